	.target	sm_90a

	.elftype	@"ET_EXEC"


//--------------------- .note.nv.tkinfo           --------------------------
	.section	.note.nv.tkinfo,"",@"SHT_NOTE"
	.sectionflags	@"SHF_NOTE_NV_TKINFO"
	.tkinfo
        /*0018*/ 	.word	0x00000002
        /*0030*/ 	.string	""
        /*0030*/ 	.string	"ptxas"
        /*0030*/ 	.string	"Cuda compilation tools, release 13.0, V13.0.88"
        /*0030*/ 	.string	"Build cuda_13.0.r13.0/compiler.36424714_0"
        /*0030*/ 	.string	"-arch sm_90a -m 64 "



//--------------------- .note.nv.cuinfo           --------------------------
	.section	.note.nv.cuinfo,"",@"SHT_NOTE"
	.sectionflags	@"SHF_NOTE_NV_CUINFO"
        /*0018*/ 	.short	0x0002
        /*001a*/ 	.short	0x005a
        /*001c*/ 	.short	0x0082
	.zero		2


//--------------------- .nv.info                  --------------------------
	.section	.nv.info,"",@"SHT_CUDA_INFO"
	.align	4


	//----- nvinfo : EIATTR_REGCOUNT
	.align		4
        /*0000*/ 	.byte	0x04, 0x2f
        /*0002*/ 	.short	(.L_15 - .L_14)
	.align		4
.L_14:
        /*0004*/ 	.word	index@(_ZN7cutlass13device_kernelINS_4gemm6kernel13GemmUniversalIN4cute5tupleIJiiiiEEENS1_10collective13CollectiveMmaINS1_34MainloopSm90TmaGmmaWarpSpecializedILi5ENS5_IJNS4_1CILi1EEESB_SB_EEENS1_35KernelTmaWarpSpecializedCooperativeEEENS5_IJNSA_ILi512EEENSA_ILi128EEENSA_ILi64EEEEEEaNS5_IJlSB_lEEEaSJ_NS4_8TiledMMAINS4_8MMA_AtomIJNS4_4SM904GMMA27MMA_64x128x32_S32S8S8_SS_TNEEEENS4_6LayoutINS5_IJNSA_ILi2EEESB_SB_EEENS5_IJSB_NSA_ILi0EEEST_EEEEENS5_IJNS4_10UnderscoreESW_SW_EEEEENS4_13SM90_TMA_LOADENS4_14ComposedLayoutINS4_7SwizzleILi2ELi4ELi3EEENS4_18smem_ptr_flag_bitsILi8EEENSQ_INS5_IJNSA_ILi8EEESH_EEENS5_IJSH_SB_EEEEEEEvNS4_8identityESZ_S19_vS1A_EENS_8epilogue10collective6detail29Sm90TmaWarpSpecializedAdapterINS1D_15DefaultEpilogueIaSJ_SJ_NS1C_6thread17LinearCombinationIaLi1EiiLNS1H_9ScaleType4KindE0ELNS_15FloatRoundStyleE2EaEENS1_15EpilogueDefaultEEEEEvvEEEEvNT_6ParamsE)
        /*0008*/ 	.word	0x000000a8


	//----- nvinfo : EIATTR_FRAME_SIZE
	.align		4
.L_15:
        /*000c*/ 	.byte	0x04, 0x11
        /*000e*/ 	.short	(.L_17 - .L_16)
	.align		4
.L_16:
        /*0010*/ 	.word	index@(_ZN7cutlass13device_kernelINS_4gemm6kernel13GemmUniversalIN4cute5tupleIJiiiiEEENS1_10collective13CollectiveMmaINS1_34MainloopSm90TmaGmmaWarpSpecializedILi5ENS5_IJNS4_1CILi1EEESB_SB_EEENS1_35KernelTmaWarpSpecializedCooperativeEEENS5_IJNSA_ILi512EEENSA_ILi128EEENSA_ILi64EEEEEEaNS5_IJlSB_lEEEaSJ_NS4_8TiledMMAINS4_8MMA_AtomIJNS4_4SM904GMMA27MMA_64x128x32_S32S8S8_SS_TNEEEENS4_6LayoutINS5_IJNSA_ILi2EEESB_SB_EEENS5_IJSB_NSA_ILi0EEEST_EEEEENS5_IJNS4_10UnderscoreESW_SW_EEEEENS4_13SM90_TMA_LOADENS4_14ComposedLayoutINS4_7SwizzleILi2ELi4ELi3EEENS4_18smem_ptr_flag_bitsILi8EEENSQ_INS5_IJNSA_ILi8EEESH_EEENS5_IJSH_SB_EEEEEEEvNS4_8identityESZ_S19_vS1A_EENS_8epilogue10collective6detail29Sm90TmaWarpSpecializedAdapterINS1D_15DefaultEpilogueIaSJ_SJ_NS1C_6thread17LinearCombinationIaLi1EiiLNS1H_9ScaleType4KindE0ELNS_15FloatRoundStyleE2EaEENS1_15EpilogueDefaultEEEEEvvEEEEvNT_6ParamsE)
        /*0014*/ 	.word	0x000002b8


	//----- nvinfo : EIATTR_MIN_STACK_SIZE
	.align		4
.L_17:
        /*0018*/ 	.byte	0x04, 0x12
        /*001a*/ 	.short	(.L_19 - .L_18)
	.align		4
.L_18:
        /*001c*/ 	.word	index@(_ZN7cutlass13device_kernelINS_4gemm6kernel13GemmUniversalIN4cute5tupleIJiiiiEEENS1_10collective13CollectiveMmaINS1_34MainloopSm90TmaGmmaWarpSpecializedILi5ENS5_IJNS4_1CILi1EEESB_SB_EEENS1_35KernelTmaWarpSpecializedCooperativeEEENS5_IJNSA_ILi512EEENSA_ILi128EEENSA_ILi64EEEEEEaNS5_IJlSB_lEEEaSJ_NS4_8TiledMMAINS4_8MMA_AtomIJNS4_4SM904GMMA27MMA_64x128x32_S32S8S8_SS_TNEEEENS4_6LayoutINS5_IJNSA_ILi2EEESB_SB_EEENS5_IJSB_NSA_ILi0EEEST_EEEEENS5_IJNS4_10UnderscoreESW_SW_EEEEENS4_13SM90_TMA_LOADENS4_14ComposedLayoutINS4_7SwizzleILi2ELi4ELi3EEENS4_18smem_ptr_flag_bitsILi8EEENSQ_INS5_IJNSA_ILi8EEESH_EEENS5_IJSH_SB_EEEEEEEvNS4_8identityESZ_S19_vS1A_EENS_8epilogue10collective6detail29Sm90TmaWarpSpecializedAdapterINS1D_15DefaultEpilogueIaSJ_SJ_NS1C_6thread17LinearCombinationIaLi1EiiLNS1H_9ScaleType4KindE0ELNS_15FloatRoundStyleE2EaEENS1_15EpilogueDefaultEEEEEvvEEEEvNT_6ParamsE)
        /*0020*/ 	.word	0x000002b8
.L_19:


//--------------------- .nv.compat                --------------------------
	.section	.nv.compat,"",@"SHT_CUDA_COMPAT_INFO"
	.align	4
        /*0000*/ 	.byte	0x02, 0x09, 0x01, 0x00, 0x02, 0x02, 0x04, 0x00, 0x02, 0x05, 0x05, 0x00, 0x03, 0x07, 0x01, 0x01
        /*0010*/ 	.byte	0x02, 0x03, 0x01, 0x00, 0x02, 0x06, 0x01, 0x00, 0x04, 0x0b, 0x08, 0x00, 0x00, 0x00, 0x00, 0x00
        /*0020*/ 	.byte	0x00, 0x00, 0x00, 0x00


//--------------------- .nv.info._ZN7cutlass13device_kernelINS_4gemm6kernel13GemmUniversalIN4cute5tupleIJiiiiEEENS1_10collective13CollectiveMmaINS1_34MainloopSm90TmaGmmaWarpSpecializedILi5ENS5_IJNS4_1CILi1EEESB_SB_EEENS1_35KernelTmaWarpSpecializedCooperativeEEENS5_IJNSA_ILi512EEENSA_ILi128EEENSA_ILi64EEEEEEaNS5_IJlSB_lEEEaSJ_NS4_8TiledMMAINS4_8MMA_AtomIJNS4_4SM904GMMA27MMA_64x128x32_S32S8S8_SS_TNEEEENS4_6LayoutINS5_IJNSA_ILi2EEESB_SB_EEENS5_IJSB_NSA_ILi0EEEST_EEEEENS5_IJNS4_10UnderscoreESW_SW_EEEEENS4_13SM90_TMA_LOADENS4_14ComposedLayoutINS4_7SwizzleILi2ELi4ELi3EEENS4_18smem_ptr_flag_bitsILi8EEENSQ_INS5_IJNSA_ILi8EEESH_EEENS5_IJSH_SB_EEEEEEEvNS4_8identityESZ_S19_vS1A_EENS_8epilogue10collective6detail29Sm90TmaWarpSpecializedAdapterINS1D_15DefaultEpilogueIaSJ_SJ_NS1C_6thread17LinearCombinationIaLi1EiiLNS1H_9ScaleType4KindE0ELNS_15FloatRoundStyleE2EaEENS1_15EpilogueDefaultEEEEEvvEEEEvNT_6ParamsE --------------------------
	.section	.nv.info._ZN7cutlass13device_kernelINS_4gemm6kernel13GemmUniversalIN4cute5tupleIJiiiiEEENS1_10collective13CollectiveMmaINS1_34MainloopSm90TmaGmmaWarpSpecializedILi5ENS5_IJNS4_1CILi1EEESB_SB_EEENS1_35KernelTmaWarpSpecializedCooperativeEEENS5_IJNSA_ILi512EEENSA_ILi128EEENSA_ILi64EEEEEEaNS5_IJlSB_lEEEaSJ_NS4_8TiledMMAINS4_8MMA_AtomIJNS4_4SM904GMMA27MMA_64x128x32_S32S8S8_SS_TNEEEENS4_6LayoutINS5_IJNSA_ILi2EEESB_SB_EEENS5_IJSB_NSA_ILi0EEEST_EEEEENS5_IJNS4_10UnderscoreESW_SW_EEEEENS4_13SM90_TMA_LOADENS4_14ComposedLayoutINS4_7SwizzleILi2ELi4ELi3EEENS4_18smem_ptr_flag_bitsILi8EEENSQ_INS5_IJNSA_ILi8EEESH_EEENS5_IJSH_SB_EEEEEEEvNS4_8identityESZ_S19_vS1A_EENS_8epilogue10collective6detail29Sm90TmaWarpSpecializedAdapterINS1D_15DefaultEpilogueIaSJ_SJ_NS1C_6thread17LinearCombinationIaLi1EiiLNS1H_9ScaleType4KindE0ELNS_15FloatRoundStyleE2EaEENS1_15EpilogueDefaultEEEEEvvEEEEvNT_6ParamsE,"",@"SHT_CUDA_INFO"
	.sectionflags	@""
	.align	4


	//----- nvinfo : EIATTR_CUDA_API_VERSION
	.align		4
        /*0000*/ 	.byte	0x04, 0x37
        /*0002*/ 	.short	(.L_21 - .L_20)
.L_20:
        /*0004*/ 	.word	0x00000082


	//----- nvinfo : EIATTR_KPARAM_INFO
	.align		4
.L_21:
        /*0008*/ 	.byte	0x04, 0x17
        /*000a*/ 	.short	(.L_23 - .L_22)
.L_22:
        /*000c*/ 	.word	0x00000000
        /*0010*/ 	.short	0x0000
        /*0012*/ 	.short	0x0070
        /*0014*/ 	.byte	0x00, 0xf0, 0x01, 0x10


	//----- nvinfo : EIATTR_SPARSE_MMA_MASK
	.align		4
.L_23:
        /*0018*/ 	.byte	0x03, 0x50
        /*001a*/ 	.short	0x0000


	//----- nvinfo : EIATTR_MAXREG_COUNT
	.align		4
        /*001c*/ 	.byte	0x03, 0x1b
        /*001e*/ 	.short	0x00a8


	//----- nvinfo : EIATTR_NUM_BARRIERS
	.align		4
        /*0020*/ 	.byte	0x02, 0x4c
        /*0022*/ 	.byte	0x01
	.zero		1


	//----- nvinfo : EIATTR_EXTERNS
	.align		4
        /*0024*/ 	.byte	0x04, 0x0f
        /*0026*/ 	.short	(.L_25 - .L_24)


	//   ....[0]....
	.align		4
.L_24:
        /*0028*/ 	.word	index@(__assertfail)


	//----- nvinfo : EIATTR_ANNOTATIONS
	.align		4
.L_25:
        /*002c*/ 	.byte	0x04, 0x55
        /*002e*/ 	.short	(.L_27 - .L_26)


	//   ....[0]....
.L_26:
        /*0030*/ 	.word	0x00000001
        /*0034*/ 	.byte	0xc0, 0x06, 0x00, 0x00, 0x01, 0x00, 0x00, 0x00, 0x00, 0x1b, 0x00, 0x00, 0x01, 0x00, 0x00, 0x00
        /* <DEDUP_REMOVED lines=228> */
        /*0e84*/ 	.byte	0x90, 0x62, 0x01, 0x00, 0x01, 0x00, 0x00, 0x00, 0x40, 0x64, 0x01, 0x00


	//----- nvinfo : EIATTR_MERCURY_ISA_VERSION
	.align		4
.L_27:
        /*0e90*/ 	.byte	0x03, 0x5f
        /*0e92*/ 	.short	0x0101


	//----- nvinfo : EIATTR_INT_WARP_WIDE_INSTR_OFFSETS
	.align		4
        /*0e94*/ 	.byte	0x04, 0x31
        /*0e96*/ 	.short	(.L_29 - .L_28)


	//   ....[0]....
.L_28:
        /*0e98*/ 	.word	0x00000520


	//   ....[1]....
        /*0e9c*/ 	.word	0x00000530


	//   ....[2]....
        /*0ea0*/ 	.word	0x000005c0


	//----- nvinfo : EIATTR_COOP_GROUP_MASK_REGIDS
	.align		4
.L_29:
        /*0ea4*/ 	.byte	0x04, 0x29
        /*0ea6*/ 	.short	(.L_31 - .L_30)


	//   ....[0]....
.L_30:
        /*0ea8*/ 	.word	0xffffffff


	//   ....[1]....
        /*0eac*/ 	.word	0xffffffff


	//   ....[2]....
        /*0eb0*/ 	.word	0xffffffff


	//   ....[3]....
        /*0eb4*/ 	.word	0xffffffff


	//   ....[4]....
        /*0eb8*/ 	.word	0xffffffff


	//----- nvinfo : EIATTR_COOP_GROUP_INSTR_OFFSETS
	.align		4
.L_31:
        /*0ebc*/ 	.byte	0x04, 0x28
        /*0ebe*/ 	.short	(.L_33 - .L_32)


	//   ....[0]....
.L_32:
        /*0ec0*/ 	.word	0x00000070


	//   ....[1]....
        /*0ec4*/ 	.word	0x00000080


	//   ....[2]....
        /*0ec8*/ 	.word	0x000001a0


	//   ....[3]....
        /*0ecc*/ 	.word	0x000003d0


	//   ....[4]....
        /*0ed0*/ 	.word	0x000011f0


	//----- nvinfo : EIATTR_REG_RECONFIG
	.align		4
.L_33:
        /*0ed4*/ 	.byte	0x01, 0x54
	.zero		2


	//----- nvinfo : EIATTR_SYSCALL_OFFSETS
	.align		4
        /*0ed8*/ 	.byte	0x04, 0x46
        /*0eda*/ 	.short	(.L_35 - .L_34)


	//   ....[0]....
.L_34:
        /*0edc*/ 	.word	0x000013a0


	//----- nvinfo : EIATTR_MBARRIER_INSTR_OFFSETS
	.align		4
.L_35:
        /*0ee0*/ 	.byte	0x04, 0x39
        /*0ee2*/ 	.short	(.L_37 - .L_36)


	//   ....[0]....
.L_36:
        /*0ee4*/ 	.word	0x00000320
        /*0ee8*/ 	.word	0x000000ff
        /*0eec*/ 	.word	0x00000000
        /*0ef0*/ 	.short	0x0100
        /*0ef2*/ 	.byte	0x08
	.zero		1


	//   ....[1]....
        /*0ef4*/ 	.word	0x00000330
        /*0ef8*/ 	.word	0x000000ff
        /*0efc*/ 	.word	0x00000028
        /*0f00*/ 	.short	0x0100
        /*0f02*/ 	.byte	0x08
	.zero		1


	//   ....[2]....
        /*0f04*/ 	.word	0x00000340
        /*0f08*/ 	.word	0x000000ff
        /*0f0c*/ 	.word	0x00000008
        /*0f10*/ 	.short	0x0100
        /*0f12*/ 	.byte	0x08
	.zero		1


	//   ....[3]....
        /*0f14*/ 	.word	0x00000350
        /*0f18*/ 	.word	0x000000ff
        /*0f1c*/ 	.word	0x00000030
        /*0f20*/ 	.short	0x0100
        /*0f22*/ 	.byte	0x08
	.zero		1


	//   ....[4]....
        /*0f24*/ 	.word	0x00000360
        /*0f28*/ 	.word	0x000000ff
        /*0f2c*/ 	.word	0x00000010
        /*0f30*/ 	.short	0x0100
        /*0f32*/ 	.byte	0x08
	.zero		1


	//   ....[5]....
        /*0f34*/ 	.word	0x00000370
        /*0f38*/ 	.word	0x000000ff
        /*0f3c*/ 	.word	0x00000038
        /*0f40*/ 	.short	0x0100
        /*0f42*/ 	.byte	0x08
	.zero		1


	//   ....[6]....
        /*0f44*/ 	.word	0x00000380
        /*0f48*/ 	.word	0x000000ff
        /*0f4c*/ 	.word	0x00000018
        /*0f50*/ 	.short	0x0100
        /*0f52*/ 	.byte	0x08
	.zero		1


	//   ....[7]....
        /*0f54*/ 	.word	0x00000390
        /*0f58*/ 	.word	0x000000ff
        /*0f5c*/ 	.word	0x00000040
        /*0f60*/ 	.short	0x0100
        /*0f62*/ 	.byte	0x08
	.zero		1


	//   ....[8]....
        /*0f64*/ 	.word	0x000003a0
        /*0f68*/ 	.word	0x000000ff
        /*0f6c*/ 	.word	0x00000020
        /*0f70*/ 	.short	0x0100
        /*0f72*/ 	.byte	0x08
	.zero		1


	//   ....[9]....
        /*0f74*/ 	.word	0x000003b0
        /*0f78*/ 	.word	0x000000ff
        /*0f7c*/ 	.word	0x00000048
        /*0f80*/ 	.short	0x0100
        /*0f82*/ 	.byte	0x08
	.zero		1


	//   ....[10]....
        /*0f84*/ 	.word	0x00000630
        /*0f88*/ 	.word	0x000000ff
        /*0f8c*/ 	.word	0x00000060
        /*0f90*/ 	.short	0x0100
        /*0f92*/ 	.byte	0x10
	.zero		1


	//   ....[11]....
        /*0f94*/ 	.word	0x000006d0
        /*0f98*/ 	.word	0x000000ff
        /*0f9c*/ 	.word	0x00000068
        /*0fa0*/ 	.short	0x0100
        /*0fa2*/ 	.byte	0x10
	.zero		1


	//   ....[12]....
        /*0fa4*/ 	.word	0x00001480
        /*0fa8*/ 	.word	0x00000003
        /*0fac*/ 	.word	0x00000000
        /*0fb0*/ 	.short	0x010a
        /*0fb2*/ 	.byte	0x3f
	.zero		1


	//   ....[13]....
        /*0fb4*/ 	.word	0x000014c0
        /*0fb8*/ 	.word	0x00000003
        /*0fbc*/ 	.word	0x00000000
        /*0fc0*/ 	.short	0x010a
        /*0fc2*/ 	.byte	0x3f
	.zero		1


	//   ....[14]....
        /*0fc4*/ 	.word	0x00002650
        /*0fc8*/ 	.word	0x00000004
        /*0fcc*/ 	.word	0x00000000
        /*0fd0*/ 	.short	0x010a
        /*0fd2*/ 	.byte	0x3f
	.zero		1


	//   ....[15]....
        /*0fd4*/ 	.word	0x00002690
        /*0fd8*/ 	.word	0x00000004
        /*0fdc*/ 	.word	0x00000000
        /*0fe0*/ 	.short	0x010a
        /*0fe2*/ 	.byte	0x3f
	.zero		1


	//   ....[16]....
        /*0fe4*/ 	.word	0x00003bb0
        /*0fe8*/ 	.word	0x00000004
        /*0fec*/ 	.word	0x00000000
        /*0ff0*/ 	.short	0x0101
        /*0ff2*/ 	.byte	0x3f
	.zero		1


	//   ....[17]....
        /*0ff4*/ 	.word	0x00003da0
        /*0ff8*/ 	.word	0x00000000
        /*0ffc*/ 	.word	0x00000000
        /*1000*/ 	.short	0x0101
        /*1002*/ 	.byte	0x3f
	.zero		1


	//   ....[18]....
        /*1004*/ 	.word	0x00015ff0
        /*1008*/ 	.word	0x0000000c
        /*100c*/ 	.word	0x00000028
        /*1010*/ 	.short	0x010a
        /*1012*/ 	.byte	0x3f
	.zero		1


	//   ....[19]....
        /*1014*/ 	.word	0x00016360
        /*1018*/ 	.word	0x00000002
        /*101c*/ 	.word	0x00000068
        /*1020*/ 	.short	0x0101
        /*1022*/ 	.byte	0x3f
	.zero		1


	//   ....[20]....
        /*1024*/ 	.word	0x00016b50
        /*1028*/ 	.word	0x00000005
        /*102c*/ 	.word	0x00000000
        /*1030*/ 	.short	0x010a
        /*1032*/ 	.byte	0x3f
	.zero		1


	//   ....[21]....
        /*1034*/ 	.word	0x00016be0
        /*1038*/ 	.word	0x00000007
        /*103c*/ 	.word	0x00000000
        /*1040*/ 	.short	0x010a
        /*1042*/ 	.byte	0x3f
	.zero		1


	//   ....[22]....
        /*1044*/ 	.word	0x00016c70
        /*1048*/ 	.word	0x00000007
        /*104c*/ 	.word	0x00000000
        /*1050*/ 	.short	0x010a
        /*1052*/ 	.byte	0x3f
	.zero		1


	//   ....[23]....
        /*1054*/ 	.word	0x00016d00
        /*1058*/ 	.word	0x00000007
        /*105c*/ 	.word	0x00000000
        /*1060*/ 	.short	0x010a
        /*1062*/ 	.byte	0x3f
	.zero		1


	//   ....[24]....
        /*1064*/ 	.word	0x00016d90
        /*1068*/ 	.word	0x00000003
        /*106c*/ 	.word	0x00000000
        /*1070*/ 	.short	0x010a
        /*1072*/ 	.byte	0x3f
	.zero		1


	//   ....[25]....
        /*1074*/ 	.word	0x00016df0
        /*1078*/ 	.word	0x00000003
        /*107c*/ 	.word	0x00000000
        /*1080*/ 	.short	0x010a
        /*1082*/ 	.byte	0x3f
	.zero		1


	//   ....[26]....
        /*1084*/ 	.word	0x00016e40
        /*1088*/ 	.word	0x00000004
        /*108c*/ 	.word	0x00000000
        /*1090*/ 	.short	0x010a
        /*1092*/ 	.byte	0x3f
	.zero		1


	//   ....[27]....
        /*1094*/ 	.word	0x00016f10
        /*1098*/ 	.word	0x0000000c
        /*109c*/ 	.word	0x00000028
        /*10a0*/ 	.short	0x010a
        /*10a2*/ 	.byte	0x3f
	.zero		1


	//   ....[28]....
        /*10a4*/ 	.word	0x00016fe0
        /*10a8*/ 	.word	0x00000005
        /*10ac*/ 	.word	0x00000000
        /*10b0*/ 	.short	0x010a
        /*10b2*/ 	.byte	0x3f
	.zero		1


	//   ....[29]....
        /*10b4*/ 	.word	0x00017030
        /*10b8*/ 	.word	0x00000007
        /*10bc*/ 	.word	0x00000000
        /*10c0*/ 	.short	0x010a
        /*10c2*/ 	.byte	0x3f
	.zero		1


	//   ....[30]....
        /*10c4*/ 	.word	0x00017080
        /*10c8*/ 	.word	0x00000007
        /*10cc*/ 	.word	0x00000000
        /*10d0*/ 	.short	0x010a
        /*10d2*/ 	.byte	0x3f
	.zero		1


	//   ....[31]....
        /*10d4*/ 	.word	0x000170d0
        /*10d8*/ 	.word	0x00000007
        /*10dc*/ 	.word	0x00000000
        /*10e0*/ 	.short	0x010a
        /*10e2*/ 	.byte	0x3f
	.zero		1


	//----- nvinfo : EIATTR_NUM_MBARRIERS
	.align		4
.L_37:
        /*10e4*/ 	.byte	0x03, 0x38
        /*10e6*/ 	.short	0x000c


	//----- nvinfo : EIATTR_EXIT_INSTR_OFFSETS
	.align		4
        /*10e8*/ 	.byte	0x04, 0x1c
        /*10ea*/ 	.short	(.L_39 - .L_38)


	//   ....[0]....
.L_38:
        /*10ec*/ 	.word	0x00000730


	//   ....[1]....
        /*10f0*/ 	.word	0x000010a0


	//   ....[2]....
        /*10f4*/ 	.word	0x00015580


	//   ....[3]....
        /*10f8*/ 	.word	0x00015c80


	//   ....[4]....
        /*10fc*/ 	.word	0x00016de0


	//----- nvinfo : EIATTR_MAX_THREADS
	.align		4
.L_39:
        /*1100*/ 	.byte	0x04, 0x05
        /*1102*/ 	.short	(.L_41 - .L_40)
.L_40:
        /*1104*/ 	.word	0x00000180
        /*1108*/ 	.word	0x00000001
        /*110c*/ 	.word	0x00000001


	//----- nvinfo : EIATTR_CRS_STACK_SIZE
	.align		4
.L_41:
        /*1110*/ 	.byte	0x04, 0x1e
        /*1112*/ 	.short	(.L_43 - .L_42)
.L_42:
        /*1114*/ 	.word	0x00000000


	//----- nvinfo : EIATTR_CBANK_PARAM_SIZE
	.align		4
.L_43:
        /*1118*/ 	.byte	0x03, 0x19
        /*111a*/ 	.short	0x0470


	//----- nvinfo : EIATTR_PARAM_CBANK
	.align		4
        /*111c*/ 	.byte	0x04, 0x0a
        /*111e*/ 	.short	(.L_45 - .L_44)
	.align		4
.L_44:
        /*1120*/ 	.word	index@(.nv.constant0._ZN7cutlass13device_kernelINS_4gemm6kernel13GemmUniversalIN4cute5tupleIJiiiiEEENS1_10collective13CollectiveMmaINS1_34MainloopSm90TmaGmmaWarpSpecializedILi5ENS5_IJNS4_1CILi1EEESB_SB_EEENS1_35KernelTmaWarpSpecializedCooperativeEEENS5_IJNSA_ILi512EEENSA_ILi128EEENSA_ILi64EEEEEEaNS5_IJlSB_lEEEaSJ_NS4_8TiledMMAINS4_8MMA_AtomIJNS4_4SM904GMMA27MMA_64x128x32_S32S8S8_SS_TNEEEENS4_6LayoutINS5_IJNSA_ILi2EEESB_SB_EEENS5_IJSB_NSA_ILi0EEEST_EEEEENS5_IJNS4_10UnderscoreESW_SW_EEEEENS4_13SM90_TMA_LOADENS4_14ComposedLayoutINS4_7SwizzleILi2ELi4ELi3EEENS4_18smem_ptr_flag_bitsILi8EEENSQ_INS5_IJNSA_ILi8EEESH_EEENS5_IJSH_SB_EEEEEEEvNS4_8identityESZ_S19_vS1A_EENS_8epilogue10collective6detail29Sm90TmaWarpSpecializedAdapterINS1D_15DefaultEpilogueIaSJ_SJ_NS1C_6thread17LinearCombinationIaLi1EiiLNS1H_9ScaleType4KindE0ELNS_15FloatRoundStyleE2EaEENS1_15EpilogueDefaultEEEEEvvEEEEvNT_6ParamsE)
        /*1124*/ 	.short	0x0210
        /*1126*/ 	.short	0x0470


	//----- nvinfo : EIATTR_SW_WAR
	.align		4
.L_45:
        /*1128*/ 	.byte	0x04, 0x36
        /*112a*/ 	.short	(.L_47 - .L_46)
.L_46:
        /*112c*/ 	.word	0x00000008
.L_47:


//--------------------- .nv.callgraph             --------------------------
	.section	.nv.callgraph,"",@"SHT_CUDA_CALLGRAPH"
	.align	4
	.sectionentsize	8
	.align		4
        /*0000*/ 	.word	0x00000000
	.align		4
        /*0004*/ 	.word	0xffffffff
	.align		4
        /*0008*/ 	.word	index@(_ZN7cutlass13device_kernelINS_4gemm6kernel13GemmUniversalIN4cute5tupleIJiiiiEEENS1_10collective13CollectiveMmaINS1_34MainloopSm90TmaGmmaWarpSpecializedILi5ENS5_IJNS4_1CILi1EEESB_SB_EEENS1_35KernelTmaWarpSpecializedCooperativeEEENS5_IJNSA_ILi512EEENSA_ILi128EEENSA_ILi64EEEEEEaNS5_IJlSB_lEEEaSJ_NS4_8TiledMMAINS4_8MMA_AtomIJNS4_4SM904GMMA27MMA_64x128x32_S32S8S8_SS_TNEEEENS4_6LayoutINS5_IJNSA_ILi2EEESB_SB_EEENS5_IJSB_NSA_ILi0EEEST_EEEEENS5_IJNS4_10UnderscoreESW_SW_EEEEENS4_13SM90_TMA_LOADENS4_14ComposedLayoutINS4_7SwizzleILi2ELi4ELi3EEENS4_18smem_ptr_flag_bitsILi8EEENSQ_INS5_IJNSA_ILi8EEESH_EEENS5_IJSH_SB_EEEEEEEvNS4_8identityESZ_S19_vS1A_EENS_8epilogue10collective6detail29Sm90TmaWarpSpecializedAdapterINS1D_15DefaultEpilogueIaSJ_SJ_NS1C_6thread17LinearCombinationIaLi1EiiLNS1H_9ScaleType4KindE0ELNS_15FloatRoundStyleE2EaEENS1_15EpilogueDefaultEEEEEvvEEEEvNT_6ParamsE)
	.align		4
        /*000c*/ 	.word	index@(__assertfail)
	.align		4
        /*0010*/ 	.word	0x00000000
	.align		4
        /*0014*/ 	.word	0xfffffffe
	.align		4
        /*0018*/ 	.word	0x00000000
	.align		4
        /*001c*/ 	.word	0xfffffffd
	.align		4
        /*0020*/ 	.word	0x00000000
	.align		4
        /*0024*/ 	.word	0xfffffffc


//--------------------- .nv.constant4             --------------------------
	.section	.nv.constant4,"a",@progbits
	.align	8
	.align		8
.nv.constant4:
        /*0000*/ 	.dword	__assertfail
	.align		8
        /*0008*/ 	.dword	__unnamed_1
	.align		8
        /*0010*/ 	.dword	_ZN40_INTERNAL_73def6ec_4_k_cu_9c7ee659_103534cuda3std3__45__cpo5beginE
	.align		8
        /*0018*/ 	.dword	_ZN40_INTERNAL_73def6ec_4_k_cu_9c7ee659_103534cuda3std3__45__cpo3endE
	.align		8
        /*0020*/ 	.dword	_ZN40_INTERNAL_73def6ec_4_k_cu_9c7ee659_103534cuda3std3__45__cpo6cbeginE
	.align		8
        /*0028*/ 	.dword	_ZN40_INTERNAL_73def6ec_4_k_cu_9c7ee659_103534cuda3std3__45__cpo4cendE
	.align		8
        /*0030*/ 	.dword	_ZN40_INTERNAL_73def6ec_4_k_cu_9c7ee659_103534cuda3std3__442_GLOBAL__N__73def6ec_4_k_cu_9c7ee659_103536ignoreE
	.align		8
        /*0038*/ 	.dword	_ZN40_INTERNAL_73def6ec_4_k_cu_9c7ee659_103534cuda3std3__419piecewise_constructE
	.align		8
        /*0040*/ 	.dword	_ZN40_INTERNAL_73def6ec_4_k_cu_9c7ee659_103534cuda3std3__48in_placeE
	.align		8
        /*0048*/ 	.dword	_ZN40_INTERNAL_73def6ec_4_k_cu_9c7ee659_103534cuda3std6ranges3__45__cpo4swapE
	.align		8
        /*0050*/ 	.dword	_ZN40_INTERNAL_73def6ec_4_k_cu_9c7ee659_103534cuda3std6ranges3__45__cpo9iter_moveE
	.align		8
        /*0058*/ 	.dword	_ZN40_INTERNAL_73def6ec_4_k_cu_9c7ee659_103534cute7productE
	.align		8
        /*0060*/ 	.dword	_ZN40_INTERNAL_73def6ec_4_k_cu_9c7ee659_103534cute1_E
	.align		8
        /*0068*/ 	.dword	$str$22
	.align		8
        /*0070*/ 	.dword	$str$23


//--------------------- .text._ZN7cutlass13device_kernelINS_4gemm6kernel13GemmUniversalIN4cute5tupleIJiiiiEEENS1_10collective13CollectiveMmaINS1_34MainloopSm90TmaGmmaWarpSpecializedILi5ENS5_IJNS4_1CILi1EEESB_SB_EEENS1_35KernelTmaWarpSpecializedCooperativeEEENS5_IJNSA_ILi512EEENSA_ILi128EEENSA_ILi64EEEEEEaNS5_IJlSB_lEEEaSJ_NS4_8TiledMMAINS4_8MMA_AtomIJNS4_4SM904GMMA27MMA_64x128x32_S32S8S8_SS_TNEEEENS4_6LayoutINS5_IJNSA_ILi2EEESB_SB_EEENS5_IJSB_NSA_ILi0EEEST_EEEEENS5_IJNS4_10UnderscoreESW_SW_EEEEENS4_13SM90_TMA_LOADENS4_14ComposedLayoutINS4_7SwizzleILi2ELi4ELi3EEENS4_18smem_ptr_flag_bitsILi8EEENSQ_INS5_IJNSA_ILi8EEESH_EEENS5_IJSH_SB_EEEEEEEvNS4_8identityESZ_S19_vS1A_EENS_8epilogue10collective6detail29Sm90TmaWarpSpecializedAdapterINS1D_15DefaultEpilogueIaSJ_SJ_NS1C_6thread17LinearCombinationIaLi1EiiLNS1H_9ScaleType4KindE0ELNS_15FloatRoundStyleE2EaEENS1_15EpilogueDefaultEEEEEvvEEEEvNT_6ParamsE --------------------------
	.section	.text._ZN7cutlass13device_kernelINS_4gemm6kernel13GemmUniversalIN4cute5tupleIJiiiiEEENS1_10collective13CollectiveMmaINS1_34MainloopSm90TmaGmmaWarpSpecializedILi5ENS5_IJNS4_1CILi1EEESB_SB_EEENS1_35KernelTmaWarpSpecializedCooperativeEEENS5_IJNSA_ILi512EEENSA_ILi128EEENSA_ILi64EEEEEEaNS5_IJlSB_lEEEaSJ_NS4_8TiledMMAINS4_8MMA_AtomIJNS4_4SM904GMMA27MMA_64x128x32_S32S8S8_SS_TNEEEENS4_6LayoutINS5_IJNSA_ILi2EEESB_SB_EEENS5_IJSB_NSA_ILi0EEEST_EEEEENS5_IJNS4_10UnderscoreESW_SW_EEEEENS4_13SM90_TMA_LOADENS4_14ComposedLayoutINS4_7SwizzleILi2ELi4ELi3EEENS4_18smem_ptr_flag_bitsILi8EEENSQ_INS5_IJNSA_ILi8EEESH_EEENS5_IJSH_SB_EEEEEEEvNS4_8identityESZ_S19_vS1A_EENS_8epilogue10collective6detail29Sm90TmaWarpSpecializedAdapterINS1D_15DefaultEpilogueIaSJ_SJ_NS1C_6thread17LinearCombinationIaLi1EiiLNS1H_9ScaleType4KindE0ELNS_15FloatRoundStyleE2EaEENS1_15EpilogueDefaultEEEEEvvEEEEvNT_6ParamsE,"ax",@progbits
	.align	128
.text._ZN7cutlass13device_kernelINS_4gemm6kernel13GemmUniversalIN4cute5tupleIJiiiiEEENS1_10collective13CollectiveMmaINS1_34MainloopSm90TmaGmmaWarpSpecializedILi5ENS5_IJNS4_1CILi1EEESB_SB_EEENS1_35KernelTmaWarpSpecializedCooperativeEEENS5_IJNSA_ILi512EEENSA_ILi128EEENSA_ILi64EEEEEEaNS5_IJlSB_lEEEaSJ_NS4_8TiledMMAINS4_8MMA_AtomIJNS4_4SM904GMMA27MMA_64x128x32_S32S8S8_SS_TNEEEENS4_6LayoutINS5_IJNSA_ILi2EEESB_SB_EEENS5_IJSB_NSA_ILi0EEEST_EEEEENS5_IJNS4_10UnderscoreESW_SW_EEEEENS4_13SM90_TMA_LOADENS4_14ComposedLayoutINS4_7SwizzleILi2ELi4ELi3EEENS4_18smem_ptr_flag_bitsILi8EEENSQ_INS5_IJNSA_ILi8EEESH_EEENS5_IJSH_SB_EEEEEEEvNS4_8identityESZ_S19_vS1A_EENS_8epilogue10collective6detail29Sm90TmaWarpSpecializedAdapterINS1D_15DefaultEpilogueIaSJ_SJ_NS1C_6thread17LinearCombinationIaLi1EiiLNS1H_9ScaleType4KindE0ELNS_15FloatRoundStyleE2EaEENS1_15EpilogueDefaultEEEEEvvEEEEvNT_6ParamsE:
        .type           _ZN7cutlass13device_kernelINS_4gemm6kernel13GemmUniversalIN4cute5tupleIJiiiiEEENS1_10collective13CollectiveMmaINS1_34MainloopSm90TmaGmmaWarpSpecializedILi5ENS5_IJNS4_1CILi1EEESB_SB_EEENS1_35KernelTmaWarpSpecializedCooperativeEEENS5_IJNSA_ILi512EEENSA_ILi128EEENSA_ILi64EEEEEEaNS5_IJlSB_lEEEaSJ_NS4_8TiledMMAINS4_8MMA_AtomIJNS4_4SM904GMMA27MMA_64x128x32_S32S8S8_SS_TNEEEENS4_6LayoutINS5_IJNSA_ILi2EEESB_SB_EEENS5_IJSB_NSA_ILi0EEEST_EEEEENS5_IJNS4_10UnderscoreESW_SW_EEEEENS4_13SM90_TMA_LOADENS4_14ComposedLayoutINS4_7SwizzleILi2ELi4ELi3EEENS4_18smem_ptr_flag_bitsILi8EEENSQ_INS5_IJNSA_ILi8EEESH_EEENS5_IJSH_SB_EEEEEEEvNS4_8identityESZ_S19_vS1A_EENS_8epilogue10collective6detail29Sm90TmaWarpSpecializedAdapterINS1D_15DefaultEpilogueIaSJ_SJ_NS1C_6thread17LinearCombinationIaLi1EiiLNS1H_9ScaleType4KindE0ELNS_15FloatRoundStyleE2EaEENS1_15EpilogueDefaultEEEEEvvEEEEvNT_6ParamsE,@function
        .size           _ZN7cutlass13device_kernelINS_4gemm6kernel13GemmUniversalIN4cute5tupleIJiiiiEEENS1_10collective13CollectiveMmaINS1_34MainloopSm90TmaGmmaWarpSpecializedILi5ENS5_IJNS4_1CILi1EEESB_SB_EEENS1_35KernelTmaWarpSpecializedCooperativeEEENS5_IJNSA_ILi512EEENSA_ILi128EEENSA_ILi64EEEEEEaNS5_IJlSB_lEEEaSJ_NS4_8TiledMMAINS4_8MMA_AtomIJNS4_4SM904GMMA27MMA_64x128x32_S32S8S8_SS_TNEEEENS4_6LayoutINS5_IJNSA_ILi2EEESB_SB_EEENS5_IJSB_NSA_ILi0EEEST_EEEEENS5_IJNS4_10UnderscoreESW_SW_EEEEENS4_13SM90_TMA_LOADENS4_14ComposedLayoutINS4_7SwizzleILi2ELi4ELi3EEENS4_18smem_ptr_flag_bitsILi8EEENSQ_INS5_IJNSA_ILi8EEESH_EEENS5_IJSH_SB_EEEEEEEvNS4_8identityESZ_S19_vS1A_EENS_8epilogue10collective6detail29Sm90TmaWarpSpecializedAdapterINS1D_15DefaultEpilogueIaSJ_SJ_NS1C_6thread17LinearCombinationIaLi1EiiLNS1H_9ScaleType4KindE0ELNS_15FloatRoundStyleE2EaEENS1_15EpilogueDefaultEEEEEvvEEEEvNT_6ParamsE,(.L_x_582 - _ZN7cutlass13device_kernelINS_4gemm6kernel13GemmUniversalIN4cute5tupleIJiiiiEEENS1_10collective13CollectiveMmaINS1_34MainloopSm90TmaGmmaWarpSpecializedILi5ENS5_IJNS4_1CILi1EEESB_SB_EEENS1_35KernelTmaWarpSpecializedCooperativeEEENS5_IJNSA_ILi512EEENSA_ILi128EEENSA_ILi64EEEEEEaNS5_IJlSB_lEEEaSJ_NS4_8TiledMMAINS4_8MMA_AtomIJNS4_4SM904GMMA27MMA_64x128x32_S32S8S8_SS_TNEEEENS4_6LayoutINS5_IJNSA_ILi2EEESB_SB_EEENS5_IJSB_NSA_ILi0EEEST_EEEEENS5_IJNS4_10UnderscoreESW_SW_EEEEENS4_13SM90_TMA_LOADENS4_14ComposedLayoutINS4_7SwizzleILi2ELi4ELi3EEENS4_18smem_ptr_flag_bitsILi8EEENSQ_INS5_IJNSA_ILi8EEESH_EEENS5_IJSH_SB_EEEEEEEvNS4_8identityESZ_S19_vS1A_EENS_8epilogue10collective6detail29Sm90TmaWarpSpecializedAdapterINS1D_15DefaultEpilogueIaSJ_SJ_NS1C_6thread17LinearCombinationIaLi1EiiLNS1H_9ScaleType4KindE0ELNS_15FloatRoundStyleE2EaEENS1_15EpilogueDefaultEEEEEvvEEEEvNT_6ParamsE)
        .other          _ZN7cutlass13device_kernelINS_4gemm6kernel13GemmUniversalIN4cute5tupleIJiiiiEEENS1_10collective13CollectiveMmaINS1_34MainloopSm90TmaGmmaWarpSpecializedILi5ENS5_IJNS4_1CILi1EEESB_SB_EEENS1_35KernelTmaWarpSpecializedCooperativeEEENS5_IJNSA_ILi512EEENSA_ILi128EEENSA_ILi64EEEEEEaNS5_IJlSB_lEEEaSJ_NS4_8TiledMMAINS4_8MMA_AtomIJNS4_4SM904GMMA27MMA_64x128x32_S32S8S8_SS_TNEEEENS4_6LayoutINS5_IJNSA_ILi2EEESB_SB_EEENS5_IJSB_NSA_ILi0EEEST_EEEEENS5_IJNS4_10UnderscoreESW_SW_EEEEENS4_13SM90_TMA_LOADENS4_14ComposedLayoutINS4_7SwizzleILi2ELi4ELi3EEENS4_18smem_ptr_flag_bitsILi8EEENSQ_INS5_IJNSA_ILi8EEESH_EEENS5_IJSH_SB_EEEEEEEvNS4_8identityESZ_S19_vS1A_EENS_8epilogue10collective6detail29Sm90TmaWarpSpecializedAdapterINS1D_15DefaultEpilogueIaSJ_SJ_NS1C_6thread17LinearCombinationIaLi1EiiLNS1H_9ScaleType4KindE0ELNS_15FloatRoundStyleE2EaEENS1_15EpilogueDefaultEEEEEvvEEEEvNT_6ParamsE,@"STO_CUDA_ENTRY STV_DEFAULT"
_ZN7cutlass13device_kernelINS_4gemm6kernel13GemmUniversalIN4cute5tupleIJiiiiEEENS1_10collective13CollectiveMmaINS1_34MainloopSm90TmaGmmaWarpSpecializedILi5ENS5_IJNS4_1CILi1EEESB_SB_EEENS1_35KernelTmaWarpSpecializedCooperativeEEENS5_IJNSA_ILi512EEENSA_ILi128EEENSA_ILi64EEEEEEaNS5_IJlSB_lEEEaSJ_NS4_8TiledMMAINS4_8MMA_AtomIJNS4_4SM904GMMA27MMA_64x128x32_S32S8S8_SS_TNEEEENS4_6LayoutINS5_IJNSA_ILi2EEESB_SB_EEENS5_IJSB_NSA_ILi0EEEST_EEEEENS5_IJNS4_10UnderscoreESW_SW_EEEEENS4_13SM90_TMA_LOADENS4_14ComposedLayoutINS4_7SwizzleILi2ELi4ELi3EEENS4_18smem_ptr_flag_bitsILi8EEENSQ_INS5_IJNSA_ILi8EEESH_EEENS5_IJSH_SB_EEEEEEEvNS4_8identityESZ_S19_vS1A_EENS_8epilogue10collective6detail29Sm90TmaWarpSpecializedAdapterINS1D_15DefaultEpilogueIaSJ_SJ_NS1C_6thread17LinearCombinationIaLi1EiiLNS1H_9ScaleType4KindE0ELNS_15FloatRoundStyleE2EaEENS1_15EpilogueDefaultEEEEEvvEEEEvNT_6ParamsE:
[----:B------:R-:W0:Y:S02]  /*0000*/  LDC R1, c[0x0][0x28] ;  /* 0x00000a00ff017b82 */ /* 0x000e240000000800 */
[----:B0-----:R-:W-:Y:S01]  /*0010*/  VIADD R1, R1, 0xfffffd48 ;  /* 0xfffffd4801017836 */ /* 0x001fe20000000000 */
[----:B------:R-:W0:Y:S01]  /*0020*/  S2R R2, SR_TID.X ;  /* 0x0000000000027919 */ /* 0x000e220000002100 */
[----:B------:R-:W-:Y:S01]  /*0030*/  ELECT P0, URZ, PT ;  /* 0x00000000003f782f */ /* 0x000fe20003800000 */
[----:B------:R-:W-:Y:S01]  /*0040*/  BSSY B0, `(.L_x_0) ;  /* 0x0000015000007945 */ /* 0x000fe20003800000 */
[--C-:B0-----:R-:W-:Y:S02]  /*0050*/  SHF.R.U32.HI R0, RZ, 0x5, R2.reuse ;  /* 0x00000005ff007819 */ /* 0x101fe40000011602 */
[----:B------:R-:W-:-:S03]  /*0060*/  SHF.R.U32.HI R2, RZ, 0x7, R2 ;  /* 0x00000007ff027819 */ /* 0x000fc60000011602 */
[----:B------:R-:W0:Y:S04]  /*0070*/  SHFL.IDX PT, R3, R0, RZ, 0x1f ;  /* 0x00001fff00037589 */ /* 0x000e2800000e0000 */
[----:B------:R-:W1:Y:S01]  /*0080*/  SHFL.IDX PT, R2, R2, RZ, 0x1f ;  /* 0x00001fff02027589 */ /* 0x000e6200000e0000 */
[----:B0-----:R-:W-:Y:S02]  /*0090*/  R2UR UR10, R3 ;  /* 0x00000000030a72ca */ /* 0x001fe400000e0000 */
[----:B-1----:R-:W-:-:S11]  /*00a0*/  R2UR UR5, R2 ;  /* 0x00000000020572ca */ /* 0x002fd600000e0000 */
[----:B------:R-:W-:Y:S02]  /*00b0*/  USHF.R.S32.HI UR4, URZ, 0x1f, UR10 ;  /* 0x0000001f3f047899 */ /* 0x000fe4000801140a */
[----:B------:R-:W-:Y:S02]  /*00c0*/  ISETP.NE.OR P0, PT, RZ, UR10, !P0 ;  /* 0x0000000aff007c0c */ /* 0x000fe4000c705670 */
[----:B------:R-:W-:-:S04]  /*00d0*/  ULEA.HI UR4, UR4, UR10, URZ, 0x2 ;  /* 0x0000000a04047291 */ /* 0x000fc8000f8f103f */
[----:B------:R-:W-:-:S04]  /*00e0*/  ULOP3.LUT UR4, UR4, 0xfffffffc, URZ, 0xc0, !UPT ;  /* 0xfffffffc04047892 */ /* 0x000fc8000f8ec03f */
[----:B------:R-:W-:-:S03]  /*00f0*/  UIADD3 UR10, UR10, -UR4, URZ ;  /* 0x800000040a0a7290 */ /* 0x000fc6000fffe03f */
[----:B------:R-:W-:Y:S09]  /*0100*/  @P0 BRA `(.L_x_1) ;  /* 0x0000000000200947 */ /* 0x000ff20003800000 */
[----:B------:R-:W-:Y:S02]  /*0110*/  ULDC.64 UR6, c[0x0][0x198] ;  /* 0x0000660000067ab9 */ /* 0x000fe40000000a00 */
[----:B------:R-:W-:Y:S02]  /*0120*/  UIADD3 UR8, UP0, UR6, 0xf0, URZ ;  /* 0x000000f006087890 */ /* 0x000fe4000ff1e03f */
[----:B------:R-:W-:Y:S02]  /*0130*/  UIADD3 UR6, UP1, UR6, 0x1f0, URZ ;  /* 0x000001f006067890 */ /* 0x000fe4000ff3e03f */
[----:B------:R-:W-:Y:S02]  /*0140*/  UIADD3.X UR9, URZ, UR7, URZ, UP0, !UPT ;  /* 0x000000073f097290 */ /* 0x000fe400087fe43f */
[----:B------:R-:W-:-:S07]  /*0150*/  UIADD3.X UR7, URZ, UR7, URZ, UP1, !UPT ;  /* 0x000000073f077290 */ /* 0x000fce0008ffe43f */
[----:B------:R0:W-:Y:S02]  /*0160*/  UTMACCTL.PF [UR8] ;  /* 0x00000000080079b9 */ /* 0x0001e40008040000 */
[----:B------:R0:W-:Y:S02]  /*0170*/  UTMACCTL.PF [UR6] ;  /* 0x00000000060079b9 */ /* 0x0001e40008040000 */
[----:B0-----:R-:W-:Y:S01]  /*0180*/  NOP ;  /* 0x0000000000007918 */ /* 0x001fe20000000000 */
.L_x_1:
[----:B------:R-:W-:Y:S05]  /*0190*/  BSYNC B0 ;  /* 0x0000000000007941 */ /* 0x000fea0003800000 */
.L_x_0:
[----:B------:R-:W0:Y:S01]  /*01a0*/  SHFL.IDX PT, R2, R0, RZ, 0x1f ;  /* 0x00001fff00027589 */ /* 0x000e2200000e0000 */
[----:B------:R-:W-:Y:S01]  /*01b0*/  UISETP.NE.AND UP0, UPT, UR10, 0x3, UPT ;  /* 0x000000030a00788c */ /* 0x000fe2000bf05270 */
[----:B------:R-:W-:Y:S01]  /*01c0*/  ISETP.NE.AND P1, PT, RZ, UR5, PT ;  /* 0x00000005ff007c0c */ /* 0x000fe2000bf25270 */
[----:B------:R-:W-:Y:S02]  /*01d0*/  UIADD3 UR18, UR5, -0x1, URZ ;  /* 0xffffffff05127890 */ /* 0x000fe4000fffe03f */
[----:B------:R-:W-:Y:S02]  /*01e0*/  UISETP.EQ.OR UP0, UPT, UR10, URZ, !UP0 ;  /* 0x0000003f0a00728c */ /* 0x000fe4000c702670 */
[----:B------:R-:W-:Y:S02]  /*01f0*/  UISETP.GE.U32.AND UP1, UPT, UR18, 0x2, UPT ;  /* 0x000000021200788c */ /* 0x000fe4000bf26070 */
[----:B------:R-:W-:-:S04]  /*0200*/  UISETP.EQ.AND UP0, UPT, UR5, URZ, UP0 ;  /* 0x0000003f0500728c */ /* 0x000fc80008702270 */
[----:B------:R-:W-:-:S04]  /*0210*/  USEL UR38, URZ, 0x1, !UP0 ;  /* 0x000000013f267887 */ /* 0x000fc8000c000000 */
[----:B------:R-:W-:Y:S01]  /*0220*/  USEL UR38, UR38, 0x2, UP1 ;  /* 0x0000000226267887 */ /* 0x000fe20008800000 */
[----:B0-----:R-:W-:-:S13]  /*0230*/  ISETP.NE.AND P0, PT, R2, RZ, PT ;  /* 0x000000ff0200720c */ /* 0x001fda0003f05270 */
[----:B------:R-:W-:Y:S05]  /*0240*/  @P0 BRA `(.L_x_2) ;  /* 0x0000000000600947 */ /* 0x000fea0003800000 */
[----:B------:R-:W0:Y:S01]  /*0250*/  S2UR UR8, SR_CgaCtaId ;  /* 0x00000000000879c3 */ /* 0x000e220000008800 */
[----:B------:R-:W-:Y:S01]  /*0260*/  UMOV UR4, 0x400 ;  /* 0x0000040000047882 */ /* 0x000fe20000000000 */
[----:B------:R-:W-:Y:S01]  /*0270*/  UMOV UR5, 0x1 ;  /* 0x0000000100057882 */ /* 0x000fe20000000000 */
[----:B------:R-:W-:Y:S01]  /*0280*/  UMOV UR6, 0x100 ;  /* 0x0000010000067882 */ /* 0x000fe20000000000 */
[----:B------:R-:W-:Y:S01]  /*0290*/  ELECT P0, URZ, PT ;  /* 0x00000000003f782f */ /* 0x000fe20003800000 */
[----:B------:R-:W-:-:S04]  /*02a0*/  UIADD3 UR6, -UR6, 0x100000, URZ ;  /* 0x0010000006067890 */ /* 0x000fc8000fffe13f */
[----:B------:R-:W-:Y:S02]  /*02b0*/  USHF.L.U32 UR7, UR6, 0xb, URZ ;  /* 0x0000000b06077899 */ /* 0x000fe4000800063f */
[----:B------:R-:W-:Y:S02]  /*02c0*/  USHF.L.U32 UR6, UR6, 0x1, URZ ;  /* 0x0000000106067899 */ /* 0x000fe4000800063f */
[----:B0-----:R-:W-:Y:S02]  /*02d0*/  ULEA UR8, UR8, UR4, 0x18 ;  /* 0x0000000408087291 */ /* 0x001fe4000f8ec03f */
[----:B------:R-:W-:-:S04]  /*02e0*/  UIADD3 UR4, -UR5, 0x100000, URZ ;  /* 0x0010000005047890 */ /* 0x000fc8000fffe13f */
[----:B------:R-:W-:Y:S02]  /*02f0*/  USHF.L.U32 UR5, UR4, 0xb, URZ ;  /* 0x0000000b04057899 */ /* 0x000fe4000800063f */
[----:B------:R-:W-:Y:S01]  /*0300*/  USHF.L.U32 UR4, UR4, 0x1, URZ ;  /* 0x0000000104047899 */ /* 0x000fe2000800063f */
[----:B------:R-:W0:Y:S11]  /*0310*/  FENCE.VIEW.ASYNC.S ;  /* 0x00000000000073c6 */ /* 0x000e360000000000 */
[----:B0-----:R0:W1:Y:S01]  /*0320*/  SYNCS.EXCH.64 URZ, [UR8], UR4 ;  /* 0x00000004083f75b2 */ /* 0x0010620008000100 */
[----:B------:R0:W2:Y:S01]  /*0330*/  SYNCS.EXCH.64 URZ, [UR8+0x28], UR6 ;  /* 0x00002806083f75b2 */ /* 0x0000a20008000100 */
[----:B------:R0:W3:Y:S01]  /*0340*/  SYNCS.EXCH.64 URZ, [UR8+0x8], UR4 ;  /* 0x00000804083f75b2 */ /* 0x0000e20008000100 */
[----:B------:R0:W4:Y:S01]  /*0350*/  SYNCS.EXCH.64 URZ, [UR8+0x30], UR6 ;  /* 0x00003006083f75b2 */ /* 0x0001220008000100 */
[----:B------:R0:W0:Y:S01]  /*0360*/  SYNCS.EXCH.64 URZ, [UR8+0x10], UR4 ;  /* 0x00001004083f75b2 */ /* 0x0000220008000100 */
[----:B------:R0:W0:Y:S01]  /*0370*/  SYNCS.EXCH.64 URZ, [UR8+0x38], UR6 ;  /* 0x00003806083f75b2 */ /* 0x0000220008000100 */
[----:B------:R0:W0:Y:S01]  /*0380*/  SYNCS.EXCH.64 URZ, [UR8+0x18], UR4 ;  /* 0x00001804083f75b2 */ /* 0x0000220008000100 */
[----:B------:R0:W0:Y:S01]  /*0390*/  SYNCS.EXCH.64 URZ, [UR8+0x40], UR6 ;  /* 0x00004006083f75b2 */ /* 0x0000220008000100 */
[----:B------:R0:W0:Y:S01]  /*03a0*/  SYNCS.EXCH.64 URZ, [UR8+0x20], UR4 ;  /* 0x00002004083f75b2 */ /* 0x0000220008000100 */
[----:B------:R0:W0:Y:S01]  /*03b0*/  SYNCS.EXCH.64 URZ, [UR8+0x48], UR6 ;  /* 0x00004806083f75b2 */ /* 0x0000220008000100 */
[----:B------:R-:W-:Y:S01]  /*03c0*/  NOP ;  /* 0x0000000000007918 */ /* 0x000fe20000000000 */
.L_x_2:
[----:B------:R-:W5:Y:S01]  /*03d0*/  SHFL.IDX PT, R0, R0, RZ, 0x1f ;  /* 0x00001fff00007589 */ /* 0x000f6200000e0000 */
[----:B------:R-:W-:Y:S01]  /*03e0*/  ELECT P0, URZ, PT ;  /* 0x00000000003f782f */ /* 0x000fe20003800000 */
[----:B------:R-:W1:Y:S01]  /*03f0*/  S2UR UR17, SR_CTAID.Y ;  /* 0x00000000001179c3 */ /* 0x000e620000002600 */
[----:B0-----:R-:W-:Y:S01]  /*0400*/  ULDC UR5, c[0x0][0x65c] ;  /* 0x0001970000057ab9 */ /* 0x001fe20000000800 */
[----:B------:R-:W-:Y:S01]  /*0410*/  UMOV UR12, 0x20 ;  /* 0x00000020000c7882 */ /* 0x000fe20000000000 */
[----:B------:R-:W-:Y:S01]  /*0420*/  UISETP.NE.AND UP2, UPT, UR5, 0x1, UPT ;  /* 0x000000010500788c */ /* 0x000fe2000bf45270 */
[----:B------:R-:W-:Y:S01]  /*0430*/  NOP ;  /* 0x0000000000007918 */ /* 0x000fe20000000000 */
[----:B------:R-:W-:Y:S02]  /*0440*/  NOP ;  /* 0x0000000000007918 */ /* 0x000fe40000000000 */
[----:B------:R-:W-:Y:S01]  /*0450*/  UP2UR UR39, UPR, URZ, 0x4 ;  /* 0x000000043f277883 */ /* 0x000fe20008000000 */
[----:B------:R-:W0:Y:S01]  /*0460*/  S2UR UR4, SR_CTAID.X ;  /* 0x00000000000479c3 */ /* 0x000e220000002500 */
[----:B------:R-:W-:-:S02]  /*0470*/  PLOP3.LUT P3, PT, PT, PT, UP2, 0x80, 0x0 ;  /* 0x000000000000781c */ /* 0x000fc40003f6f028 */
[----:B------:R-:W-:Y:S02]  /*0480*/  PLOP3.LUT P2, PT, PT, PT, UP2, 0x80, 0x0 ;  /* 0x000000000000781c */ /* 0x000fe40003f4f028 */
[----:B------:R-:W-:Y:S01]  /*0490*/  PLOP3.LUT P4, PT, PT, PT, UP2, 0x80, 0x0 ;  /* 0x000000000000781c */ /* 0x000fe20003f8f028 */
[----:B------:R-:W-:Y:S01]  /*04a0*/  @UP2 ULDC UR14, c[0x0][0x10] ;  /* 0x00000400000e2ab9 */ /* 0x000fe20000000800 */
[----:B------:R-:W-:Y:S01]  /*04b0*/  @UP2 UMOV UR9, URZ ;  /* 0x0000003f00092c82 */ /* 0x000fe20008000000 */
[----:B------:R-:W-:Y:S01]  /*04c0*/  @!UP2 ULDC UR11, c[0x0][0xc] ;  /* 0x00000300000baab9 */ /* 0x000fe20000000800 */
[----:B-----5:R-:W-:Y:S01]  /*04d0*/  ISETP.NE.OR P0, PT, R0, RZ, !P0 ;  /* 0x000000ff0000720c */ /* 0x020fe20004705670 */
[----:B-1----:R-:W-:Y:S02]  /*04e0*/  @UP2 UMOV UR7, UR17 ;  /* 0x0000001100072c82 */ /* 0x002fe40008000000 */
[----:B------:R-:W-:Y:S01]  /*04f0*/  @UP2 UMOV UR8, UR7 ;  /* 0x0000000700082c82 */ /* 0x000fe20008000000 */
[----:B------:R-:W-:Y:S01]  /*0500*/  @!UP2 UMOV UR7, UR17 ;  /* 0x000000110007ac82 */ /* 0x000fe20008000000 */
[----:B0-----:R-:W-:-:S08]  /*0510*/  @UP2 UIMAD.WIDE.U32 UR14, UR4, UR14, UR8 ;  /* 0x0000000e040e22a5 */ /* 0x001fd0000f8e0008 */
[----:B------:R-:W-:Y:S01]  /*0520*/  VOTEU.ALL UP0, P0 ;  /* 0x00000000003f7886 */ /* 0x000fe20000000000 */
[----:B------:R-:W-:Y:S01]  /*0530*/  VOTEU.ALL UP1, P0 ;  /* 0x00000000003f7886 */ /* 0x000fe20000020000 */
[----:B------:R-:W-:-:S03]  /*0540*/  IMAD.U32 R2, RZ, RZ, UR14 ;  /* 0x0000000eff027e24 */ /* 0x000fc6000f8e00ff */
[----:B------:R-:W0:Y:S01]  /*0550*/  @!UP0 S2UR UR6, SR_CgaCtaId ;  /* 0x00000000000689c3 */ /* 0x000e220000008800 */
[----:B------:R-:W-:Y:S01]  /*0560*/  @!UP0 UMOV UR5, 0x400 ;  /* 0x0000040000058882 */ /* 0x000fe20000000000 */
[----:B------:R-:W-:-:S04]  /*0570*/  @!UP0 UIADD3 UR12, -UR12, 0x100000, URZ ;  /* 0x001000000c0c8890 */ /* 0x000fc8000fffe13f */
[----:B------:R-:W-:Y:S02]  /*0580*/  @!UP0 USHF.L.U32 UR13, UR12, 0xb, URZ ;  /* 0x0000000b0c0d8899 */ /* 0x000fe4000800063f */
[----:B------:R-:W-:Y:S01]  /*0590*/  @!UP0 USHF.L.U32 UR12, UR12, 0x1, URZ ;  /* 0x000000010c0c8899 */ /* 0x000fe2000800063f */
[----:B------:R-:W-:Y:S01]  /*05a0*/  IMAD.U32 R3, RZ, RZ, UR15 ;  /* 0x0000000fff037e24 */ /* 0x000fe2000f8e00ff */
[----:B0-----:R-:W-:Y:S01]  /*05b0*/  @!UP0 ULEA UR16, UR6, UR5, 0x18 ;  /* 0x0000000506108291 */ /* 0x001fe2000f8ec03f */
[----:B------:R-:W-:Y:S01]  /*05c0*/  VOTEU.ALL UP0, P0 ;  /* 0x00000000003f7886 */ /* 0x000fe20000000000 */
[----:B------:R-:W-:Y:S01]  /*05d0*/  PLOP3.LUT P0, PT, PT, PT, UP2, 0x80, 0x0 ;  /* 0x000000000000781c */ /* 0x000fe20003f0f028 */
[----:B------:R-:W-:Y:S01]  /*05e0*/  UMOV UR5, URZ ;  /* 0x0000003f00057c82 */ /* 0x000fe20008000000 */
[----:B------:R-:W-:Y:S01]  /*05f0*/  @UP2 UMOV UR6, URZ ;  /* 0x0000003f00062c82 */ /* 0x000fe20008000000 */
[----:B------:R-:W-:Y:S02]  /*0600*/  @!UP2 UIMAD.WIDE.U32 UR8, UR11, UR7, UR4 ;  /* 0x000000070b08a2a5 */ /* 0x000fe4000f8e0004 */
[----:B------:R-:W-:Y:S01]  /*0610*/  @UP2 UIADD3 UR6, UR15, UR6, URZ ;  /* 0x000000060f062290 */ /* 0x000fe2000fffe03f */
[----:B------:R-:W0:Y:S04]  /*0620*/  FENCE.VIEW.ASYNC.S ;  /* 0x00000000000073c6 */ /* 0x000e280000000000 */
[----:B0-----:R0:W2:Y:S01]  /*0630*/  @!UP0 SYNCS.EXCH.64 URZ, [UR16+0x60], UR12 ;  /* 0x0000600c103f85b2 */ /* 0x0010a20008000100 */
[----:B------:R-:W-:-:S02]  /*0640*/  IMAD.U32 R5, RZ, RZ, UR9 ;  /* 0x00000009ff057e24 */ /* 0x000fc4000f8e00ff */
[----:B------:R-:W-:Y:S02]  /*0650*/  @P2 IMAD.U32 R19, RZ, RZ, UR6 ;  /* 0x00000006ff132e24 */ /* 0x000fe4000f8e00ff */
[----:B------:R-:W-:Y:S02]  /*0660*/  @P0 IMAD.MOV.U32 R6, RZ, RZ, R2 ;  /* 0x000000ffff060224 */ /* 0x000fe400078e0002 */
[----:B------:R-:W-:Y:S02]  /*0670*/  IMAD.U32 R2, RZ, RZ, UR8 ;  /* 0x00000008ff027e24 */ /* 0x000fe4000f8e00ff */
[----:B------:R-:W-:Y:S02]  /*0680*/  IMAD.U32 R3, RZ, RZ, UR9 ;  /* 0x00000009ff037e24 */ /* 0x000fe4000f8e00ff */
[----:B------:R-:W-:Y:S02]  /*0690*/  @!P3 IMAD.MOV.U32 R6, RZ, RZ, R2 ;  /* 0x000000ffff06b224 */ /* 0x000fe400078e0002 */
[----:B------:R-:W-:-:S02]  /*06a0*/  IMAD.U32 R4, RZ, RZ, UR8 ;  /* 0x00000008ff047e24 */ /* 0x000fc4000f8e00ff */
[----:B------:R-:W-:Y:S01]  /*06b0*/  @!P4 IMAD.MOV.U32 R19, RZ, RZ, R5 ;  /* 0x000000ffff13c224 */ /* 0x000fe200078e0005 */
[----:B------:R0:W-:Y:S01]  /*06c0*/  STL [R1+0x100], R6 ;  /* 0x0001000601007387 */ /* 0x0001e20000100800 */
[----:B------:R0:W2:Y:S01]  /*06d0*/  @!UP1 SYNCS.EXCH.64 URZ, [UR16+0x68], UR12 ;  /* 0x0000680c103f95b2 */ /* 0x0000a20008000100 */
[----:B------:R-:W-:Y:S01]  /*06e0*/  NOP ;  /* 0x0000000000007918 */ /* 0x000fe20000000000 */
[----:B--234-:R-:W-:Y:S06]  /*06f0*/  BAR.SYNC.DEFER_BLOCKING 0x0 ;  /* 0x0000000000007b1d */ /* 0x01cfec0000010000 */
[----:B------:R-:W-:Y:S05]  /*0700*/  @!P1 BRA `(.L_x_3) ;  /* 0x0000014c00a09947 */ /* 0x000fea0003800000 */
[----:B------:R-:W-:-:S06]  /*0710*/  UISETP.GT.U32.AND UP0, UPT, UR18, 0x1, UPT ;  /* 0x000000011200788c */ /* 0x000fcc000bf04070 */
[----:B------:R-:W-:-:S13]  /*0720*/  PLOP3.LUT P0, PT, PT, PT, UP0, 0x80, 0x0 ;  /* 0x000000000000781c */ /* 0x000fda0003f0f008 */
[----:B0-----:R-:W-:Y:S05]  /*0730*/  @P0 EXIT ;  /* 0x000000000000094d */ /* 0x001fea0003800000 */
[----:B------:R-:W-:Y:S01]  /*0740*/  ULDC.64 UR8, c[0x0][0x650] ;  /* 0x0001940000087ab9 */ /* 0x000fe20000000a00 */
[----:B------:R-:W-:Y:S01]  /*0750*/  UMOV UR49, 0xffffffff ;  /* 0xffffffff00317882 */ /* 0x000fe20000000000 */
[----:B------:R-:W-:Y:S01]  /*0760*/  ISETP.GE.U32.AND P0, PT, R6, UR8, PT ;  /* 0x0000000806007c0c */ /* 0x000fe2000bf06070 */
[----:B------:R-:W-:Y:S01]  /*0770*/  UMOV UR40, 0xffffffff ;  /* 0xffffffff00287882 */ /* 0x000fe20000000000 */
[----:B------:R-:W-:Y:S01]  /*0780*/  UMOV UR41, 0xffffffff ;  /* 0xffffffff00297882 */ /* 0x000fe20000000000 */
[----:B------:R-:W-:Y:S02]  /*0790*/  PRMT R0, RZ, 0x7610, R0 ;  /* 0x00007610ff007816 */ /* 0x000fe40000000000 */
[----:B------:R-:W-:-:S13]  /*07a0*/  ISETP.GE.U32.AND.EX P0, PT, R19, UR9, PT, P0 ;  /* 0x0000000913007c0c */ /* 0x000fda000bf06100 */
[----:B------:R-:W-:Y:S05]  /*07b0*/  @P0 BRA `(.L_x_4) ;  /* 0x0000000400800947 */ /* 0x000fea0003800000 */
[----:B------:R-:W-:Y:S01]  /*07c0*/  I2FP.F32.U32 R0, UR4 ;  /* 0x0000000400007c45 */ /* 0x000fe20008201000 */
[----:B------:R-:W-:Y:S01]  /*07d0*/  ULDC.64 UR16, c[0x0][0x628] ;  /* 0x00018a0000107ab9 */ /* 0x000fe20000000a00 */
[----:B------:R-:W-:Y:S01]  /*07e0*/  ULDC UR6, c[0x0][0x150] ;  /* 0x0000540000067ab9 */ /* 0x000fe20000000800 */
[----:B------:R-:W-:Y:S01]  /*07f0*/  ISETP.NE.U32.AND P0, PT, RZ, UR16, PT ;  /* 0x00000010ff007c0c */ /* 0x000fe2000bf05070 */
[----:B------:R-:W-:Y:S01]  /*0800*/  ULDC UR15, c[0x0][0x630] ;  /* 0x00018c00000f7ab9 */ /* 0x000fe20000000800 */
[----:B------:R-:W-:Y:S01]  /*0810*/  FMUL R0, R0, UR6 ;  /* 0x0000000600007c20 */ /* 0x000fe20008400000 */
[----:B------:R-:W-:Y:S01]  /*0820*/  R2UR UR18, R6 ;  /* 0x00000000061272ca */ /* 0x000fe200000e0000 */
[----:B------:R-:W-:Y:S01]  /*0830*/  ULDC UR20, c[0x0][0x154] ;  /* 0x0000550000147ab9 */ /* 0x000fe20000000800 */
[----:B------:R-:W-:Y:S01]  /*0840*/  ISETP.NE.AND.EX P0, PT, RZ, UR17, PT, P0 ;  /* 0x00000011ff007c0c */ /* 0x000fe2000bf05300 */
[----:B------:R0:W1:Y:S01]  /*0850*/  F2I.U32.TRUNC.NTZ R2, R0 ;  /* 0x0000000000027305 */ /* 0x000062000020f000 */
[----:B------:R-:W-:-:S02]  /*0860*/  R2UR UR19, R19 ;  /* 0x00000000131372ca */ /* 0x000fc400000e0000 */
[----:B------:R-:W-:Y:S02]  /*0870*/  R2UR UR8, R6 ;  /* 0x00000000060872ca */ /* 0x000fe400000e0000 */
[----:B------:R-:W-:-:S07]  /*0880*/  R2UR UR9, R19 ;  /* 0x00000000130972ca */ /* 0x000fce00000e0000 */
[----:B0-----:R-:W-:Y:S08]  /*0890*/  @!P0 BRA `(.L_x_5) ;  /* 0x0000000000308947 */ /* 0x001ff00003800000 */
[----:B------:R-:W-:Y:S01]  /*08a0*/  R2UR UR8, R6 ;  /* 0x00000000060872ca */ /* 0x000fe200000e0000 */
[----:B------:R-:W-:Y:S01]  /*08b0*/  ULDC UR6, c[0x0][0x634] ;  /* 0x00018d0000067ab9 */ /* 0x000fe20000000800 */
[----:B------:R-:W-:-:S11]  /*08c0*/  R2UR UR14, R19 ;  /* 0x00000000130e72ca */ /* 0x000fd600000e0000 */
[----:B------:R-:W-:-:S04]  /*08d0*/  UIADD3 UR6, UP0, UR8, UR6, URZ ;  /* 0x0000000608067290 */ /* 0x000fc8000ff1e03f */
[----:B------:R-:W-:-:S04]  /*08e0*/  UIADD3.X UR14, URZ, UR14, URZ, UP0, !UPT ;  /* 0x0000000e3f0e7290 */ /* 0x000fc800087fe43f */
[----:B------:R-:W-:-:S04]  /*08f0*/  UIMAD.WIDE.U32 UR8, UR14, UR16, URZ ;  /* 0x000000100e0872a5 */ /* 0x000fc8000f8e003f */
[----:B------:R-:W-:Y:S02]  /*0900*/  UIMAD.WIDE.U32 UR10, UP0, UR6, UR17, UR8 ;  /* 0x00000011060a72a5 */ /* 0x000fe4000f800008 */
[----:B------:R-:W-:Y:S02]  /*0910*/  UIMAD.WIDE.U32 UR8, UR6, UR16, URZ ;  /* 0x00000010060872a5 */ /* 0x000fe4000f8e003f */
[----:B------:R-:W-:Y:S02]  /*0920*/  UIADD3.X UR13, URZ, URZ, URZ, UP0, !UPT ;  /* 0x0000003f3f0d7290 */ /* 0x000fe400087fe43f */
[----:B------:R-:W-:Y:S01]  /*0930*/  UIADD3 URZ, UP0, UR9, UR10, URZ ;  /* 0x0000000a093f7290 */ /* 0x000fe2000ff1e03f */
[----:B------:R-:W-:-:S03]  /*0940*/  UMOV UR12, UR11 ;  /* 0x0000000b000c7c82 */ /* 0x000fc60008000000 */
[----:B------:R-:W-:-:S12]  /*0950*/  UIMAD.WIDE.U32.X UR8, UR14, UR17, UR12, UP0 ;  /* 0x000000110e0872a5 */ /* 0x000fd800080e040c */
.L_x_5:
[----:B------:R-:W-:Y:S01]  /*0960*/  USHF.R.U64 UR41, UR8, UR15, UR9 ;  /* 0x0000000f08297299 */ /* 0x000fe20008001209 */
[----:B------:R-:W-:Y:S01]  /*0970*/  I2FP.F32.U32 R0, UR7 ;  /* 0x0000000700007c45 */ /* 0x000fe20008201000 */
[----:B------:R-:W-:Y:S01]  /*0980*/  USHF.R.U32.HI UR5, URZ, UR15, UR9 ;  /* 0x0000000f3f057299 */ /* 0x000fe20008011609 */
[----:B-1----:R-:W-:Y:S01]  /*0990*/  R2UR UR12, R2 ;  /* 0x00000000020c72ca */ /* 0x002fe200000e0000 */
[----:B------:R-:W-:Y:S02]  /*09a0*/  UIADD3 UR6, UP0, URZ, -UR41, URZ ;  /* 0x800000293f067290 */ /* 0x000fe4000ff1e03f */
[----:B------:R-:W-:Y:S01]  /*09b0*/  FMUL R0, R0, UR20 ;  /* 0x0000001400007c20 */ /* 0x000fe20008400000 */
[----:B------:R-:W-:Y:S01]  /*09c0*/  ULDC.64 UR8, c[0x0][0x620] ;  /* 0x0001880000087ab9 */ /* 0x000fe20000000a00 */
[----:B------:R-:W-:Y:S01]  /*09d0*/  UIADD3.X UR5, URZ, ~UR5, URZ, UP0, !UPT ;  /* 0x800000053f057290 */ /* 0x000fe200087fe43f */
[----:B------:R-:W-:Y:S01]  /*09e0*/  UMOV UR10, UR18 ;  /* 0x00000012000a7c82 */ /* 0x000fe20008000000 */
[----:B------:R-:W-:-:S02]  /*09f0*/  UMOV UR11, UR19 ;  /* 0x00000013000b7c82 */ /* 0x000fc40008000000 */
[----:B------:R-:W-:Y:S01]  /*0a00*/  UIMAD UR5, UR5, UR8, URZ ;  /* 0x00000008050572a4 */ /* 0x000fe2000f8e023f */
[----:B------:R-:W0:Y:S01]  /*0a10*/  F2I.U32.TRUNC.NTZ R0, R0 ;  /* 0x0000000000007305 */ /* 0x000e22000020f000 */
[----:B------:R-:W-:Y:S02]  /*0a20*/  UIMAD.WIDE.U32 UR10, UR6, UR8, UR10 ;  /* 0x00000008060a72a5 */ /* 0x000fe4000f8e000a */
[----:B------:R-:W-:Y:S01]  /*0a30*/  UIMAD UR6, UR6, UR9, UR5 ;  /* 0x00000009060672a4 */ /* 0x000fe2000f8e0205 */
[----:B------:R-:W-:Y:S01]  /*0a40*/  ULDC UR21, c[0x0][0x658] ;  /* 0x0001960000157ab9 */ /* 0x000fe20000000800 */
[----:B------:R-:W-:Y:S02]  /*0a50*/  UMOV UR19, 0xffffffff ;  /* 0xffffffff00137882 */ /* 0x000fe40000000000 */
[----:B------:R-:W-:Y:S01]  /*0a60*/  UIADD3 UR6, UR11, UR6, URZ ;  /* 0x000000060b067290 */ /* 0x000fe2000fffe03f */
[----:B------:R-:W-:Y:S01]  /*0a70*/  ULDC UR15, c[0x0][0x618] ;  /* 0x00018600000f7ab9 */ /* 0x000fe20000000800 */
[----:B------:R-:W-:Y:S01]  /*0a80*/  ULDC.64 UR8, c[0x0][0x640] ;  /* 0x0001900000087ab9 */ /* 0x000fe20000000a00 */
[----:B------:R-:W-:Y:S01]  /*0a90*/  USHF.L.U32 UR11, UR19, UR21, URZ ;  /* 0x00000015130b7299 */ /* 0x000fe2000800063f */
[----:B------:R-:W-:Y:S01]  /*0aa0*/  ISETP.NE.U32.AND P0, PT, RZ, UR8, PT ;  /* 0x00000008ff007c0c */ /* 0x000fe2000bf05070 */
[----:B------:R-:W-:-:S02]  /*0ab0*/  USHF.R.U64 UR19, UR10, UR15, UR6 ;  /* 0x0000000f0a137299 */ /* 0x000fc40008001206 */
[----:B------:R-:W-:Y:S01]  /*0ac0*/  USHF.R.U32.HI UR10, URZ, UR15, UR6 ;  /* 0x0000000f3f0a7299 */ /* 0x000fe20008011606 */
[----:B0-----:R-:W-:Y:S01]  /*0ad0*/  R2UR UR14, R0 ;  /* 0x00000000000e72ca */ /* 0x001fe200000e0000 */
[----:B------:R-:W-:Y:S01]  /*0ae0*/  ULDC UR17, c[0x0][0x608] ;  /* 0x0001820000117ab9 */ /* 0x000fe20000000800 */
[----:B------:R-:W-:Y:S01]  /*0af0*/  ISETP.NE.AND.EX P0, PT, RZ, UR9, PT, P0 ;  /* 0x00000009ff007c0c */ /* 0x000fe2000bf05300 */
[----:B------:R-:W-:Y:S02]  /*0b00*/  USHF.R.U64 UR23, UR19, UR17, UR10 ;  /* 0x0000001113177299 */ /* 0x000fe4000800120a */
[----:B------:R-:W-:Y:S01]  /*0b10*/  USHF.R.U32.HI UR10, URZ, UR17, UR10 ;  /* 0x000000113f0a7299 */ /* 0x000fe2000801160a */
[----:B------:R-:W-:Y:S01]  /*0b20*/  UMOV UR16, 0x1 ;  /* 0x0000000100107882 */ /* 0x000fe20000000000 */
[----:B------:R-:W-:Y:S02]  /*0b30*/  UIADD3 UR12, -UR12, URZ, URZ ;  /* 0x0000003f0c0c7290 */ /* 0x000fe4000fffe13f */
[----:B------:R-:W-:-:S02]  /*0b40*/  USHF.R.U64 UR24, UR23, UR21, UR10 ;  /* 0x0000001517187299 */ /* 0x000fc4000800120a */
[----:B------:R-:W-:Y:S01]  /*0b50*/  USHF.L.U32 UR6, UR16, UR21, URZ ;  /* 0x0000001510067299 */ /* 0x000fe2000800063f */
[----:B------:R-:W-:Y:S01]  /*0b60*/  ULDC UR13, c[0x0][0x144] ;  /* 0x00005100000d7ab9 */ /* 0x000fe20000000800 */
[----:B------:R-:W-:Y:S01]  /*0b70*/  ULDC UR5, c[0x0][0x600] ;  /* 0x0001800000057ab9 */ /* 0x000fe20000000800 */
[----:B------:R-:W-:Y:S02]  /*0b80*/  ULOP3.LUT UR16, URZ, UR11, URZ, 0x33, !UPT ;  /* 0x0000000b3f107292 */ /* 0x000fe4000f8e333f */
[----:B------:R-:W-:Y:S02]  /*0b90*/  USHF.R.U32.HI UR11, URZ, UR21, UR10 ;  /* 0x000000153f0b7299 */ /* 0x000fe4000801160a */
[----:B------:R-:W-:Y:S02]  /*0ba0*/  UIADD3 UR18, UR5, -0x1, URZ ;  /* 0xffffffff05127890 */ /* 0x000fe4000fffe03f */
[----:B------:R-:W-:Y:S02]  /*0bb0*/  UIADD3 UR20, -UR14, URZ, URZ ;  /* 0x0000003f0e147290 */ /* 0x000fe4000fffe13f */
[----:B------:R-:W-:Y:S01]  /*0bc0*/  UIMAD UR4, UR13, UR12, UR4 ;  /* 0x0000000c0d0472a4 */ /* 0x000fe2000f8e0204 */
[----:B------:R-:W-:Y:S01]  /*0bd0*/  ULDC UR25, c[0x0][0x148] ;  /* 0x0000520000197ab9 */ /* 0x000fe20000000800 */
[----:B------:R-:W-:Y:S01]  /*0be0*/  ULDC UR21, c[0x0][0x648] ;  /* 0x0001920000157ab9 */ /* 0x000fe20000000800 */
[----:B------:R-:W-:Y:S01]  /*0bf0*/  ULDC UR22, c[0x0][0x638] ;  /* 0x00018e0000167ab9 */ /* 0x000fe20000000800 */
[----:B------:R-:W-:Y:S01]  /*0c00*/  UMOV UR10, UR24 ;  /* 0x00000018000a7c82 */ /* 0x000fe20008000000 */
[----:B------:R-:W-:Y:S07]  /*0c10*/  @!P0 BRA `(.L_x_6) ;  /* 0x0000000000308947 */ /* 0x000fee0003800000 */
[----:B------:R-:W-:Y:S02]  /*0c20*/  ULDC UR14, c[0x0][0x64c] ;  /* 0x00019300000e7ab9 */ /* 0x000fe40000000800 */
        /* <DEDUP_REMOVED lines=8> */
[----:B------:R-:W-:-:S07]  /*0cb0*/  UIMAD.WIDE.U32.X UR8, UR17, UR9, UR14, UP0 ;  /* 0x00000009110872a5 */ /* 0x000fce00080e040e */
[----:B------:R-:W-:Y:S01]  /*0cc0*/  UMOV UR10, UR8 ;  /* 0x00000008000a7c82 */ /* 0x000fe20008000000 */
[----:B------:R-:W-:-:S05]  /*0cd0*/  UMOV UR11, UR9 ;  /* 0x00000009000b7c82 */ /* 0x000fca0008000000 */
.L_x_6:
[----:B------:R-:W-:Y:S01]  /*0ce0*/  UISETP.NE.AND UP0, UPT, UR39, URZ, UPT ;  /* 0x0000003f2700728c */ /* 0x000fe2000bf05270 */
[----:B------:R-:W-:Y:S01]  /*0cf0*/  IMAD.MOV.U32 R0, RZ, RZ, 0x1 ;  /* 0x00000001ff007424 */ /* 0x000fe200078e00ff */
[----:B------:R-:W-:Y:S02]  /*0d00*/  USHF.R.U64 UR8, UR10, UR21, UR11 ;  /* 0x000000150a087299 */ /* 0x000fe4000800120b */
[----:B------:R-:W-:Y:S02]  /*0d10*/  ULOP3.LUT UR16, UR23, UR16, URZ, 0xc0, !UPT ;  /* 0x0000001017107292 */ /* 0x000fe4000f8ec03f */
[----:B------:R-:W-:Y:S02]  /*0d20*/  ULOP3.LUT UR18, UR19, UR18, URZ, 0xc0, !UPT ;  /* 0x0000001213127292 */ /* 0x000fe4000f8ec03f */
[----:B------:R-:W-:-:S03]  /*0d30*/  UIMAD UR16, UR6, UR8, UR16 ;  /* 0x00000008061072a4 */ /* 0x000fc6000f8e0210 */
[----:B------:R-:W-:Y:S02]  /*0d40*/  @UP0 UIMAD UR4, UR25, UR20, UR7 ;  /* 0x00000014190402a4 */ /* 0x000fe4000f8e0207 */
[----:B------:R-:W-:-:S04]  /*0d50*/  UIADD3 UR7, -UR8, URZ, URZ ;  /* 0x0000003f08077290 */ /* 0x000fc8000fffe13f */
[----:B------:R-:W-:-:S03]  /*0d60*/  UIMAD UR6, UR7, UR22, UR24 ;  /* 0x00000016070672a4 */ /* 0x000fc6000f8e0218 */
[----:B------:R-:W-:Y:S01]  /*0d70*/  ULDC UR7, c[0x0][0x610] ;  /* 0x0001840000077ab9 */ /* 0x000fe20000000800 */
[----:B------:R-:W-:Y:S02]  /*0d80*/  UIMAD UR6, UR6, UR5, UR18 ;  /* 0x00000005060672a4 */ /* 0x000fe4000f8e0212 */
[----:B------:R-:W-:-:S04]  /*0d90*/  UIMAD UR4, UR16, UR7, UR4 ;  /* 0x00000007100472a4 */ /* 0x000fc8000f8e0204 */
[----:B------:R-:W-:Y:S02]  /*0da0*/  USEL UR40, UR6, UR4, !UP0 ;  /* 0x0000000406287287 */ /* 0x000fe4000c000000 */
[----:B------:R-:W-:-:S12]  /*0db0*/  USEL UR49, UR4, UR6, !UP0 ;  /* 0x0000000604317287 */ /* 0x000fd8000c000000 */
.L_x_4:
[----:B------:R-:W-:-:S08]  /*0dc0*/  NOP ;  /* 0x0000000000007918 */ /* 0x000fd00000000000 */
[----:B------:R-:W0:Y:S02]  /*0dd0*/  USETMAXREG.TRY_ALLOC.CTAPOOL UP0, 0xf0 ;  /* 0x000000f0000079c8 */ /* 0x000e240008000600 */
[----:B0-----:R-:W-:-:S13]  /*0de0*/  PLOP3.LUT P0, PT, PT, PT, UP0, 0x80, 0x0 ;  /* 0x000000000000781c */ /* 0x001fda0003f0f008 */
[----:B------:R-:W-:Y:S05]  /*0df0*/  @!P0 BRA `(.L_x_4) ;  /* 0xfffffffc00f08947 */ /* 0x000fea000383ffff */
[----:B------:R-:W-:Y:S01]  /*0e00*/  ULDC.64 UR4, c[0x0][0x598] ;  /* 0x0001660000047ab9 */ /* 0x000fe20000000a00 */
[----:B------:R-:W-:Y:S01]  /*0e10*/  ULDC.64 UR50, c[0x0][0x208] ;  /* 0x0000820000327ab9 */ /* 0x000fe20000000a00 */
[----:B------:R-:W-:-:S04]  /*0e20*/  ISETP.NE.U32.AND P0, PT, RZ, UR4, PT ;  /* 0x00000004ff007c0c */ /* 0x000fc8000bf05070 */
[----:B------:R-:W-:-:S13]  /*0e30*/  ISETP.NE.AND.EX P0, PT, RZ, UR5, PT, P0 ;  /* 0x00000005ff007c0c */ /* 0x000fda000bf05300 */
[----:B------:R-:W-:Y:S05]  /*0e40*/  @!P0 BRA `(.L_x_7) ;  /* 0x00000000001c8947 */ /* 0x000fea0003800000 */
[----:B------:R-:W0:Y:S02]  /*0e50*/  LDC.64 R2, c[0x0][0x598] ;  /* 0x00016600ff027b82 */ /* 0x000e240000000a00 */
[----:B0-----:R-:W2:Y:S02]  /*0e60*/  LDG.E.64 R2, desc[UR50][R2.64] ;  /* 0x0000003202027981 */ /* 0x001ea4000c1e1b00 */
[----:B--2---:R-:W-:-:S04]  /*0e70*/  ISETP.NE.U32.AND P0, PT, R2, RZ, PT ;  /* 0x000000ff0200720c */ /* 0x004fc80003f05070 */
[----:B------:R-:W-:-:S13]  /*0e80*/  ISETP.NE.AND.EX P0, PT, R3, RZ, PT, P0 ;  /* 0x000000ff0300720c */ /* 0x000fda0003f05300 */
[----:B------:R-:W-:Y:S05]  /*0e90*/  @!P0 BRA `(.L_x_7) ;  /* 0x0000000000088947 */ /* 0x000fea0003800000 */
[----:B------:R0:W5:Y:S01]  /*0ea0*/  LD.E R17, desc[UR50][R2.64] ;  /* 0x0000003202117980 */ /* 0x000162000c101900 */
[----:B------:R-:W-:Y:S05]  /*0eb0*/  BRA `(.L_x_8) ;  /* 0x0000000000247947 */ /* 0x000fea0003800000 */
.L_x_7:
[----:B------:R-:W-:Y:S02]  /*0ec0*/  ULDC.64 UR4, c[0x0][0x588] ;  /* 0x0001620000047ab9 */ /* 0x000fe40000000a00 */
[----:B------:R-:W-:-:S04]  /*0ed0*/  ISETP.NE.U32.AND P0, PT, RZ, UR4, PT ;  /* 0x00000004ff007c0c */ /* 0x000fc8000bf05070 */
[----:B------:R-:W-:-:S13]  /*0ee0*/  ISETP.NE.AND.EX P0, PT, RZ, UR5, PT, P0 ;  /* 0x00000005ff007c0c */ /* 0x000fda000bf05300 */
[----:B------:R-:W-:Y:S05]  /*0ef0*/  @!P0 BRA `(.L_x_9) ;  /* 0x00000000000c8947 */ /* 0x000fea0003800000 */
[----:B------:R-:W0:Y:S02]  /*0f00*/  LDC.64 R2, c[0x0][0x588] ;  /* 0x00016200ff027b82 */ /* 0x000e240000000a00 */
[----:B0-----:R1:W5:Y:S01]  /*0f10*/  LDG.E R17, desc[UR50][R2.64] ;  /* 0x0000003202117981 */ /* 0x001362000c1e1900 */
[----:B------:R-:W-:Y:S05]  /*0f20*/  BRA `(.L_x_8) ;  /* 0x0000000000087947 */ /* 0x000fea0003800000 */
.L_x_9:
[----:B------:R-:W-:Y:S02]  /*0f30*/  ULDC UR4, c[0x0][0x580] ;  /* 0x0001600000047ab9 */ /* 0x000fe40000000800 */
[----:B------:R-:W-:-:S07]  /*0f40*/  IMAD.U32 R17, RZ, RZ, UR4 ;  /* 0x00000004ff117e24 */ /* 0x000fce000f8e00ff */
.L_x_8:
[----:B------:R-:W-:Y:S02]  /*0f50*/  ULDC.64 UR4, c[0x0][0x5a0] ;  /* 0x0001680000047ab9 */ /* 0x000fe40000000a00 */
[----:B------:R-:W-:-:S04]  /*0f60*/  ISETP.NE.U32.AND P0, PT, RZ, UR4, PT ;  /* 0x00000004ff007c0c */ /* 0x000fc8000bf05070 */
[----:B------:R-:W-:-:S13]  /*0f70*/  ISETP.NE.AND.EX P0, PT, RZ, UR5, PT, P0 ;  /* 0x00000005ff007c0c */ /* 0x000fda000bf05300 */
[----:B------:R-:W-:Y:S05]  /*0f80*/  @!P0 BRA `(.L_x_10) ;  /* 0x00000000001c8947 */ /* 0x000fea0003800000 */
[----:B01----:R-:W0:Y:S02]  /*0f90*/  LDC.64 R2, c[0x0][0x5a0] ;  /* 0x00016800ff027b82 */ /* 0x003e240000000a00 */
[----:B0-----:R-:W2:Y:S02]  /*0fa0*/  LDG.E.64 R2, desc[UR50][R2.64] ;  /* 0x0000003202027981 */ /* 0x001ea4000c1e1b00 */
[----:B--2---:R-:W-:-:S04]  /*0fb0*/  ISETP.NE.U32.AND P0, PT, R2, RZ, PT ;  /* 0x000000ff0200720c */ /* 0x004fc80003f05070 */
[----:B------:R-:W-:-:S13]  /*0fc0*/  ISETP.NE.AND.EX P0, PT, R3, RZ, PT, P0 ;  /* 0x000000ff0300720c */ /* 0x000fda0003f05300 */
[----:B------:R-:W-:Y:S05]  /*0fd0*/  @!P0 BRA `(.L_x_10) ;  /* 0x0000000000088947 */ /* 0x000fea0003800000 */
[----:B------:R0:W5:Y:S01]  /*0fe0*/  LD.E R18, desc[UR50][R2.64] ;  /* 0x0000003202127980 */ /* 0x000162000c101900 */
[----:B------:R-:W-:Y:S05]  /*0ff0*/  BRA `(.L_x_11) ;  /* 0x0000000000247947 */ /* 0x000fea0003800000 */
.L_x_10:
[----:B------:R-:W-:Y:S02]  /*1000*/  ULDC.64 UR4, c[0x0][0x590] ;  /* 0x0001640000047ab9 */ /* 0x000fe40000000a00 */
[----:B------:R-:W-:-:S04]  /*1010*/  ISETP.NE.U32.AND P0, PT, RZ, UR4, PT ;  /* 0x00000004ff007c0c */ /* 0x000fc8000bf05070 */
[----:B------:R-:W-:-:S13]  /*1020*/  ISETP.NE.AND.EX P0, PT, RZ, UR5, PT, P0 ;  /* 0x00000005ff007c0c */ /* 0x000fda000bf05300 */
[----:B------:R-:W-:Y:S05]  /*1030*/  @!P0 BRA `(.L_x_12) ;  /* 0x00000000000c8947 */ /* 0x000fea0003800000 */
[----:B01----:R-:W0:Y:S02]  /*1040*/  LDC.64 R2, c[0x0][0x590] ;  /* 0x00016400ff027b82 */ /* 0x003e240000000a00 */
[----:B0-----:R1:W5:Y:S01]  /*1050*/  LDG.E R18, desc[UR50][R2.64] ;  /* 0x0000003202127981 */ /* 0x001362000c1e1900 */
[----:B------:R-:W-:Y:S05]  /*1060*/  BRA `(.L_x_11) ;  /* 0x0000000000087947 */ /* 0x000fea0003800000 */
.L_x_12:
[----:B------:R-:W-:Y:S02]  /*1070*/  ULDC UR4, c[0x0][0x584] ;  /* 0x0001610000047ab9 */ /* 0x000fe40000000800 */
[----:B------:R-:W-:-:S07]  /*1080*/  IMAD.U32 R18, RZ, RZ, UR4 ;  /* 0x00000004ff127e24 */ /* 0x000fce000f8e00ff */
.L_x_11:
[----:B------:R-:W-:-:S13]  /*1090*/  LOP3.LUT P0, RZ, R0, 0xff, RZ, 0xc0, !PT ;  /* 0x000000ff00ff7812 */ /* 0x000fda000780c0ff */
[----:B------:R-:W-:Y:S05]  /*10a0*/  @!P0 EXIT ;  /* 0x000000000000894d */ /* 0x000fea0003800000 */
[----:B------:R-:W-:Y:S01]  /*10b0*/  ULDC UR4, c[0x0][0x28c] ;  /* 0x0000a30000047ab9 */ /* 0x000fe20000000800 */
[----:B------:R-:W-:Y:S01]  /*10c0*/  ULDC.64 UR6, c[0x0][0x5c8] ;  /* 0x0001720000067ab9 */ /* 0x000fe20000000a00 */
[----:B------:R-:W-:Y:S02]  /*10d0*/  UIADD3 UR4, UR4, 0x3f, URZ ;  /* 0x0000003f04047890 */ /* 0x000fe4000fffe03f */
[----:B------:R-:W-:Y:S02]  /*10e0*/  USHF.L.U64.HI UR42, UR6, 0x7, UR7 ;  /* 0x00000007062a7899 */ /* 0x000fe40008010207 */
[----:B------:R-:W-:Y:S02]  /*10f0*/  USHF.R.S32.HI UR5, URZ, 0x1f, UR4 ;  /* 0x0000001f3f057899 */ /* 0x000fe40008011404 */
[----:B------:R-:W-:Y:S02]  /*1100*/  USHF.L.U32 UR43, UR6, 0x7, URZ ;  /* 0x00000007062b7899 */ /* 0x000fe4000800063f */
[----:B------:R-:W-:-:S02]  /*1110*/  ULEA.HI UR5, UR5, UR4, URZ, 0x6 ;  /* 0x0000000405057291 */ /* 0x000fc4000f8f303f */
[----:B------:R-:W-:Y:S02]  /*1120*/  USHF.L.U64.HI UR44, UR6, 0x3, UR7 ;  /* 0x00000003062c7899 */ /* 0x000fe40008010207 */
[----:B------:R-:W-:Y:S02]  /*1130*/  USHF.L.U32 UR45, UR6, 0x3, URZ ;  /* 0x00000003062d7899 */ /* 0x000fe4000800063f */
[----:B------:R-:W-:Y:S02]  /*1140*/  USHF.L.U64.HI UR46, UR6, 0x8, UR7 ;  /* 0x00000008062e7899 */ /* 0x000fe40008010207 */
[----:B------:R-:W-:Y:S02]  /*1150*/  USHF.L.U32 UR47, UR6, 0x8, URZ ;  /* 0x00000008062f7899 */ /* 0x000fe4000800063f */
[----:B------:R-:W-:Y:S01]  /*1160*/  USHF.R.S32.HI UR48, URZ, 0x6, UR5 ;  /* 0x000000063f307899 */ /* 0x000fe20008011405 */
[----:B------:R-:W-:Y:S01]  /*1170*/  UMOV UR36, URZ ;  /* 0x0000003f00247c82 */ /* 0x000fe20008000000 */
[----:B------:R-:W-:-:S10]  /*1180*/  UMOV UR37, URZ ;  /* 0x0000003f00257c82 */ /* 0x000fd40008000000 */
.L_x_544:
[----:B------:R-:W2:Y:S01]  /*1190*/  S2R R0, SR_TID.X ;  /* 0x0000000000007919 */ /* 0x000ea20000002100 */
[----:B------:R-:W3:Y:S01]  /*11a0*/  S2UR UR7, SR_CgaCtaId ;  /* 0x00000000000779c3 */ /* 0x000ee20000008800 */
[----:B------:R-:W-:Y:S02]  /*11b0*/  UMOV UR6, 0x400 ;  /* 0x0000040000067882 */ /* 0x000fe40000000000 */
[----:B---3--:R-:W-:Y:S01]  /*11c0*/  ULEA UR6, UR7, UR6, 0x18 ;  /* 0x0000000607067291 */ /* 0x008fe2000f8ec03f */
[----:B--2---:R-:W-:-:S04]  /*11d0*/  LOP3.LUT R0, R0, 0x80, RZ, 0xc0, !PT ;  /* 0x0000008000007812 */ /* 0x004fc800078ec0ff */
[----:B------:R-:W-:-:S06]  /*11e0*/  SHF.R.U32.HI R0, RZ, 0x7, R0 ;  /* 0x00000007ff007819 */ /* 0x000fcc0000011600 */
[----:B------:R-:W2:Y:S02]  /*11f0*/  SHFL.IDX PT, R0, R0, RZ, 0x1f ;  /* 0x00001fff00007589 */ /* 0x000ea400000e0000 */
[----:B--2---:R-:W-:-:S13]  /*1200*/  R2UR UR4, R0 ;  /* 0x00000000000472ca */ /* 0x004fda00000e0000 */
[----:B------:R-:W-:-:S04]  /*1210*/  ULEA.HI UR5, UR4, UR4, URZ, 0x1 ;  /* 0x0000000404057291 */ /* 0x000fc8000f8f083f */
[----:B------:R-:W-:-:S04]  /*1220*/  ULOP3.LUT UR5, UR5, 0xffffe, URZ, 0xc0, !UPT ;  /* 0x000ffffe05057892 */ /* 0x000fc8000f8ec03f */
[----:B------:R-:W-:-:S03]  /*1230*/  UIADD3 UR5, UR4, -UR5, URZ ;  /* 0x8000000504057290 */ /* 0x000fc6000fffe03f */
[----:B------:R-:W-:Y:S01]  /*1240*/  ULDC UR4, c[0x0][0x28c] ;  /* 0x0000a30000047ab9 */ /* 0x000fe20000000800 */
[----:B------:R-:W-:Y:S01]  /*1250*/  ULEA UR5, UR5, UR6, 0xc ;  /* 0x0000000605057291 */ /* 0x000fe2000f8e603f */
[----:B------:R-:W-:-:S03]  /*1260*/  ISETP.LT.AND P0, PT, RZ, UR4, PT ;  /* 0x00000004ff007c0c */ /* 0x000fc6000bf01270 */
[----:B------:R-:W-:-:S04]  /*1270*/  UIADD3 UR5, UR5, 0x100, URZ ;  /* 0x0000010005057890 */ /* 0x000fc8000fffe03f */
[----:B------:R-:W-:-:S04]  /*1280*/  USHF.R.U32.HI UR5, URZ, 0x4, UR5 ;  /* 0x000000043f057899 */ /* 0x000fc80008011605 */
[----:B------:R-:W-:Y:S02]  /*1290*/  ULOP3.LUT UR52, UR5, 0x3fff, URZ, 0xc0, !UPT ;  /* 0x00003fff05347892 */ /* 0x000fe4000f8ec03f */
[----:B0-----:R-:W-:Y:S10]  /*12a0*/  @P0 BRA `(.L_x_13) ;  /* 0x0000000000400947 */ /* 0x001ff40003800000 */
[----:B------:R-:W-:Y:S01]  /*12b0*/  MOV R0, 0x0 ;  /* 0x0000000000007802 */ /* 0x000fe20000000f00 */
[----:B------:R-:W-:Y:S01]  /*12c0*/  ULDC.64 UR4, c[0x4][0x68] ;  /* 0x01001a0000047ab9 */ /* 0x000fe20000000a00 */
[----:B------:R-:W-:Y:S01]  /*12d0*/  ULDC.64 UR6, c[0x4][0x8] ;  /* 0x0100020000067ab9 */ /* 0x000fe20000000a00 */
[----:B------:R-:W-:Y:S01]  /*12e0*/  IMAD.U32 R4, RZ, RZ, UR4 ;  /* 0x00000004ff047e24 */ /* 0x000fe2000f8e00ff */
[----:B01----:R0:W1:Y:S01]  /*12f0*/  LDC.64 R2, c[0x4][R0] ;  /* 0x0100000000027b82 */ /* 0x0030620000000a00 */
[----:B------:R-:W-:Y:S01]  /*1300*/  IMAD.U32 R5, RZ, RZ, UR5 ;  /* 0x00000005ff057e24 */ /* 0x000fe2000f8e00ff */
[----:B------:R-:W-:Y:S01]  /*1310*/  ULDC.64 UR4, c[0x4][0x70] ;  /* 0x01001c0000047ab9 */ /* 0x000fe20000000a00 */
[----:B------:R-:W-:Y:S02]  /*1320*/  IMAD.U32 R10, RZ, RZ, UR6 ;  /* 0x00000006ff0a7e24 */ /* 0x000fe4000f8e00ff */
[----:B------:R-:W-:Y:S02]  /*1330*/  IMAD.U32 R6, RZ, RZ, UR4 ;  /* 0x00000004ff067e24 */ /* 0x000fe4000f8e00ff */
[----:B------:R-:W-:-:S02]  /*1340*/  IMAD.U32 R7, RZ, RZ, UR5 ;  /* 0x00000005ff077e24 */ /* 0x000fc4000f8e00ff */
[----:B------:R-:W-:Y:S02]  /*1350*/  IMAD.U32 R11, RZ, RZ, UR7 ;  /* 0x00000007ff0b7e24 */ /* 0x000fe4000f8e00ff */
[----:B------:R-:W-:Y:S02]  /*1360*/  IMAD.MOV.U32 R8, RZ, RZ, 0x1e1 ;  /* 0x000001e1ff087424 */ /* 0x000fe400078e00ff */
[----:B------:R-:W-:Y:S02]  /*1370*/  IMAD.MOV.U32 R12, RZ, RZ, 0x1 ;  /* 0x00000001ff0c7424 */ /* 0x000fe400078e00ff */
[----:B0-----:R-:W-:-:S07]  /*1380*/  IMAD.MOV.U32 R13, RZ, RZ, RZ ;  /* 0x000000ffff0d7224 */ /* 0x001fce00078e00ff */
[----:B------:R-:W-:-:S07]  /*1390*/  LEPC R20, `(.L_x_13) ;  /* 0x000000001014794e */ /* 0x000fce0000000000 */
[----:B-1---5:R-:W-:Y:S05]  /*13a0*/  CALL.ABS.NOINC R2 ;  /* 0x0000000002007343 */ /* 0x022fea0003c00000 */
.L_x_13:
[----:B------:R-:W-:-:S06]  /*13b0*/  ULOP3.LUT UR4, UR38, 0x1, URZ, 0xfc, !UPT ;  /* 0x0000000126047892 */ /* 0x000fcc000f8efc3f */
[----:B------:R-:W-:-:S05]  /*13c0*/  IMAD.U32 R0, RZ, RZ, UR4 ;  /* 0x00000004ff007e24 */ /* 0x000fca000f8e00ff */
[----:B------:R-:W-:-:S13]  /*13d0*/  ISETP.NE.AND P0, PT, R0, 0x3, PT ;  /* 0x000000030000780c */ /* 0x000fda0003f05270 */
[----:B------:R-:W-:Y:S05]  /*13e0*/  @!P0 BRA `(.L_x_14) ;  /* 0x0000000000048947 */ /* 0x000fea0003800000 */
[----:B------:R-:W-:Y:S01]  /*13f0*/  BPT.TRAP 0x1 ;  /* 0x000000040000795c */ /* 0x000fe20000300000 */
.L_x_14:
[----:B------:R-:W2:Y:S01]  /*1400*/  S2UR UR5, SR_CgaCtaId ;  /* 0x00000000000579c3 */ /* 0x000ea20000008800 */
[----:B------:R-:W-:Y:S01]  /*1410*/  UMOV UR4, 0x400 ;  /* 0x0000040000047882 */ /* 0x000fe20000000000 */
[----:B01----:R-:W-:Y:S02]  /*1420*/  IMAD.U32 R2, RZ, RZ, UR36 ;  /* 0x00000024ff027e24 */ /* 0x003fe4000f8e00ff */
[----:B------:R-:W-:-:S03]  /*1430*/  IMAD.U32 R3, RZ, RZ, UR37 ;  /* 0x00000025ff037e24 */ /* 0x000fc6000f8e00ff */
[----:B------:R-:W-:Y:S01]  /*1440*/  SHF.L.U32 R2, R2, 0x1f, RZ ;  /* 0x0000001f02027819 */ /* 0x000fe200000006ff */
[----:B--2---:R-:W-:-:S06]  /*1450*/  ULEA UR4, UR5, UR4, 0x18 ;  /* 0x0000000405047291 */ /* 0x004fcc000f8ec03f */
[----:B------:R-:W-:-:S04]  /*1460*/  IMAD.U32 R0, RZ, RZ, UR4 ;  /* 0x00000004ff007e24 */ /* 0x000fc8000f8e00ff */
[----:B------:R-:W-:-:S04]  /*1470*/  IMAD R3, R3, 0x8, R0 ;  /* 0x0000000803037824 */ /* 0x000fc800078e0200 */
[----:B------:R0:W1:Y:S01]  /*1480*/  SYNCS.PHASECHK.TRANS64.TRYWAIT P1, [R3+URZ], R2 ;  /* 0x00000002030075a7 */ /* 0x000062000802017f */
[----:B------:R-:W-:Y:S05]  /*1490*/  @!P0 BRA `(.L_x_15) ;  /* 0x0000000000048947 */ /* 0x000fea0003800000 */
[----:B------:R-:W-:Y:S01]  /*14a0*/  BPT.TRAP 0x1 ;  /* 0x000000040000795c */ /* 0x000fe20000300000 */
.L_x_15:
[----:B-1----:R-:W-:Y:S05]  /*14b0*/  @P1 BRA `(.L_x_16) ;  /* 0x0000000000081947 */ /* 0x002fea0003800000 */
[----:B------:R-:W1:Y:S02]  /*14c0*/  SYNCS.PHASECHK.TRANS64.TRYWAIT P1, [R3+URZ], R2 ;  /* 0x00000002030075a7 */ /* 0x000e64000802017f */
[----:B-1----:R-:W-:Y:S05]  /*14d0*/  @!P1 BRA `(.L_x_17) ;  /* 0x0000015800449947 */ /* 0x002fea0003800000 */
.L_x_16:
[----:B------:R-:W-:-:S04]  /*14e0*/  UISETP.LT.AND UP0, UPT, UR48, 0x1, UPT ;  /* 0x000000013000788c */ /* 0x000fc8000bf01270 */
[----:B------:R-:W-:-:S06]  /*14f0*/  USEL UR4, UR48, 0x1, UP0 ;  /* 0x0000000130047887 */ /* 0x000fcc0008000000 */
[----:B01----:R-:W-:Y:S01]  /*1500*/  IMAD.U32 R3, RZ, RZ, UR4 ;  /* 0x00000004ff037e24 */ /* 0x003fe2000f8e00ff */
[----:B------:R-:W-:Y:S05]  /*1510*/  WARPSYNC.ALL ;  /* 0x0000000000007948 */ /* 0x000fea0003800000 */
[----:B------:R-:W-:-:S04]  /*1520*/  IADD3 R3, -R3, UR48, RZ ;  /* 0x0000003003037c10 */ /* 0x000fc8000fffe1ff */
[----:B------:R-:W-:Y:S02]  /*1530*/  ISETP.GE.AND P1, PT, R3, 0x1, PT ;  /* 0x000000010300780c */ /* 0x000fe40003f26270 */
[----:B------:R-:W-:Y:S01]  /*1540*/  R2UR UR4, R0 ;  /* 0x00000000000472ca */ /* 0x000fe200000e0000 */
[----:B------:R-:W-:Y:S01]  /*1550*/  ULOP3.LUT UR8, UR52, 0x10000, URZ, 0xfc, !UPT ;  /* 0x0001000034087892 */ /* 0x000fe2000f8efc3f */
[----:B------:R-:W-:Y:S01]  /*1560*/  WARPGROUP.ARRIVE ;  /* 0x00000000000079c5 */ /* 0x000fe20000000000 */
[----:B------:R-:W-:Y:S01]  /*1570*/  UMOV UR5, 0x80000020 ;  /* 0x8000002000057882 */ /* 0x000fe20000000000 */
[----:B------:R-:W-:Y:S01]  /*1580*/  UMOV UR7, 0x80000020 ;  /* 0x8000002000077882 */ /* 0x000fe20000000000 */
[----:B------:R-:W-:-:S08]  /*1590*/  ULEA UR10, UR37, UR8, 0xb ;  /* 0x00000008250a7291 */ /* 0x000fd0000f8e583f */
[----:B------:R-:W-:-:S04]  /*15a0*/  UIADD3 UR4, UR4, 0x28100, URZ ;  /* 0x0002810004047890 */ /* 0x000fc8000fffe03f */
[----:B------:R-:W-:-:S04]  /*15b0*/  USHF.R.U32.HI UR4, URZ, 0x4, UR4 ;  /* 0x000000043f047899 */ /* 0x000fc80008011604 */
[----:B------:R-:W-:-:S04]  /*15c0*/  ULOP3.LUT UR4, UR4, 0x3fff, URZ, 0xc0, !UPT ;  /* 0x00003fff04047892 */ /* 0x000fc8000f8ec03f */
[----:B------:R-:W-:-:S03]  /*15d0*/  ULOP3.LUT UR9, UR4, 0x10000, URZ, 0xfc, !UPT ;  /* 0x0001000004097892 */ /* 0x000fc6000f8efc3f */
[----:B------:R-:W-:Y:S01]  /*15e0*/  UMOV UR4, UR10 ;  /* 0x0000000a00047c82 */ /* 0x000fe20008000000 */
[----:B------:R-:W-:-:S07]  /*15f0*/  ULEA UR11, UR37, UR9, 0x9 ;  /* 0x00000009250b7291 */ /* 0x000fce000f8e483f */
[----:B------:R-:W-:Y:S02]  /*1600*/  UMOV UR6, UR11 ;  /* 0x0000000b00067c82 */ /* 0x000fe40008000000 */
[----:B------:R-:W-:Y:S01]  /*1610*/  IGMMA.64x128x32.S8.S8 R72, gdesc[UR4], RZ, !UPT, gsb0 ;  /* 0x03600000044879f1 */ /* 0x000fe2000c0410ff */
[----:B------:R-:W-:Y:S01]  /*1620*/  UIADD3 UR4, UR10, 0x200, URZ ;  /* 0x000002000a047890 */ /* 0x000fe2000fffe03f */
[----:B------:R-:W-:Y:S01]  /*1630*/  UMOV UR5, 0x80000020 ;  /* 0x8000002000057882 */ /* 0x000fe20000000000 */
[----:B------:R-:W-:Y:S02]  /*1640*/  WARPGROUP.DEPBAR.LE gsb0, 0x0 ;  /* 0x00008000000079c5 */ /* 0x000fe40000010000 */
[----:B------:R-:W-:Y:S01]  /*1650*/  WARPGROUP.ARRIVE ;  /* 0x00000000000079c5 */ /* 0x000fe20000000000 */
[----:B------:R-:W-:Y:S02]  /*1660*/  IMAD.MOV.U32 R54, RZ, RZ, R88 ;  /* 0x000000ffff367224 */ /* 0x000fe400078e0058 */
[----:B------:R-:W-:-:S02]  /*1670*/  IMAD.MOV.U32 R53, RZ, RZ, R89 ;  /* 0x000000ffff357224 */ /* 0x000fc400078e0059 */
[----:B------:R-:W-:Y:S01]  /*1680*/  IMAD.MOV.U32 R52, RZ, RZ, R90 ;  /* 0x000000ffff347224 */ /* 0x000fe200078e005a */
[----:B------:R-:W-:Y:S01]  /*1690*/  IGMMA.64x128x32.S8.S8 R152, gdesc[UR4], RZ, !UPT, gsb0 ;  /* 0x03600000049879f1 */ /* 0x000fe2000c0410ff */
[----:B------:R-:W-:Y:S01]  /*16a0*/  UIADD3 UR4, UR10, 0x400, URZ ;  /* 0x000004000a047890 */ /* 0x000fe2000fffe03f */
[----:B------:R-:W-:Y:S01]  /*16b0*/  IMAD.MOV.U32 R51, RZ, RZ, R91 ;  /* 0x000000ffff337224 */ /* 0x000fe200078e005b */
[----:B------:R-:W-:Y:S01]  /*16c0*/  UMOV UR5, 0x80000020 ;  /* 0x8000002000057882 */ /* 0x000fe20000000000 */
[----:B------:R-:W-:Y:S02]  /*16d0*/  IMAD.MOV.U32 R50, RZ, RZ, R92 ;  /* 0x000000ffff327224 */ /* 0x000fe400078e005c */
[----:B------:R-:W-:Y:S02]  /*16e0*/  IMAD.MOV.U32 R49, RZ, RZ, R93 ;  /* 0x000000ffff317224 */ /* 0x000fe400078e005d */
[----:B------:R-:W-:Y:S02]  /*16f0*/  IMAD.MOV.U32 R48, RZ, RZ, R94 ;  /* 0x000000ffff307224 */ /* 0x000fe400078e005e */
[----:B------:R-:W-:-:S02]  /*1700*/  IMAD.MOV.U32 R47, RZ, RZ, R95 ;  /* 0x000000ffff2f7224 */ /* 0x000fc400078e005f */
[----:B------:R-:W-:Y:S02]  /*1710*/  IMAD.MOV.U32 R46, RZ, RZ, R96 ;  /* 0x000000ffff2e7224 */ /* 0x000fe400078e0060 */
[----:B------:R-:W-:Y:S02]  /*1720*/  IMAD.MOV.U32 R45, RZ, RZ, R97 ;  /* 0x000000ffff2d7224 */ /* 0x000fe400078e0061 */
        /* <DEDUP_REMOVED lines=58> */
[----:B------:R-:W-:Y:S01]  /*1ad0*/  IMAD.MOV.U32 R220, RZ, RZ, R22 ;  /* 0x000000ffffdc7224 */ /* 0x000fe200078e0016 */
[----:B------:R-:W-:Y:S02]  /*1ae0*/  WARPGROUP.DEPBAR.LE gsb0, 0x0 ;  /* 0x00008000000079c5 */ /* 0x000fe40000010000 */
[----:B------:R-:W-:Y:S01]  /*1af0*/  WARPGROUP.ARRIVE ;  /* 0x00000000000079c5 */ /* 0x000fe20000000000 */
[----:B------:R0:W-:Y:S01]  /*1b00*/  STL.64 [R1+0x1b0], R214 ;  /* 0x0001b0d601007387 */ /* 0x0001e20000100a00 */
[----:B------:R-:W-:Y:S02]  /*1b10*/  IMAD.MOV.U32 R221, RZ, RZ, R21 ;  /* 0x000000ffffdd7224 */ /* 0x000fe400078e0015 */
[----:B------:R-:W-:Y:S01]  /*1b20*/  IMAD.MOV.U32 R222, RZ, RZ, R20 ;  /* 0x000000ffffde7224 */ /* 0x000fe200078e0014 */
[----:B------:R1:W-:Y:S01]  /*1b30*/  STL.64 [R1+0x1a8], R212 ;  /* 0x0001a8d401007387 */ /* 0x0003e20000100a00 */
[----:B------:R-:W-:Y:S01]  /*1b40*/  IGMMA.64x128x32.S8.S8 R88, gdesc[UR4], RZ, !UPT, gsb0 ;  /* 0x03600000045879f1 */ /* 0x000fe2000c0410ff */
[----:B------:R-:W-:Y:S01]  /*1b50*/  UIADD3 UR4, UR10, 0x600, URZ ;  /* 0x000006000a047890 */ /* 0x000fe2000fffe03f */
[----:B------:R-:W-:Y:S01]  /*1b60*/  IMAD.MOV.U32 R223, RZ, RZ, R15 ;  /* 0x000000ffffdf7224 */ /* 0x000fe200078e000f */
[----:B------:R2:W-:Y:S01]  /*1b70*/  STL.64 [R1+0x1a0], R210 ;  /* 0x0001a0d201007387 */ /* 0x0005e20000100a00 */
[----:B------:R-:W-:Y:S01]  /*1b80*/  UMOV UR5, 0x80000020 ;  /* 0x8000002000057882 */ /* 0x000fe20000000000 */
[----:B------:R-:W-:-:S02]  /*1b90*/  IMAD.MOV.U32 R224, RZ, RZ, R14 ;  /* 0x000000ffffe07224 */ /* 0x000fc400078e000e */
[----:B------:R3:W-:Y:S01]  /*1ba0*/  STL.64 [R1+0x198], R208 ;  /* 0x000198d001007387 */ /* 0x0007e20000100a00 */
[----:B0-----:R-:W-:Y:S02]  /*1bb0*/  IMAD.MOV.U32 R214, RZ, RZ, R28 ;  /* 0x000000ffffd67224 */ /* 0x001fe400078e001c */
[----:B------:R-:W-:Y:S01]  /*1bc0*/  IMAD.MOV.U32 R215, RZ, RZ, R27 ;  /* 0x000000ffffd77224 */ /* 0x000fe200078e001b */
[----:B------:R0:W-:Y:S01]  /*1bd0*/  STL.64 [R1+0x190], R206 ;  /* 0x000190ce01007387 */ /* 0x0001e20000100a00 */
[----:B-1----:R-:W-:Y:S02]  /*1be0*/  IMAD.MOV.U32 R212, RZ, RZ, R30 ;  /* 0x000000ffffd47224 */ /* 0x002fe400078e001e */
[----:B------:R-:W-:Y:S01]  /*1bf0*/  IMAD.MOV.U32 R213, RZ, RZ, R29 ;  /* 0x000000ffffd57224 */ /* 0x000fe200078e001d */
[----:B------:R1:W-:Y:S01]  /*1c00*/  STL.64 [R1+0x188], R204 ;  /* 0x000188cc01007387 */ /* 0x0003e20000100a00 */
[----:B--2---:R-:W-:Y:S02]  /*1c10*/  IMAD.MOV.U32 R210, RZ, RZ, R32 ;  /* 0x000000ffffd27224 */ /* 0x004fe400078e0020 */
[----:B------:R-:W-:Y:S01]  /*1c20*/  IMAD.MOV.U32 R211, RZ, RZ, R31 ;  /* 0x000000ffffd37224 */ /* 0x000fe200078e001f */
[----:B------:R2:W-:Y:S01]  /*1c30*/  STL.64 [R1+0x180], R202 ;  /* 0x000180ca01007387 */ /* 0x0005e20000100a00 */
[----:B---3--:R-:W-:-:S02]  /*1c40*/  IMAD.MOV.U32 R208, RZ, RZ, R34 ;  /* 0x000000ffffd07224 */ /* 0x008fc400078e0022 */
[----:B------:R-:W-:Y:S01]  /*1c50*/  IMAD.MOV.U32 R209, RZ, RZ, R33 ;  /* 0x000000ffffd17224 */ /* 0x000fe200078e0021 */
[----:B------:R3:W-:Y:S01]  /*1c60*/  STL.64 [R1+0x178], R200 ;  /* 0x000178c801007387 */ /* 0x0007e20000100a00 */
[----:B0-----:R-:W-:Y:S02]  /*1c70*/  IMAD.MOV.U32 R206, RZ, RZ, R36 ;  /* 0x000000ffffce7224 */ /* 0x001fe400078e0024 */
[----:B------:R-:W-:Y:S01]  /*1c80*/  IMAD.MOV.U32 R207, RZ, RZ, R35 ;  /* 0x000000ffffcf7224 */ /* 0x000fe200078e0023 */
[----:B------:R0:W-:Y:S01]  /*1c90*/  STL.64 [R1+0x170], R198 ;  /* 0x000170c601007387 */ /* 0x0001e20000100a00 */
[----:B-1----:R-:W-:Y:S02]  /*1ca0*/  IMAD.MOV.U32 R204, RZ, RZ, R38 ;  /* 0x000000ffffcc7224 */ /* 0x002fe400078e0026 */
[----:B------:R-:W-:Y:S01]  /*1cb0*/  IMAD.MOV.U32 R205, RZ, RZ, R37 ;  /* 0x000000ffffcd7224 */ /* 0x000fe200078e0025 */
[----:B------:R1:W-:Y:S01]  /*1cc0*/  STL.64 [R1+0x168], R196 ;  /* 0x000168c401007387 */ /* 0x0003e20000100a00 */
[----:B--2---:R-:W-:-:S02]  /*1cd0*/  IMAD.MOV.U32 R202, RZ, RZ, R40 ;  /* 0x000000ffffca7224 */ /* 0x004fc400078e0028 */
[----:B------:R-:W-:Y:S01]  /*1ce0*/  IMAD.MOV.U32 R203, RZ, RZ, R39 ;  /* 0x000000ffffcb7224 */ /* 0x000fe200078e0027 */
[----:B------:R2:W-:Y:S01]  /*1cf0*/  STL.64 [R1+0x160], R194 ;  /* 0x000160c201007387 */ /* 0x0005e20000100a00 */
[----:B---3--:R-:W-:Y:S02]  /*1d00*/  IMAD.MOV.U32 R200, RZ, RZ, R42 ;  /* 0x000000ffffc87224 */ /* 0x008fe400078e002a */
[----:B------:R-:W-:Y:S01]  /*1d10*/  IMAD.MOV.U32 R201, RZ, RZ, R41 ;  /* 0x000000ffffc97224 */ /* 0x000fe200078e0029 */
[----:B------:R3:W-:Y:S01]  /*1d20*/  STL.64 [R1+0x158], R192 ;  /* 0x000158c001007387 */ /* 0x0007e20000100a00 */
[----:B0-----:R-:W-:Y:S02]  /*1d30*/  IMAD.MOV.U32 R198, RZ, RZ, R44 ;  /* 0x000000ffffc67224 */ /* 0x001fe400078e002c */
[----:B------:R-:W-:Y:S01]  /*1d40*/  IMAD.MOV.U32 R199, RZ, RZ, R43 ;  /* 0x000000ffffc77224 */ /* 0x000fe200078e002b */
[----:B------:R0:W-:Y:S01]  /*1d50*/  STL.64 [R1+0x150], R190 ;  /* 0x000150be01007387 */ /* 0x0001e20000100a00 */
[----:B-1----:R-:W-:-:S02]  /*1d60*/  IMAD.MOV.U32 R196, RZ, RZ, R46 ;  /* 0x000000ffffc47224 */ /* 0x002fc400078e002e */
[----:B------:R-:W-:Y:S01]  /*1d70*/  IMAD.MOV.U32 R197, RZ, RZ, R45 ;  /* 0x000000ffffc57224 */ /* 0x000fe200078e002d */
[----:B------:R1:W-:Y:S01]  /*1d80*/  STL.64 [R1+0x148], R188 ;  /* 0x000148bc01007387 */ /* 0x0003e20000100a00 */
[----:B--2---:R-:W-:Y:S02]  /*1d90*/  IMAD.MOV.U32 R194, RZ, RZ, R48 ;  /* 0x000000ffffc27224 */ /* 0x004fe400078e0030 */
[----:B------:R-:W-:Y:S01]  /*1da0*/  IMAD.MOV.U32 R195, RZ, RZ, R47 ;  /* 0x000000ffffc37224 */ /* 0x000fe200078e002f */
[----:B------:R2:W-:Y:S01]  /*1db0*/  STL.64 [R1+0x140], R186 ;  /* 0x000140ba01007387 */ /* 0x0005e20000100a00 */
[----:B---3--:R-:W-:Y:S02]  /*1dc0*/  IMAD.MOV.U32 R192, RZ, RZ, R50 ;  /* 0x000000ffffc07224 */ /* 0x008fe400078e0032 */
[----:B------:R-:W-:Y:S01]  /*1dd0*/  IMAD.MOV.U32 R193, RZ, RZ, R49 ;  /* 0x000000ffffc17224 */ /* 0x000fe200078e0031 */
[----:B------:R3:W-:Y:S01]  /*1de0*/  STL.64 [R1+0x138], R184 ;  /* 0x000138b801007387 */ /* 0x0007e20000100a00 */
[----:B0-----:R-:W-:-:S02]  /*1df0*/  IMAD.MOV.U32 R190, RZ, RZ, R52 ;  /* 0x000000ffffbe7224 */ /* 0x001fc400078e0034 */
        /* <DEDUP_REMOVED lines=18> */
[----:B------:R-:W-:Y:S02]  /*1f20*/  IMAD.MOV.U32 R179, RZ, RZ, R63 ;  /* 0x000000ffffb37224 */ /* 0x000fe400078e003f */
[----:B---3--:R-:W-:Y:S02]  /*1f30*/  IMAD.MOV.U32 R176, RZ, RZ, R66 ;  /* 0x000000ffffb07224 */ /* 0x008fe400078e0042 */
[----:B------:R-:W-:Y:S02]  /*1f40*/  IMAD.MOV.U32 R177, RZ, RZ, R65 ;  /* 0x000000ffffb17224 */ /* 0x000fe400078e0041 */
[----:B0-----:R-:W-:Y:S02]  /*1f50*/  IMAD.MOV.U32 R174, RZ, RZ, R68 ;  /* 0x000000ffffae7224 */ /* 0x001fe400078e0044 */
[----:B------:R-:W-:Y:S02]  /*1f60*/  IMAD.MOV.U32 R175, RZ, RZ, R67 ;  /* 0x000000ffffaf7224 */ /* 0x000fe400078e0043 */
[----:B-1----:R-:W-:-:S02]  /*1f70*/  IMAD.MOV.U32 R172, RZ, RZ, R70 ;  /* 0x000000ffffac7224 */ /* 0x002fc400078e0046 */
        /* <DEDUP_REMOVED lines=11> */
[----:B------:R-:W-:Y:S01]  /*2030*/  IMAD.MOV.U32 R235, RZ, RZ, R2 ;  /* 0x000000ffffeb7224 */ /* 0x000fe200078e0002 */
[----:B------:R-:W-:-:S02]  /*2040*/  WARPGROUP.DEPBAR.LE gsb0, 0x0 ;  /* 0x00008000000079c5 */ /* 0x000fc40000010000 */
[----:B------:R-:W-:-:S06]  /*2050*/  WARPGROUP.ARRIVE ;  /* 0x00000000000079c5 */ /* 0x000fcc0000000000 */
[----:B------:R-:W-:Y:S01]  /*2060*/  IGMMA.64x128x32.S8.S8 R24, gdesc[UR4], RZ, !UPT, gsb0 ;  /* 0x03600000041879f1 */ /* 0x000fe2000c0410ff */
[----:B------:R-:W-:Y:S02]  /*2070*/  UIADD3 UR4, UR10, 0x2, URZ ;  /* 0x000000020a047890 */ /* 0x000fe4000fffe03f */
[----:B------:R-:W-:Y:S01]  /*2080*/  UIADD3 UR6, UR11, 0x2, URZ ;  /* 0x000000020b067890 */ /* 0x000fe2000fffe03f */
[----:B------:R-:W-:Y:S01]  /*2090*/  UMOV UR5, 0x80000020 ;  /* 0x8000002000057882 */ /* 0x000fe20000000000 */
[----:B------:R-:W-:Y:S01]  /*20a0*/  UMOV UR7, 0x80000020 ;  /* 0x8000002000077882 */ /* 0x000fe20000000000 */
[----:B------:R-:W-:Y:S02]  /*20b0*/  WARPGROUP.DEPBAR.LE gsb0, 0x0 ;  /* 0x00008000000079c5 */ /* 0x000fe40000010000 */
[----:B------:R-:W-:-:S06]  /*20c0*/  WARPGROUP.ARRIVE ;  /* 0x00000000000079c5 */ /* 0x000fcc0000000000 */
[----:B------:R-:W-:Y:S03]  /*20d0*/  IGMMA.64x128x32.S8.S8 R172, gdesc[UR4], R172, gsb0 ;  /* 0x0360000004ac79f1 */ /* 0x000fe600080410ac */
[----:B------:R-:W-:Y:S02]  /*20e0*/  WARPGROUP.DEPBAR.LE gsb0, 0x0 ;  /* 0x00008000000079c5 */ /* 0x000fe40000010000 */
[----:B------:R-:W-:Y:S04]  /*20f0*/  STL.64 [R1], R172 ;  /* 0x000000ac01007387 */ /* 0x000fe80000100a00 */
[----:B------:R-:W-:Y:S04]  /*2100*/  STL.64 [R1+0x8], R174 ;  /* 0x000008ae01007387 */ /* 0x000fe80000100a00 */
        /* <DEDUP_REMOVED lines=19> */
[----:B------:R0:W-:Y:S04]  /*2240*/  STL.64 [R1+0xa8], R214 ;  /* 0x0000a8d601007387 */ /* 0x0001e80000100a00 */
        /* <DEDUP_REMOVED lines=10> */
[----:B0-----:R-:W2:Y:S04]  /*22f0*/  LDL.LU.64 R214, [R1+0x1b0] ;  /* 0x0001b00001d67983 */ /* 0x001ea80000300a00 */
[----:B------:R-:W2:Y:S04]  /*2300*/  LDL.LU.64 R212, [R1+0x1a8] ;  /* 0x0001a80001d47983 */ /* 0x000ea80000300a00 */
        /* <DEDUP_REMOVED lines=19> */
[----:B------:R-:W2:Y:S01]  /*2440*/  LDL.LU.64 R172, [R1+0x108] ;  /* 0x0001080001ac7983 */ /* 0x000ea20000300a00 */
[----:B------:R-:W-:Y:S01]  /*2450*/  UIADD3 UR4, UR10, 0x202, URZ ;  /* 0x000002020a047890 */ /* 0x000fe2000fffe03f */
[----:B------:R-:W-:Y:S01]  /*2460*/  UMOV UR5, 0x80000020 ;  /* 0x8000002000057882 */ /* 0x000fe20000000000 */
[----:B--2---:R-:W-:-:S07]  /*2470*/  WARPGROUP.ARRIVE ;  /* 0x00000000000079c5 */ /* 0x004fce0000000000 */
[----:B------:R-:W-:Y:S01]  /*2480*/  IGMMA.64x128x32.S8.S8 R152, gdesc[UR4], R152, gsb0 ;  /* 0x03600000049879f1 */ /* 0x000fe20008041098 */
[----:B------:R-:W-:Y:S01]  /*2490*/  UIADD3 UR4, UR10, 0x402, URZ ;  /* 0x000004020a047890 */ /* 0x000fe2000fffe03f */
[----:B------:R-:W-:Y:S01]  /*24a0*/  UMOV UR5, 0x80000020 ;  /* 0x8000002000057882 */ /* 0x000fe20000000000 */
[----:B------:R-:W-:Y:S02]  /*24b0*/  WARPGROUP.DEPBAR.LE gsb0, 0x0 ;  /* 0x00008000000079c5 */ /* 0x000fe40000010000 */
[----:B------:R-:W-:-:S06]  /*24c0*/  WARPGROUP.ARRIVE ;  /* 0x00000000000079c5 */ /* 0x000fcc0000000000 */
[----:B------:R-:W-:Y:S01]  /*24d0*/  IGMMA.64x128x32.S8.S8 R88, gdesc[UR4], R88, gsb0 ;  /* 0x03600000045879f1 */ /* 0x000fe20008041058 */
[----:B------:R-:W-:Y:S01]  /*24e0*/  UIADD3 UR4, UR10, 0x602, URZ ;  /* 0x000006020a047890 */ /* 0x000fe2000fffe03f */
[----:B------:R-:W-:Y:S01]  /*24f0*/  UMOV UR5, 0x80000020 ;  /* 0x8000002000057882 */ /* 0x000fe20000000000 */
[----:B------:R-:W-:Y:S02]  /*2500*/  WARPGROUP.DEPBAR.LE gsb0, 0x0 ;  /* 0x00008000000079c5 */ /* 0x000fe40000010000 */
[----:B------:R-:W-:-:S06]  /*2510*/  WARPGROUP.ARRIVE ;  /* 0x00000000000079c5 */ /* 0x000fcc0000000000 */
[----:B------:R-:W-:Y:S03]  /*2520*/  IGMMA.64x128x32.S8.S8 R24, gdesc[UR4], R24, gsb0 ;  /* 0x03600000041879f1 */ /* 0x000fe60008041018 */
[----:B------:R-:W-:Y:S02]  /*2530*/  WARPGROUP.DEPBAR.LE gsb0, 0x0 ;  /* 0x00008000000079c5 */ /* 0x000fe40000010000 */
[----:B-1----:R-:W-:Y:S05]  /*2540*/  @!P1 BRA `(.L_x_18) ;  /* 0x0000001400d09947 */ /* 0x002fea0003800000 */
[----:B------:R-:W-:Y:S02]  /*2550*/  UIADD3 UR10, UR37, 0x1, URZ ;  /* 0x00000001250a7890 */ /* 0x000fe4000fffe03f */
[----:B------:R-:W-:Y:S02]  /*2560*/  UMOV UR11, UR37 ;  /* 0x00000025000b7c82 */ /* 0x000fe40008000000 */
[----:B------:R-:W-:-:S04]  /*2570*/  UISETP.NE.AND UP0, UPT, UR10, 0x5, UPT ;  /* 0x000000050a00788c */ /* 0x000fc8000bf05270 */
[----:B------:R-:W-:Y:S02]  /*2580*/  USEL UR4, URZ, 0x1, UP0 ;  /* 0x000000013f047887 */ /* 0x000fe40008000000 */
[----:B------:R-:W-:Y:S02]  /*2590*/  USEL UR10, UR10, URZ, UP0 ;  /* 0x0000003f0a0a7287 */ /* 0x000fe40008000000 */
[----:B------:R-:W-:-:S06]  /*25a0*/  ULOP3.LUT UR4, UR36, UR4, URZ, 0x3c, !UPT ;  /* 0x0000000424047292 */ /* 0x000fcc000f8e3c3f */
[----:B------:R-:W-:-:S07]  /*25b0*/  IMAD.U32 R2, RZ, RZ, UR4 ;  /* 0x00000004ff027e24 */ /* 0x000fce000f8e00ff */
.L_x_25:
[----:B0-----:R-:W-:Y:S05]  /*25c0*/  @!P0 BRA `(.L_x_19) ;  /* 0x0000000000048947 */ /* 0x001fea0003800000 */
[----:B------:R-:W-:Y:S01]  /*25d0*/  BPT.TRAP 0x1 ;  /* 0x000000040000795c */ /* 0x000fe20000300000 */
.L_x_19:
[----:B------:R-:W0:Y:S01]  /*25e0*/  S2UR UR5, SR_CgaCtaId ;  /* 0x00000000000579c3 */ /* 0x000e220000008800 */
[----:B------:R-:W-:Y:S01]  /*25f0*/  UMOV UR4, 0x400 ;  /* 0x0000040000047882 */ /* 0x000fe20000000000 */
[----:B------:R-:W-:Y:S01]  /*2600*/  IMAD.U32 R4, RZ, RZ, UR10 ;  /* 0x0000000aff047e24 */ /* 0x000fe2000f8e00ff */
[----:B------:R-:W-:Y:S01]  /*2610*/  SHF.L.U32 R5, R2, 0x1f, RZ ;  /* 0x0000001f02057819 */ /* 0x000fe200000006ff */
[----:B0-----:R-:W-:-:S06]  /*2620*/  ULEA UR4, UR5, UR4, 0x18 ;  /* 0x0000000405047291 */ /* 0x001fcc000f8ec03f */
[----:B------:R-:W-:-:S04]  /*2630*/  IMAD.U32 R0, RZ, RZ, UR4 ;  /* 0x00000004ff007e24 */ /* 0x000fc8000f8e00ff */
[----:B------:R-:W-:-:S04]  /*2640*/  IMAD R4, R4, 0x8, R0 ;  /* 0x0000000804047824 */ /* 0x000fc800078e0200 */
[----:B------:R0:W1:Y:S01]  /*2650*/  SYNCS.PHASECHK.TRANS64.TRYWAIT P1, [R4+URZ], R5 ;  /* 0x00000005040075a7 */ /* 0x000062000802017f */
[----:B------:R-:W-:Y:S05]  /*2660*/  @!P0 BRA `(.L_x_20) ;  /* 0x0000000000048947 */ /* 0x000fea0003800000 */
[----:B------:R-:W-:Y:S01]  /*2670*/  BPT.TRAP 0x1 ;  /* 0x000000040000795c */ /* 0x000fe20000300000 */
.L_x_20:
[----:B-1----:R-:W-:Y:S05]  /*2680*/  @P1 BRA `(.L_x_21) ;  /* 0x0000000000081947 */ /* 0x002fea0003800000 */
[----:B------:R-:W1:Y:S02]  /*2690*/  SYNCS.PHASECHK.TRANS64.TRYWAIT P1, [R4+URZ], R5 ;  /* 0x00000005040075a7 */ /* 0x000e64000802017f */
[----:B-1----:R-:W-:Y:S05]  /*26a0*/  @!P1 BRA `(.L_x_22) ;  /* 0x0000014400e49947 */ /* 0x002fea0003800000 */
.L_x_21:
        /* <DEDUP_REMOVED lines=32> */
[----:B--2---:R-:W2:Y:S04]  /*28b0*/  LDL.LU.64 R24, [R1] ;  /* 0x0000000001187983 */ /* 0x004ea80000300a00 */
        /* <DEDUP_REMOVED lines=31> */
[----:B------:R-:W-:-:S02]  /*2ab0*/  ULEA UR12, UR10, UR8, 0xb ;  /* 0x000000080a0c7291 */ /* 0x000fc4000f8e583f */
[----:B------:R-:W-:Y:S01]  /*2ac0*/  ULEA UR13, UR10, UR9, 0x9 ;  /* 0x000000090a0d7291 */ /* 0x000fe2000f8e483f */
[----:B------:R-:W-:Y:S01]  /*2ad0*/  UMOV UR5, 0x80000020 ;  /* 0x8000002000057882 */ /* 0x000fe20000000000 */
[----:B------:R-:W-:-:S03]  /*2ae0*/  UMOV UR7, 0x80000020 ;  /* 0x8000002000077882 */ /* 0x000fc60000000000 */
[----:B------:R-:W-:Y:S02]  /*2af0*/  UMOV UR4, UR12 ;  /* 0x0000000c00047c82 */ /* 0x000fe40008000000 */
[----:B------:R-:W-:Y:S01]  /*2b00*/  UMOV UR6, UR13 ;  /* 0x0000000d00067c82 */ /* 0x000fe20008000000 */
[----:B--2---:R-:W-:-:S06]  /*2b10*/  WARPGROUP.ARRIVE ;  /* 0x00000000000079c5 */ /* 0x004fcc0000000000 */
[----:B------:R-:W-:Y:S01]  /*2b20*/  IGMMA.64x128x32.S8.S8 R24, gdesc[UR4], R24, gsb0 ;  /* 0x03600000041879f1 */ /* 0x000fe20008041018 */
[----:B------:R-:W-:Y:S01]  /*2b30*/  UIADD3 UR4, UR12, 0x200, URZ ;  /* 0x000002000c047890 */ /* 0x000fe2000fffe03f */
[----:B------:R-:W-:Y:S01]  /*2b40*/  UMOV UR5, 0x80000020 ;  /* 0x8000002000057882 */ /* 0x000fe20000000000 */
[----:B------:R-:W-:Y:S02]  /*2b50*/  WARPGROUP.DEPBAR.LE gsb0, 0x0 ;  /* 0x00008000000079c5 */ /* 0x000fe40000010000 */
[----:B------:R-:W-:Y:S01]  /*2b60*/  WARPGROUP.ARRIVE ;  /* 0x00000000000079c5 */ /* 0x000fe20000000000 */
[----:B------:R-:W-:Y:S01]  /*2b70*/  STL.64 [R1], R24 ;  /* 0x0000001801007387 */ /* 0x000fe20000100a00 */
[----:B01----:R-:W-:Y:S02]  /*2b80*/  IMAD.MOV.U32 R5, RZ, RZ, R86 ;  /* 0x000000ffff057224 */ /* 0x003fe400078e0056 */
[----:B------:R-:W-:Y:S01]  /*2b90*/  IMAD.MOV.U32 R4, RZ, RZ, R87 ;  /* 0x000000ffff047224 */ /* 0x000fe200078e0057 */
[----:B------:R-:W-:Y:S01]  /*2ba0*/  STL.64 [R1+0x8], R26 ;  /* 0x0000081a01007387 */ /* 0x000fe20000100a00 */
[----:B------:R-:W-:Y:S01]  /*2bb0*/  IGMMA.64x128x32.S8.S8 R152, gdesc[UR4], R152, gsb0 ;  /* 0x03600000049879f1 */ /* 0x000fe20008041098 */
[----:B------:R-:W-:-:S02]  /*2bc0*/  IMAD.MOV.U32 R7, RZ, RZ, R84 ;  /* 0x000000ffff077224 */ /* 0x000fc400078e0054 */
[----:B------:R-:W-:Y:S01]  /*2bd0*/  STL.64 [R1+0x10], R28 ;  /* 0x0000101c01007387 */ /* 0x000fe20000100a00 */
[----:B------:R-:W-:Y:S02]  /*2be0*/  IMAD.MOV.U32 R6, RZ, RZ, R85 ;  /* 0x000000ffff067224 */ /* 0x000fe400078e0055 */
[----:B------:R-:W-:Y:S01]  /*2bf0*/  IMAD.MOV.U32 R9, RZ, RZ, R82 ;  /* 0x000000ffff097224 */ /* 0x000fe200078e0052 */
[----:B------:R-:W-:Y:S01]  /*2c00*/  STL.64 [R1+0x18], R30 ;  /* 0x0000181e01007387 */ /* 0x000fe20000100a00 */
[----:B------:R-:W-:Y:S02]  /*2c10*/  IMAD.MOV.U32 R8, RZ, RZ, R83 ;  /* 0x000000ffff087224 */ /* 0x000fe400078e0053 */
[----:B------:R-:W-:Y:S01]  /*2c20*/  IMAD.MOV.U32 R11, RZ, RZ, R80 ;  /* 0x000000ffff0b7224 */ /* 0x000fe200078e0050 */
[----:B------:R-:W-:Y:S01]  /*2c30*/  STL.64 [R1+0x20], R32 ;  /* 0x0000202001007387 */ /* 0x000fe20000100a00 */
[----:B------:R-:W-:Y:S02]  /*2c40*/  IMAD.MOV.U32 R10, RZ, RZ, R81 ;  /* 0x000000ffff0a7224 */ /* 0x000fe400078e0051 */
[----:B------:R-:W-:Y:S01]  /*2c50*/  IMAD.MOV.U32 R13, RZ, RZ, R78 ;  /* 0x000000ffff0d7224 */ /* 0x000fe200078e004e */
[----:B------:R-:W-:Y:S01]  /*2c60*/  STL.64 [R1+0x28], R34 ;  /* 0x0000282201007387 */ /* 0x000fe20000100a00 */
[----:B------:R-:W-:-:S02]  /*2c70*/  IMAD.MOV.U32 R12, RZ, RZ, R79 ;  /* 0x000000ffff0c7224 */ /* 0x000fc400078e004f */
        /* <DEDUP_REMOVED lines=22> */
[----:B------:R0:W-:Y:S01]  /*2de0*/  STL.64 [R1+0x68], R50 ;  /* 0x0000683201007387 */ /* 0x0001e20000100a00 */
[----:B------:R-:W-:Y:S02]  /*2df0*/  IMAD.MOV.U32 R224, RZ, RZ, R63 ;  /* 0x000000ffffe07224 */ /* 0x000fe400078e003f */
[----:B------:R-:W-:Y:S01]  /*2e00*/  IMAD.MOV.U32 R227, RZ, RZ, R60 ;  /* 0x000000ffffe37224 */ /* 0x000fe200078e003c */
[----:B------:R-:W2:Y:S01]  /*2e10*/  LDL.LU.64 R86, [R1+0x2b0] ;  /* 0x0002b00001567983 */ /* 0x000ea20000300a00 */
[----:B------:R-:W-:-:S02]  /*2e20*/  IMAD.MOV.U32 R226, RZ, RZ, R61 ;  /* 0x000000ffffe27224 */ /* 0x000fc400078e003d */
[----:B------:R-:W-:Y:S01]  /*2e30*/  IMAD.MOV.U32 R229, RZ, RZ, R58 ;  /* 0x000000ffffe57224 */ /* 0x000fe200078e003a */
[----:B------:R-:W2:Y:S01]  /*2e40*/  LDL.LU.64 R84, [R1+0x2a8] ;  /* 0x0002a80001547983 */ /* 0x000ea20000300a00 */
[----:B------:R-:W-:Y:S02]  /*2e50*/  IMAD.MOV.U32 R228, RZ, RZ, R59 ;  /* 0x000000ffffe47224 */ /* 0x000fe400078e003b */
[----:B------:R-:W-:Y:S01]  /*2e60*/  IMAD.MOV.U32 R231, RZ, RZ, R56 ;  /* 0x000000ffffe77224 */ /* 0x000fe200078e0038 */
[----:B------:R-:W2:Y:S01]  /*2e70*/  LDL.LU.64 R82, [R1+0x2a0] ;  /* 0x0002a00001527983 */ /* 0x000ea20000300a00 */
[----:B------:R-:W-:Y:S02]  /*2e80*/  IMAD.MOV.U32 R230, RZ, RZ, R57 ;  /* 0x000000ffffe67224 */ /* 0x000fe400078e0039 */
[----:B------:R-:W-:Y:S01]  /*2e90*/  IMAD.MOV.U32 R233, RZ, RZ, R54 ;  /* 0x000000ffffe97224 */ /* 0x000fe200078e0036 */
[----:B------:R-:W2:Y:S01]  /*2ea0*/  LDL.LU.64 R80, [R1+0x298] ;  /* 0x0002980001507983 */ /* 0x000ea20000300a00 */
[----:B------:R-:W-:-:S02]  /*2eb0*/  IMAD.MOV.U32 R232, RZ, RZ, R55 ;  /* 0x000000ffffe87224 */ /* 0x000fc400078e0037 */
[----:B------:R-:W-:Y:S01]  /*2ec0*/  IMAD.MOV.U32 R235, RZ, RZ, R52 ;  /* 0x000000ffffeb7224 */ /* 0x000fe200078e0034 */
[----:B------:R-:W2:Y:S01]  /*2ed0*/  LDL.LU.64 R78, [R1+0x290] ;  /* 0x00029000014e7983 */ /* 0x000ea20000300a00 */
[----:B------:R-:W-:-:S03]  /*2ee0*/  IMAD.MOV.U32 R234, RZ, RZ, R53 ;  /* 0x000000ffffea7224 */ /* 0x000fc600078e0035 */
        /* <DEDUP_REMOVED lines=27> */
[----:B------:R-:W-:-:S03]  /*30a0*/  WARPGROUP.DEPBAR.LE gsb0, 0x0 ;  /* 0x00008000000079c5 */ /* 0x000fc60000010000 */
        /* <DEDUP_REMOVED lines=22> */
[----:B0-----:R-:W3:Y:S04]  /*3210*/  LDL.LU R172, [R1] ;  /* 0x0000000001ac7983 */ /* 0x001ee80000300800 */
[----:B------:R-:W3:Y:S04]  /*3220*/  LDL.LU R173, [R1+0x4] ;  /* 0x0000040001ad7983 */ /* 0x000ee80000300800 */
        /* <DEDUP_REMOVED lines=25> */
[----:B------:R-:W3:Y:S01]  /*33c0*/  LDL.LU R199, [R1+0x6c] ;  /* 0x00006c0001c77983 */ /* 0x000ee20000300800 */
[----:B------:R-:W-:Y:S01]  /*33d0*/  UIADD3 UR4, UR12, 0x400, URZ ;  /* 0x000004000c047890 */ /* 0x000fe2000fffe03f */
[----:B------:R-:W-:Y:S01]  /*33e0*/  WARPGROUP.ARRIVE ;  /* 0x00000000000079c5 */ /* 0x000fe20000000000 */
[----:B------:R-:W-:-:S07]  /*33f0*/  UMOV UR5, 0x80000020 ;  /* 0x8000002000057882 */ /* 0x000fce0000000000 */
[----:B------:R-:W-:Y:S01]  /*3400*/  IGMMA.64x128x32.S8.S8 R88, gdesc[UR4], R88, gsb0 ;  /* 0x03600000045879f1 */ /* 0x000fe20008041058 */
[----:B------:R-:W-:Y:S01]  /*3410*/  UIADD3 UR4, UR12, 0x600, URZ ;  /* 0x000006000c047890 */ /* 0x000fe2000fffe03f */
[----:B------:R-:W-:Y:S01]  /*3420*/  UMOV UR5, 0x80000020 ;  /* 0x8000002000057882 */ /* 0x000fe20000000000 */
        /* <DEDUP_REMOVED lines=12> */
[----:B--2---:R-:W-:-:S06]  /*34f0*/  WARPGROUP.ARRIVE ;  /* 0x00000000000079c5 */ /* 0x004fcc0000000000 */
[----:B------:R-:W-:Y:S01]  /*3500*/  IGMMA.64x128x32.S8.S8 R24, gdesc[UR4], R24, gsb0 ;  /* 0x03600000041879f1 */ /* 0x000fe20008041018 */
        /* <DEDUP_REMOVED lines=20> */
[----:B------:R-:W-:Y:S01]  /*3650*/  IMAD.MOV.U32 R235, RZ, RZ, R4 ;  /* 0x000000ffffeb7224 */ /* 0x000fe200078e0004 */
[----:B------:R-:W-:Y:S02]  /*3660*/  UIADD3 UR4, UR12, 0x2, URZ ;  /* 0x000000020c047890 */ /* 0x000fe4000fffe03f */
[----:B------:R-:W-:Y:S01]  /*3670*/  UIADD3 UR6, UR13, 0x2, URZ ;  /* 0x000000020d067890 */ /* 0x000fe2000fffe03f */
[----:B------:R-:W-:Y:S01]  /*3680*/  UMOV UR5, 0x80000020 ;  /* 0x8000002000057882 */ /* 0x000fe20000000000 */
[----:B------:R-:W-:Y:S01]  /*3690*/  UMOV UR7, 0x80000020 ;  /* 0x8000002000077882 */ /* 0x000fe20000000000 */
[----:B------:R-:W-:-:S02]  /*36a0*/  WARPGROUP.DEPBAR.LE gsb0, 0x0 ;  /* 0x00008000000079c5 */ /* 0x000fc40000010000 */
[----:B---3--:R-:W-:-:S06]  /*36b0*/  WARPGROUP.ARRIVE ;  /* 0x00000000000079c5 */ /* 0x008fcc0000000000 */
        /* <DEDUP_REMOVED lines=72> */
[----:B------:R-:W-:Y:S01]  /*3b40*/  BPT.TRAP 0x1 ;  /* 0x000000040000795c */ /* 0x000fe20000300000 */
.L_x_23:
[----:B------:R-:W-:Y:S01]  /*3b50*/  UISETP.GT.U32.AND UP0, UPT, UR38, 0x1, UPT ;  /* 0x000000012600788c */ /* 0x000fe2000bf04070 */
[----:B------:R-:W-:-:S04]  /*3b60*/  IMAD.U32 R4, RZ, RZ, UR11 ;  /* 0x0000000bff047e24 */ /* 0x000fc8000f8e00ff */
[----:B------:R-:W-:Y:S01]  /*3b70*/  IMAD R4, R4, 0x8, R0 ;  /* 0x0000000804047824 */ /* 0x000fe200078e0200 */
[----:B------:R-:W-:-:S03]  /*3b80*/  PLOP3.LUT P1, PT, PT, PT, UP0, 0x80, 0x0 ;  /* 0x000000000000781c */ /* 0x000fc60003f2f008 */
[----:B------:R-:W-:-:S05]  /*3b90*/  VIADD R4, R4, 0x28 ;  /* 0x0000002804047836 */ /* 0x000fca0000000000 */
[----:B------:R-:W-:-:S04]  /*3ba0*/  PRMT R4, RZ, 0x654, R4 ;  /* 0x00000654ff047816 */ /* 0x000fc80000000004 */
[----:B------:R0:W-:Y:S01]  /*3bb0*/  SYNCS.ARRIVE.TRANS64.RED.A1T0 RZ, [R4+URZ], RZ ;  /* 0x000000ff04ff79a7 */ /* 0x0001e2000810043f */
[----:B------:R-:W-:Y:S05]  /*3bc0*/  @P1 BRA `(.L_x_24) ;  /* 0x0000000000041947 */ /* 0x000fea0003800000 */
[----:B------:R-:W-:Y:S01]  /*3bd0*/  BPT.TRAP 0x1 ;  /* 0x000000040000795c */ /* 0x000fe20000300000 */
.L_x_24:
[----:B------:R-:W-:Y:S01]  /*3be0*/  UIADD3 UR10, UR10, 0x1, URZ ;  /* 0x000000010a0a7890 */ /* 0x000fe2000fffe03f */
[C---:B------:R-:W-:Y:S01]  /*3bf0*/  ISETP.GT.AND P1, PT, R3.reuse, 0x1, PT ;  /* 0x000000010300780c */ /* 0x040fe20003f24270 */
[----:B------:R-:W-:Y:S01]  /*3c00*/  UIADD3 UR11, UR11, 0x1, URZ ;  /* 0x000000010b0b7890 */ /* 0x000fe2000fffe03f */
[----:B------:R-:W-:Y:S01]  /*3c10*/  VIADD R3, R3, 0xffffffff ;  /* 0xffffffff03037836 */ /* 0x000fe20000000000 */
[----:B------:R-:W-:Y:S02]  /*3c20*/  UISETP.NE.AND UP0, UPT, UR10, 0x5, UPT ;  /* 0x000000050a00788c */ /* 0x000fe4000bf05270 */
[----:B------:R-:W-:Y:S02]  /*3c30*/  UISETP.NE.AND UP1, UPT, UR11, 0x5, UPT ;  /* 0x000000050b00788c */ /* 0x000fe4000bf25270 */
[----:B------:R-:W-:Y:S02]  /*3c40*/  USEL UR4, URZ, 0x1, UP0 ;  /* 0x000000013f047887 */ /* 0x000fe40008000000 */
[----:B------:R-:W-:-:S02]  /*3c50*/  USEL UR10, UR10, URZ, UP0 ;  /* 0x0000003f0a0a7287 */ /* 0x000fc40008000000 */
[----:B------:R-:W-:Y:S02]  /*3c60*/  USEL UR11, UR11, URZ, UP1 ;  /* 0x0000003f0b0b7287 */ /* 0x000fe40008800000 */
[----:B------:R-:W-:Y:S01]  /*3c70*/  LOP3.LUT R2, R2, UR4, RZ, 0x3c, !PT ;  /* 0x0000000402027c12 */ /* 0x000fe2000f8e3cff */
[----:B------:R-:W-:Y:S09]  /*3c80*/  @P1 BRA `(.L_x_25) ;  /* 0xffffffe8004c1947 */ /* 0x000ff2000383ffff */
.L_x_18:
[----:B------:R-:W1:Y:S02]  /*3c90*/  LDC R2, c[0x0][0x28c] ;  /* 0x0000a300ff027b82 */ /* 0x000e640000000800 */
[----:B-1----:R-:W-:-:S13]  /*3ca0*/  ISETP.GE.AND P1, PT, R2, 0x1, PT ;  /* 0x000000010200780c */ /* 0x002fda0003f26270 */
[----:B------:R-:W-:Y:S05]  /*3cb0*/  @!P1 BRA `(.L_x_26) ;  /* 0x0000000000449947 */ /* 0x000fea0003800000 */
[----:B------:R-:W-:Y:S05]  /*3cc0*/  @!P0 BRA `(.L_x_27) ;  /* 0x0000000000048947 */ /* 0x000fea0003800000 */
[----:B------:R-:W-:Y:S01]  /*3cd0*/  BPT.TRAP 0x1 ;  /* 0x000000040000795c */ /* 0x000fe20000300000 */
.L_x_27:
[----:B------:R-:W-:-:S04]  /*3ce0*/  UISETP.LT.AND UP0, UPT, UR48, 0x1, UPT ;  /* 0x000000013000788c */ /* 0x000fc8000bf01270 */
[----:B------:R-:W-:Y:S02]  /*3cf0*/  USEL UR6, UR48, 0x1, UP0 ;  /* 0x0000000130067887 */ /* 0x000fe40008000000 */
[----:B------:R-:W-:Y:S02]  /*3d00*/  UISETP.GT.U32.AND UP0, UPT, UR38, 0x1, UPT ;  /* 0x000000012600788c */ /* 0x000fe4000bf04070 */
[----:B------:R-:W-:-:S04]  /*3d10*/  UIADD3 UR6, UR37, UR48, -UR6 ;  /* 0x0000003025067290 */ /* 0x000fc8000fffe806 */
[----:B------:R-:W-:Y:S01]  /*3d20*/  UIMAD.WIDE.U32 UR4, UR6, -0x33333333, URZ ;  /* 0xcccccccd060478a5 */ /* 0x000fe2000f8e003f */
[----:B------:R-:W-:-:S03]  /*3d30*/  PLOP3.LUT P0, PT, PT, PT, UP0, 0x80, 0x0 ;  /* 0x000000000000781c */ /* 0x000fc60003f0f008 */
[----:B------:R-:W-:-:S04]  /*3d40*/  USHF.R.U32.HI UR4, URZ, 0x2, UR5 ;  /* 0x000000023f047899 */ /* 0x000fc80008011605 */
[----:B------:R-:W-:-:S06]  /*3d50*/  UIMAD UR6, UR4, -0x5, UR6 ;  /* 0xfffffffb040678a4 */ /* 0x000fcc000f8e0206 */
[----:B------:R-:W-:-:S04]  /*3d60*/  IMAD.U32 R2, RZ, RZ, UR6 ;  /* 0x00000006ff027e24 */ /* 0x000fc8000f8e00ff */
[----:B------:R-:W-:-:S04]  /*3d70*/  IMAD R0, R2, 0x8, R0 ;  /* 0x0000000802007824 */ /* 0x000fc800078e0200 */
[----:B------:R-:W-:-:S05]  /*3d80*/  VIADD R0, R0, 0x28 ;  /* 0x0000002800007836 */ /* 0x000fca0000000000 */
[----:B------:R-:W-:-:S04]  /*3d90*/  PRMT R0, RZ, 0x654, R0 ;  /* 0x00000654ff007816 */ /* 0x000fc80000000000 */
[----:B------:R1:W-:Y:S01]  /*3da0*/  SYNCS.ARRIVE.TRANS64.RED.A1T0 RZ, [R0+URZ], RZ ;  /* 0x000000ff00ff79a7 */ /* 0x0003e2000810043f */
[----:B------:R-:W-:Y:S05]  /*3db0*/  @P0 BRA `(.L_x_26) ;  /* 0x0000000000040947 */ /* 0x000fea0003800000 */
[----:B------:R-:W-:Y:S01]  /*3dc0*/  BPT.TRAP 0x1 ;  /* 0x000000040000795c */ /* 0x000fe20000300000 */
.L_x_26:
[----:B------:R-:W2:Y:S01]  /*3dd0*/  S2R R6, SR_TID.X ;  /* 0x0000000000067919 */ /* 0x000ea20000002100 */
[----:B------:R-:W-:Y:S01]  /*3de0*/  USHF.L.U32 UR40, UR40, 0x7, URZ ;  /* 0x0000000728287899 */ /* 0x000fe2000800063f */
[----:B------:R-:W-:Y:S01]  /*3df0*/  IMAD.MOV.U32 R7, RZ, RZ, -0x2 ;  /* 0xfffffffeff077424 */ /* 0x000fe200078e00ff */
[----:B------:R-:W-:Y:S02]  /*3e00*/  UIMAD.WIDE UR6, UR49, 0x200, URZ ;  /* 0x00000200310678a5 */ /* 0x000fe4000f8e023f */
[----:B------:R-:W-:Y:S02]  /*3e10*/  USHF.R.S32.HI UR10, URZ, 0x1f, UR41 ;  /* 0x0000001f3f0a7899 */ /* 0x000fe40008011429 */
[----:B------:R-:W-:Y:S01]  /*3e20*/  IMAD.U32 R22, RZ, RZ, UR40 ;  /* 0x00000028ff167e24 */ /* 0x000fe2000f8e00ff */
[----:B------:R-:W-:Y:S01]  /*3e30*/  ULDC.64 UR8, c[0x0][0x5d0] ;  /* 0x0001740000087ab9 */ /* 0x000fe20000000a00 */
[----:B------:R-:W-:Y:S02]  /*3e40*/  USHF.L.U32 UR49, UR49, 0x9, URZ ;  /* 0x0000000931317899 */ /* 0x000fe4000800063f */
[----:B------:R-:W-:-:S02]  /*3e50*/  UIMAD UR4, UR10, UR8, URZ ;  /* 0x000000080a0472a4 */ /* 0x000fc4000f8e023f */
[----:B------:R-:W-:Y:S02]  /*3e60*/  UIADD3 UR37, UR48, UR37, URZ ;  /* 0x0000002530257290 */ /* 0x000fe4000fffe03f */
[----:B------:R-:W-:Y:S02]  /*3e70*/  UIMAD UR4, UR41, UR9, UR4 ;  /* 0x00000009290472a4 */ /* 0x000fe4000f8e0204 */
[----:B------:R-:W-:Y:S02]  /*3e80*/  UISETP.GT.U32.AND UP1, UPT, UR37, 0x4, UPT ;  /* 0x000000042500788c */ /* 0x000fe4000bf24070 */
[----:B------:R-:W-:Y:S02]  /*3e90*/  UISETP.GE.U32.AND UP2, UPT, UR48, 0x5, UPT ;  /* 0x000000053000788c */ /* 0x000fe4000bf46070 */
[----:B------:R-:W-:Y:S01]  /*3ea0*/  UISETP.LT.U32.AND UP1, UPT, UR48, 0x5, UP1 ;  /* 0x000000053000788c */ /* 0x000fe20008f21070 */
[--C-:B--2---:R-:W-:Y:S01]  /*3eb0*/  SHF.R.U32.HI R2, RZ, 0x7, R6.reuse ;  /* 0x00000007ff027819 */ /* 0x104fe20000011606 */
[----:B------:R-:W-:Y:S01]  /*3ec0*/  IMAD.SHL.U32 R23, R6, 0x2, RZ ;  /* 0x0000000206177824 */ /* 0x000fe200078e00ff */
[----:B-1----:R-:W-:-:S02]  /*3ed0*/  SHF.R.U32.HI R0, RZ, 0x2, R6 ;  /* 0x00000002ff007819 */ /* 0x002fc40000011606 */
[----:B------:R-:W-:Y:S02]  /*3ee0*/  LOP3.LUT R2, R2, 0x1, RZ, 0xc0, !PT ;  /* 0x0000000102027812 */ /* 0x000fe400078ec0ff */
[----:B0-----:R-:W-:Y:S02]  /*3ef0*/  LOP3.LUT R4, R6, 0x60, RZ, 0xc0, !PT ;  /* 0x0000006006047812 */ /* 0x001fe400078ec0ff */
[----:B------:R-:W-:Y:S01]  /*3f00*/  LOP3.LUT R0, R0, 0x7, RZ, 0xc0, !PT ;  /* 0x0000000700007812 */ /* 0x000fe200078ec0ff */
[----:B------:R-:W-:Y:S01]  /*3f10*/  IMAD.SHL.U32 R3, R2, 0x40, RZ ;  /* 0x0000004002037824 */ /* 0x000fe200078e00ff */
[----:B------:R-:W-:Y:S02]  /*3f20*/  SHF.R.U32.HI R4, RZ, 0x1, R4 ;  /* 0x00000001ff047819 */ /* 0x000fe40000011604 */
[----:B------:R-:W-:Y:S02]  /*3f30*/  LOP3.LUT R22, R22, 0x6, R23, 0xf8, !PT ;  /* 0x0000000616167812 */ /* 0x000fe400078ef817 */
[----:B------:R-:W-:-:S02]  /*3f40*/  LOP3.LUT R3, R3, 0x40, R0, 0xe2, !PT ;  /* 0x0000004003037812 */ /* 0x000fc400078ee200 */
[----:B------:R-:W-:Y:S02]  /*3f50*/  IADD3 R0, RZ, -R4, -R0 ;  /* 0x80000004ff007210 */ /* 0x000fe40007ffe800 */
[----:B------:R-:W-:Y:S01]  /*3f60*/  LOP3.LUT R3, R3, UR6, R4, 0xfe, !PT ;  /* 0x0000000603037c12 */ /* 0x000fe2000f8efe04 */
[----:B------:R-:W-:Y:S01]  /*3f70*/  IMAD.U32 R4, RZ, RZ, UR8 ;  /* 0x00000008ff047e24 */ /* 0x000fe2000f8e00ff */
[----:B------:R-:W-:Y:S01]  /*3f80*/  SHF.R.S32.HI R23, RZ, 0x1f, R22 ;  /* 0x0000001fff177819 */ /* 0x000fe20000011416 */
[----:B------:R-:W-:Y:S01]  /*3f90*/  ULDC UR8, c[0x0][0x284] ;  /* 0x0000a10000087ab9 */ /* 0x000fe20000000800 */
[----:B------:R-:W-:Y:S02]  /*3fa0*/  IMAD R0, R2, -0x40, R0 ;  /* 0xffffffc002007824 */ /* 0x000fe400078e0200 */
[----:B------:R-:W-:Y:S02]  /*3fb0*/  IMAD.U32 R14, RZ, RZ, UR8 ;  /* 0x00000008ff0e7e24 */ /* 0x000fe4000f8e00ff */
[----:B------:R-:W-:-:S03]  /*3fc0*/  IMAD.WIDE.U32 R4, R4, UR41, R22 ;  /* 0x0000002904047c25 */ /* 0x000fc6000f8e0016 */
[----:B------:R-:W-:Y:S01]  /*3fd0*/  IADD3 R14, R14, -UR49, R0 ;  /* 0x800000310e0e7c10 */ /* 0x000fe2000fffe000 */
[----:B------:R-:W-:Y:S01]  /*3fe0*/  VIADD R5, R5, UR4 ;  /* 0x0000000405057c36 */ /* 0x000fe20008000000 */
[----:B------:R-:W-:Y:S01]  /*3ff0*/  ULDC UR4, c[0x0][0x288] ;  /* 0x0000a20000047ab9 */ /* 0x000fe20000000800 */
[----:B------:R-:W-:Y:S01]  /*4000*/  LOP3.LUT R0, R6, 0x3, RZ, 0xc0, !PT ;  /* 0x0000000306007812 */ /* 0x000fe200078ec0ff */
[----:B------:R-:W-:-:S04]  /*4010*/  UISETP.GE.AND UP0, UPT, UR40, UR4, UPT ;  /* 0x000000042800728c */ /* 0x000fc8000bf06270 */
[----:B------:R-:W-:Y:S01]  /*4020*/  UISETP.GE.OR UP0, UPT, UR49, UR8, UP0 ;  /* 0x000000083100728c */ /* 0x000fe20008706670 */
[----:B------:R-:W-:Y:S01]  /*4030*/  IMAD R0, R0, R7, UR4 ;  /* 0x0000000400007e24 */ /* 0x000fe2000f8e0207 */
[----:B------:R-:W-:Y:S02]  /*4040*/  UIMAD.WIDE.U32 UR4, UR37, -0x33333333, URZ ;  /* 0xcccccccd250478a5 */ /* 0x000fe4000f8e003f */
[----:B------:R-:W-:Y:S01]  /*4050*/  USEL UR8, URZ, 0x1, !UP1 ;  /* 0x000000013f087887 */ /* 0x000fe2000c800000 */
[----:B------:R-:W-:Y:S01]  /*4060*/  VIADD R0, R0, -UR40 ;  /* 0x8000002800007c36 */ /* 0x000fe20008000000 */
[----:B------:R-:W-:Y:S01]  /*4070*/  PLOP3.LUT P0, PT, PT, PT, UP0, 0x80, 0x0 ;  /* 0x000000000000781c */ /* 0x000fe20003f0f008 */
[----:B------:R-:W-:Y:S02]  /*4080*/  USHF.R.U32.HI UR4, URZ, 0x2, UR5 ;  /* 0x000000023f047899 */ /* 0x000fe40008011605 */
[----:B------:R-:W-:Y:S02]  /*4090*/  ULOP3.LUT UR36, UR36, UR8, URZ, 0x3c, !UPT ;  /* 0x0000000824247292 */ /* 0x000fe4000f8e3c3f */
[----:B------:R-:W-:-:S02]  /*40a0*/  UIMAD UR37, UR4, -0x5, UR37 ;  /* 0xfffffffb042578a4 */ /* 0x000fc4000f8e0225 */
[----:B------:R-:W-:Y:S01]  /*40b0*/  @UP2 ULOP3.LUT UR36, UR36, 0x1, UR4, 0x78, !UPT ;  /* 0x0000000124242892 */ /* 0x000fe2000f8e7804 */
[----:B------:R-:W-:-:S05]  /*40c0*/  UMOV UR49, 0xffffffff ;  /* 0xffffffff00317882 */ /* 0x000fca0000000000 */
[----:B------:R-:W-:Y:S06]  /*40d0*/  @P0 BRA `(.L_x_28) ;  /* 0x0000010c00580947 */ /* 0x000fec0003800000 */
[----:B-----5:R-:W-:Y:S01]  /*40e0*/  ISETP.NE.AND P0, PT, R18, RZ, PT ;  /* 0x000000ff1200720c */ /* 0x020fe20003f05270 */
[----:B------:R-:W-:Y:S01]  /*40f0*/  ULDC.64 UR12, c[0x0][0x5c8] ;  /* 0x00017200000c7ab9 */ /* 0x000fe20000000a00 */
[----:B------:R-:W-:Y:S01]  /*4100*/  BSSY B0, `(.L_x_28) ;  /* 0x00010d3000007945 */ /* 0x000fe20003800000 */
[----:B------:R-:W-:Y:S01]  /*4110*/  UIMAD UR4, UR7, UR12, URZ ;  /* 0x0000000c070472a4 */ /* 0x000fe2000f8e023f */
[----:B------:R-:W-:Y:S02]  /*4120*/  IMAD.U32 R15, RZ, RZ, UR13 ;  /* 0x0000000dff0f7e24 */ /* 0x000fe4000f8e00ff */
[----:B------:R-:W-:-:S04]  /*4130*/  IMAD.WIDE.U32 R4, R3, UR12, R4 ;  /* 0x0000000c03047c25 */ /* 0x000fc8000f8e0004 */
[----:B------:R-:W-:-:S04]  /*4140*/  IMAD R15, R3, R15, UR4 ;  /* 0x00000004030f7e24 */ /* 0x000fc8000f8e020f */
[----:B------:R-:W-:Y:S01]  /*4150*/  IMAD.IADD R15, R5, 0x1, R15 ;  /* 0x00000001050f7824 */ /* 0x000fe200078e020f */
[----:B------:R-:W-:Y:S06]  /*4160*/  @!P0 BRA `(.L_x_29) ;  /* 0x000000b000fc8947 */ /* 0x000fec0003800000 */
[----:B------:R-:W0:Y:S01]  /*4170*/  LDC.64 R10, c[0x0][0x5b0] ;  /* 0x00016c00ff0a7b82 */ /* 0x000e220000000a00 */
[----:B------:R-:W-:Y:S01]  /*4180*/  ULDC.64 UR8, c[0x0][0x5b8] ;  /* 0x00016e0000087ab9 */ /* 0x000fe20000000a00 */
[----:B------:R-:W-:Y:S01]  /*4190*/  ISETP.GE.AND P1, PT, R14, 0x1, PT ;  /* 0x000000010e00780c */ /* 0x000fe20003f26270 */
[----:B------:R-:W-:Y:S02]  /*41a0*/  UIMAD UR4, UR10, UR8, URZ ;  /* 0x000000080a0472a4 */ /* 0x000fe4000f8e023f */
[----:B------:R-:W-:Y:S01]  /*41b0*/  IMAD.U32 R2, RZ, RZ, UR8 ;  /* 0x00000008ff027e24 */ /* 0x000fe2000f8e00ff */
[----:B------:R-:W-:Y:S01]  /*41c0*/  BSSY B1, `(.L_x_30) ;  /* 0x000000e000017945 */ /* 0x000fe20003800000 */
[----:B------:R-:W-:Y:S01]  /*41d0*/  ISETP.LT.OR P2, PT, R0, 0x1, !P1 ;  /* 0x000000010000780c */ /* 0x000fe20004f41670 */
[----:B------:R-:W-:Y:S01]  /*41e0*/  UIMAD UR4, UR41, UR9, UR4 ;  /* 0x00000009290472a4 */ /* 0x000fe2000f8e0204 */
[----:B------:R-:W1:Y:S01]  /*41f0*/  LDC.64 R12, c[0x0][0x5a8] ;  /* 0x00016a00ff0c7b82 */ /* 0x000e620000000a00 */
[----:B------:R-:W-:-:S04]  /*4200*/  IMAD.WIDE.U32 R22, R2, UR41, R22 ;  /* 0x0000002902167c25 */ /* 0x000fc8000f8e0016 */
[----:B------:R-:W-:Y:S02]  /*4210*/  VIADD R21, R23, UR4 ;  /* 0x0000000417157c36 */ /* 0x000fe40008000000 */
[----:B------:R-:W-:Y:S02]  /*4220*/  IMAD.MOV.U32 R20, RZ, RZ, R22 ;  /* 0x000000ffff147224 */ /* 0x000fe400078e0016 */
[----:B0-----:R-:W-:Y:S02]  /*4230*/  IMAD R218, R10, UR7, RZ ;  /* 0x000000070ada7c24 */ /* 0x001fe4000f8e02ff */
[----:B------:R-:W-:-:S04]  /*4240*/  IMAD.WIDE.U32 R6, R3, R10, R20 ;  /* 0x0000000a03067225 */ /* 0x000fc800078e0014 */
[----:B------:R-:W-:Y:S01]  /*4250*/  IMAD R218, R3, R11, R218 ;  /* 0x0000000b03da7224 */ /* 0x000fe200078e02da */
[----:B-1----:R-:W-:-:S04]  /*4260*/  IADD3 R8, P0, R6, R12, RZ ;  /* 0x0000000c06087210 */ /* 0x002fc80007f1e0ff */
[----:B------:R-:W-:Y:S01]  /*4270*/  IADD3.X R9, R13, R7, R218, P0, !PT ;  /* 0x000000070d097210 */ /* 0x000fe200007fe4da */
[----:B------:R-:W-:Y:S08]  /*4280*/  @P2 BRA `(.L_x_31) ;  /* 0x0000000000042947 */ /* 0x000ff00003800000 */
[----:B------:R0:W5:Y:S02]  /*4290*/  LDG.E.U8 R16, desc[UR50][R8.64] ;  /* 0x0000003208107981 */ /* 0x000164000c1e1100 */
.L_x_31:
[----:B------:R-:W-:Y:S05]  /*42a0*/  BSYNC B1 ;  /* 0x0000000000017941 */ /* 0x000fea0003800000 */
.L_x_30:
[----:B------:R-:W2:Y:S01]  /*42b0*/  LDL.LU R6, [R1] ;  /* 0x0000000001067983 */ /* 0x000ea20000300800 */
[----:B-----5:R-:W-:Y:S01]  /*42c0*/  LOP3.LUT R2, R16, 0xffff, RZ, 0xc0, !PT ;  /* 0x0000ffff10027812 */ /* 0x020fe200078ec0ff */
[----:B------:R-:W-:Y:S01]  /*42d0*/  ULDC.64 UR4, c[0x0][0x5c0] ;  /* 0x0001700000047ab9 */ /* 0x000fe20000000a00 */
[----:B------:R-:W-:Y:S01]  /*42e0*/  BSSY B1, `(.L_x_32) ;  /* 0x000000c000017945 */ /* 0x000fe20003800000 */
[----:B------:R-:W-:Y:S02]  /*42f0*/  IADD3 R4, P0, R4, UR4, RZ ;  /* 0x0000000404047c10 */ /* 0x000fe4000ff1e0ff */
[----:B------:R-:W-:Y:S02]  /*4300*/  PRMT R2, R2, 0x8880, RZ ;  /* 0x0000888002027816 */ /* 0x000fe400000000ff */
[----:B------:R-:W-:Y:S02]  /*4310*/  IADD3.X R5, R15, UR5, RZ, P0, !PT ;  /* 0x000000050f057c10 */ /* 0x000fe400087fe4ff */
[----:B------:R-:W-:Y:S01]  /*4320*/  ISETP.LT.OR P0, PT, R0, 0x2, !P1 ;  /* 0x000000020000780c */ /* 0x000fe20004f01670 */
[----:B------:R-:W-:-:S04]  /*4330*/  IMAD R2, R2, R18, RZ ;  /* 0x0000001202027224 */ /* 0x000fc800078e02ff */
[----:B--2---:R-:W-:-:S05]  /*4340*/  @!P2 IMAD R6, R6, R17, R2 ;  /* 0x000000110606a224 */ /* 0x004fca00078e0202 */
[----:B------:R1:W-:Y:S03]  /*4350*/  @!P2 STG.E.U8 desc[UR50][R4.64], R6 ;  /* 0x000000060400a986 */ /* 0x0003e6000c101132 */
[----:B------:R-:W-:Y:S05]  /*4360*/  @P0 BRA `(.L_x_33) ;  /* 0x00000000000c0947 */ /* 0x000fea0003800000 */
[----:B------:R-:W2:Y:S02]  /*4370*/  LDG.E.U8 R16, desc[UR50][R8.64+0x1] ;  /* 0x0000013208107981 */ /* 0x000ea4000c1e1100 */
[----:B--2---:R-:W-:-:S05]  /*4380*/  PRMT R2, R16, 0x8880, RZ ;  /* 0x0000888010027816 */ /* 0x004fca00000000ff */
[----:B------:R-:W-:-:S07]  /*4390*/  IMAD R2, R2, R18, RZ ;  /* 0x0000001202027224 */ /* 0x000fce00078e02ff */
.L_x_33:
[----:B------:R-:W-:Y:S05]  /*43a0*/  BSYNC B1 ;  /* 0x0000000000017941 */ /* 0x000fea0003800000 */
.L_x_32:
[----:B-1----:R-:W2:Y:S01]  /*43b0*/  LDL.LU R6, [R1+0x4] ;  /* 0x0000040001067983 */ /* 0x002ea20000300800 */
[C---:B------:R-:W-:Y:S01]  /*43c0*/  SHF.L.U64.HI R217, R10.reuse, 0x3, R11 ;  /* 0x000000030ad97819 */ /* 0x040fe2000001020b */
[----:B------:R-:W-:Y:S01]  /*43d0*/  IMAD.SHL.U32 R216, R10, 0x8, RZ ;  /* 0x000000080ad87824 */ /* 0x000fe200078e00ff */
[----:B------:R-:W-:Y:S01]  /*43e0*/  BSSY B1, `(.L_x_34) ;  /* 0x000000d000017945 */ /* 0x000fe20003800000 */
[----:B--2---:R-:W-:-:S05]  /*43f0*/  @!P0 IMAD R6, R6, R17, R2 ;  /* 0x0000001106068224 */ /* 0x004fca00078e0202 */
[----:B------:R1:W-:Y:S01]  /*4400*/  @!P0 STG.E.U8 desc[UR50][R4.64+0x1], R6 ;  /* 0x0000010604008986 */ /* 0x0003e2000c101132 */
[----:B------:R-:W-:-:S04]  /*4410*/  ISETP.GE.AND P0, PT, R14, 0x9, PT ;  /* 0x000000090e00780c */ /* 0x000fc80003f06270 */
[----:B------:R-:W-:Y:S01]  /*4420*/  ISETP.LT.OR P4, PT, R0, 0x1, !P0 ;  /* 0x000000010000780c */ /* 0x000fe20004781670 */
[----:B-1----:R-:W-:-:S04]  /*4430*/  IMAD.WIDE.U32 R6, R3, R10, R216 ;  /* 0x0000000a03067225 */ /* 0x002fc800078e00d8 */
[----:B------:R-:W-:Y:S01]  /*4440*/  IMAD.IADD R218, R218, 0x1, R7 ;  /* 0x00000001dada7824 */ /* 0x000fe200078e0207 */
[----:B------:R-:W-:-:S04]  /*4450*/  IADD3 R6, P2, P3, R22, R12, R6 ;  /* 0x0000000c16067210 */ /* 0x000fc80007b5e006 */
[----:B------:R-:W-:-:S03]  /*4460*/  IADD3.X R7, R21, R13, R218, P2, P3 ;  /* 0x0000000d15077210 */ /* 0x000fc600017e64da */
[----:B------:R-:W-:Y:S06]  /*4470*/  @P4 BRA `(.L_x_35) ;  /* 0x00000000000c4947 */ /* 0x000fec0003800000 */
[----:B------:R-:W2:Y:S02]  /*4480*/  LDG.E.U8 R16, desc[UR50][R6.64] ;  /* 0x0000003206107981 */ /* 0x000ea4000c1e1100 */
[----:B--2---:R-:W-:-:S05]  /*4490*/  PRMT R2, R16, 0x8880, RZ ;  /* 0x0000888010027816 */ /* 0x004fca00000000ff */
[----:B------:R-:W-:-:S07]  /*44a0*/  IMAD R2, R2, R18, RZ ;  /* 0x0000001202027224 */ /* 0x000fce00078e02ff */
.L_x_35:
[----:B------:R-:W-:Y:S05]  /*44b0*/  BSYNC B1 ;  /* 0x0000000000017941 */ /* 0x000fea0003800000 */
.L_x_34:
[----:B------:R-:W2:Y:S01]  /*44c0*/  LDL.LU R15, [R1+0x8] ;  /* 0x00000800010f7983 */ /* 0x000ea20000300800 */
[----:B------:R-:W-:Y:S01]  /*44d0*/  @!P4 IADD3 R218, P2, R4, UR45, RZ ;  /* 0x0000002d04dacc10 */ /* 0x000fe2000ff5e0ff */
[----:B------:R-:W-:Y:S03]  /*44e0*/  BSSY B1, `(.L_x_36) ;  /* 0x0000009000017945 */ /* 0x000fe60003800000 */
[----:B------:R-:W-:Y:S02]  /*44f0*/  @!P4 IADD3.X R219, R5, UR44, RZ, P2, !PT ;  /* 0x0000002c05dbcc10 */ /* 0x000fe400097fe4ff */
[----:B------:R-:W-:Y:S01]  /*4500*/  ISETP.LT.OR P2, PT, R0, 0x2, !P0 ;  /* 0x000000020000780c */ /* 0x000fe20004741670 */
[----:B--2---:R-:W-:-:S05]  /*4510*/  @!P4 IMAD R15, R15, R17, R2 ;  /* 0x000000110f0fc224 */ /* 0x004fca00078e0202 */
[----:B------:R1:W-:Y:S07]  /*4520*/  @!P4 STG.E.U8 desc[UR50][R218.64], R15 ;  /* 0x0000000fda00c986 */ /* 0x0003ee000c101132 */
[----:B------:R-:W-:Y:S05]  /*4530*/  @P2 BRA `(.L_x_37) ;  /* 0x00000000000c2947 */ /* 0x000fea0003800000 */
[----:B------:R-:W2:Y:S02]  /*4540*/  LDG.E.U8 R16, desc[UR50][R6.64+0x1] ;  /* 0x0000013206107981 */ /* 0x000ea4000c1e1100 */
[----:B--2---:R-:W-:-:S05]  /*4550*/  PRMT R2, R16, 0x8880, RZ ;  /* 0x0000888010027816 */ /* 0x004fca00000000ff */
[----:B------:R-:W-:-:S07]  /*4560*/  IMAD R2, R2, R18, RZ ;  /* 0x0000001202027224 */ /* 0x000fce00078e02ff */
.L_x_37:
[----:B------:R-:W-:Y:S05]  /*4570*/  BSYNC B1 ;  /* 0x0000000000017941 */ /* 0x000fea0003800000 */
.L_x_36:
[----:B-1----:R-:W2:Y:S01]  /*4580*/  LDL.LU R15, [R1+0xc] ;  /* 0x00000c00010f7983 */ /* 0x002ea20000300800 */
[----:B------:R-:W-:Y:S01]  /*4590*/  @!P2 IADD3 R218, P3, R4, UR45, RZ ;  /* 0x0000002d04daac10 */ /* 0x000fe2000ff7e0ff */
[----:B------:R-:W-:Y:S01]  /*45a0*/  BSSY B1, `(.L_x_38) ;  /* 0x000000b000017945 */ /* 0x000fe20003800000 */
[C---:B------:R-:W-:Y:S02]  /*45b0*/  ISETP.LT.OR P4, PT, R0.reuse, 0x9, !P0 ;  /* 0x000000090000780c */ /* 0x040fe40004781670 */
[----:B------:R-:W-:Y:S02]  /*45c0*/  @!P2 IADD3.X R219, R5, UR44, RZ, P3, !PT ;  /* 0x0000002c05dbac10 */ /* 0x000fe40009ffe4ff */
[----:B------:R-:W-:Y:S01]  /*45d0*/  ISETP.LT.OR P3, PT, R0, 0xa, !P1 ;  /* 0x0000000a0000780c */ /* 0x000fe20004f61670 */
[----:B--2---:R-:W-:-:S05]  /*45e0*/  @!P2 IMAD R15, R15, R17, R2 ;  /* 0x000000110f0fa224 */ /* 0x004fca00078e0202 */
[----:B------:R1:W-:Y:S01]  /*45f0*/  @!P2 STG.E.U8 desc[UR50][R218.64+0x1], R15 ;  /* 0x0000010fda00a986 */ /* 0x0003e2000c101132 */
[----:B------:R-:W-:-:S13]  /*4600*/  ISETP.LT.OR P2, PT, R0, 0x9, !P1 ;  /* 0x000000090000780c */ /* 0x000fda0004f41670 */
[----:B-1----:R-:W-:Y:S05]  /*4610*/  @P2 BRA `(.L_x_39) ;  /* 0x00000000000c2947 */ /* 0x002fea0003800000 */
[----:B------:R-:W2:Y:S02]  /*4620*/  LDG.E.U8 R16, desc[UR50][R8.64+0x8] ;  /* 0x0000083208107981 */ /* 0x000ea4000c1e1100 */
[----:B--2---:R-:W-:-:S05]  /*4630*/  PRMT R2, R16, 0x8880, RZ ;  /* 0x0000888010027816 */ /* 0x004fca00000000ff */
[----:B------:R-:W-:-:S07]  /*4640*/  IMAD R2, R2, R18, RZ ;  /* 0x0000001202027224 */ /* 0x000fce00078e02ff */
.L_x_39:
[----:B------:R-:W-:Y:S05]  /*4650*/  BSYNC B1 ;  /* 0x0000000000017941 */ /* 0x000fea0003800000 */
.L_x_38:
[----:B------:R-:W2:Y:S01]  /*4660*/  LDL.LU R15, [R1+0x10] ;  /* 0x00001000010f7983 */ /* 0x000ea20000300800 */
[----:B------:R-:W-:Y:S01]  /*4670*/  BSSY B1, `(.L_x_40) ;  /* 0x0000007000017945 */ /* 0x000fe20003800000 */
[----:B--2---:R-:W-:-:S05]  /*4680*/  @!P2 IMAD R15, R15, R17, R2 ;  /* 0x000000110f0fa224 */ /* 0x004fca00078e0202 */
[----:B------:R1:W-:Y:S01]  /*4690*/  @!P2 STG.E.U8 desc[UR50][R4.64+0x8], R15 ;  /* 0x0000080f0400a986 */ /* 0x0003e2000c101132 */
[----:B------:R-:W-:Y:S05]  /*46a0*/  @P3 BRA `(.L_x_41) ;  /* 0x00000000000c3947 */ /* 0x000fea0003800000 */
[----:B------:R-:W2:Y:S02]  /*46b0*/  LDG.E.U8 R16, desc[UR50][R8.64+0x9] ;  /* 0x0000093208107981 */ /* 0x000ea4000c1e1100 */
[----:B--2---:R-:W-:-:S05]  /*46c0*/  PRMT R2, R16, 0x8880, RZ ;  /* 0x0000888010027816 */ /* 0x004fca00000000ff */
[----:B------:R-:W-:-:S07]  /*46d0*/  IMAD R2, R2, R18, RZ ;  /* 0x0000001202027224 */ /* 0x000fce00078e02ff */
.L_x_41:
[----:B------:R-:W-:Y:S05]  /*46e0*/  BSYNC B1 ;  /* 0x0000000000017941 */ /* 0x000fea0003800000 */
.L_x_40:
[----:B-1----:R-:W2:Y:S01]  /*46f0*/  LDL.LU R15, [R1+0x14] ;  /* 0x00001400010f7983 */ /* 0x002ea20000300800 */
[----:B------:R-:W-:Y:S01]  /*4700*/  BSSY B1, `(.L_x_42) ;  /* 0x0000009000017945 */ /* 0x000fe20003800000 */
[----:B------:R-:W-:Y:S01]  /*4710*/  ISETP.LT.OR P2, PT, R0, 0xa, !P0 ;  /* 0x0000000a0000780c */ /* 0x000fe20004741670 */
[----:B--2---:R-:W-:-:S05]  /*4720*/  @!P3 IMAD R15, R15, R17, R2 ;  /* 0x000000110f0fb224 */ /* 0x004fca00078e0202 */
[----:B------:R1:W-:Y:S01]  /*4730*/  @!P3 STG.E.U8 desc[UR50][R4.64+0x9], R15 ;  /* 0x0000090f0400b986 */ /* 0x0003e2000c101132 */
[----:B------:R-:W-:Y:S01]  /*4740*/  @!P4 IADD3 R218, P3, R4, UR45, RZ ;  /* 0x0000002d04dacc10 */ /* 0x000fe2000ff7e0ff */
[----:B------:R-:W-:-:S12]  /*4750*/  @P4 BRA `(.L_x_43) ;  /* 0x00000000000c4947 */ /* 0x000fd80003800000 */
[----:B------:R-:W2:Y:S02]  /*4760*/  LDG.E.U8 R16, desc[UR50][R6.64+0x8] ;  /* 0x0000083206107981 */ /* 0x000ea4000c1e1100 */
[----:B--2---:R-:W-:-:S05]  /*4770*/  PRMT R2, R16, 0x8880, RZ ;  /* 0x0000888010027816 */ /* 0x004fca00000000ff */
[----:B------:R-:W-:-:S07]  /*4780*/  IMAD R2, R2, R18, RZ ;  /* 0x0000001202027224 */ /* 0x000fce00078e02ff */
.L_x_43:
[----:B------:R-:W-:Y:S05]  /*4790*/  BSYNC B1 ;  /* 0x0000000000017941 */ /* 0x000fea0003800000 */
.L_x_42:
[----:B-1----:R-:W2:Y:S01]  /*47a0*/  LDL.LU R15, [R1+0x18] ;  /* 0x00001800010f7983 */ /* 0x002ea20000300800 */
[----:B------:R-:W-:Y:S01]  /*47b0*/  @!P4 IADD3.X R219, R5, UR44, RZ, P3, !PT ;  /* 0x0000002c05dbcc10 */ /* 0x000fe20009ffe4ff */
[----:B------:R-:W-:Y:S01]  /*47c0*/  BSSY B1, `(.L_x_44) ;  /* 0x000000b000017945 */ /* 0x000fe20003800000 */
[C---:B------:R-:W-:Y:S02]  /*47d0*/  ISETP.LT.OR P5, PT, R0.reuse, 0x12, !P1 ;  /* 0x000000120000780c */ /* 0x040fe40004fa1670 */
[----:B------:R-:W-:Y:S01]  /*47e0*/  ISETP.LT.OR P3, PT, R0, 0x11, !P0 ;  /* 0x000000110000780c */ /* 0x000fe20004761670 */
[----:B--2---:R-:W-:-:S05]  /*47f0*/  @!P4 IMAD R15, R15, R17, R2 ;  /* 0x000000110f0fc224 */ /* 0x004fca00078e0202 */
[----:B------:R1:W-:Y:S01]  /*4800*/  @!P4 STG.E.U8 desc[UR50][R218.64+0x8], R15 ;  /* 0x0000080fda00c986 */ /* 0x0003e2000c101132 */
[----:B------:R-:W-:Y:S02]  /*4810*/  ISETP.LT.OR P4, PT, R0, 0x11, !P1 ;  /* 0x000000110000780c */ /* 0x000fe40004f81670 */
[----:B-1----:R-:W-:Y:S01]  /*4820*/  @!P2 IADD3 R218, P6, R4, UR45, RZ ;  /* 0x0000002d04daac10 */ /* 0x002fe2000ffde0ff */
[----:B------:R-:W-:-:S12]  /*4830*/  @P2 BRA `(.L_x_45) ;  /* 0x00000000000c2947 */ /* 0x000fd80003800000 */
[----:B------:R-:W2:Y:S02]  /*4840*/  LDG.E.U8 R16, desc[UR50][R6.64+0x9] ;  /* 0x0000093206107981 */ /* 0x000ea4000c1e1100 */
[----:B--2---:R-:W-:-:S05]  /*4850*/  PRMT R2, R16, 0x8880, RZ ;  /* 0x0000888010027816 */ /* 0x004fca00000000ff */
[----:B------:R-:W-:-:S07]  /*4860*/  IMAD R2, R2, R18, RZ ;  /* 0x0000001202027224 */ /* 0x000fce00078e02ff */
.L_x_45:
[----:B------:R-:W-:Y:S05]  /*4870*/  BSYNC B1 ;  /* 0x0000000000017941 */ /* 0x000fea0003800000 */
.L_x_44:
[----:B------:R-:W2:Y:S01]  /*4880*/  LDL.LU R15, [R1+0x1c] ;  /* 0x00001c00010f7983 */ /* 0x000ea20000300800 */
[----:B------:R-:W-:Y:S01]  /*4890*/  @!P2 IADD3.X R219, R5, UR44, RZ, P6, !PT ;  /* 0x0000002c05dbac10 */ /* 0x000fe2000b7fe4ff */
[----:B------:R-:W-:Y:S01]  /*48a0*/  BSSY B1, `(.L_x_46) ;  /* 0x0000007000017945 */ /* 0x000fe20003800000 */
[----:B--2---:R-:W-:-:S05]  /*48b0*/  @!P2 IMAD R15, R15, R17, R2 ;  /* 0x000000110f0fa224 */ /* 0x004fca00078e0202 */
[----:B------:R1:W-:Y:S01]  /*48c0*/  @!P2 STG.E.U8 desc[UR50][R218.64+0x9], R15 ;  /* 0x0000090fda00a986 */ /* 0x0003e2000c101132 */
[----:B------:R-:W-:Y:S05]  /*48d0*/  @P4 BRA `(.L_x_47) ;  /* 0x00000000000c4947 */ /* 0x000fea0003800000 */
[----:B------:R-:W2:Y:S02]  /*48e0*/  LDG.E.U8 R16, desc[UR50][R8.64+0x10] ;  /* 0x0000103208107981 */ /* 0x000ea4000c1e1100 */
[----:B--2---:R-:W-:-:S05]  /*48f0*/  PRMT R2, R16, 0x8880, RZ ;  /* 0x0000888010027816 */ /* 0x004fca00000000ff */
[----:B------:R-:W-:-:S07]  /*4900*/  IMAD R2, R2, R18, RZ ;  /* 0x0000001202027224 */ /* 0x000fce00078e02ff */
.L_x_47:
[----:B------:R-:W-:Y:S05]  /*4910*/  BSYNC B1 ;  /* 0x0000000000017941 */ /* 0x000fea0003800000 */
.L_x_46:
[----:B-1----:R-:W2:Y:S01]  /*4920*/  LDL.LU R15, [R1+0x20] ;  /* 0x00002000010f7983 */ /* 0x002ea20000300800 */
[----:B------:R-:W-:Y:S01]  /*4930*/  BSSY B1, `(.L_x_48) ;  /* 0x0000007000017945 */ /* 0x000fe20003800000 */
[----:B--2---:R-:W-:-:S05]  /*4940*/  @!P4 IMAD R15, R15, R17, R2 ;  /* 0x000000110f0fc224 */ /* 0x004fca00078e0202 */
[----:B------:R1:W-:Y:S01]  /*4950*/  @!P4 STG.E.U8 desc[UR50][R4.64+0x10], R15 ;  /* 0x0000100f0400c986 */ /* 0x0003e2000c101132 */
[----:B------:R-:W-:Y:S05]  /*4960*/  @P5 BRA `(.L_x_49) ;  /* 0x00000000000c5947 */ /* 0x000fea0003800000 */
[----:B------:R-:W2:Y:S02]  /*4970*/  LDG.E.U8 R16, desc[UR50][R8.64+0x11] ;  /* 0x0000113208107981 */ /* 0x000ea4000c1e1100 */
[----:B--2---:R-:W-:-:S05]  /*4980*/  PRMT R2, R16, 0x8880, RZ ;  /* 0x0000888010027816 */ /* 0x004fca00000000ff */
[----:B------:R-:W-:-:S07]  /*4990*/  IMAD R2, R2, R18, RZ ;  /* 0x0000001202027224 */ /* 0x000fce00078e02ff */
.L_x_49:
[----:B------:R-:W-:Y:S05]  /*49a0*/  BSYNC B1 ;  /* 0x0000000000017941 */ /* 0x000fea0003800000 */
.L_x_48:
[----:B-1----:R-:W2:Y:S01]  /*49b0*/  LDL.LU R15, [R1+0x24] ;  /* 0x00002400010f7983 */ /* 0x002ea20000300800 */
[----:B------:R-:W-:Y:S01]  /*49c0*/  BSSY B1, `(.L_x_50) ;  /* 0x0000009000017945 */ /* 0x000fe20003800000 */
[----:B------:R-:W-:Y:S02]  /*49d0*/  ISETP.LT.OR P2, PT, R0, 0x12, !P0 ;  /* 0x000000120000780c */ /* 0x000fe40004741670 */
[----:B------:R-:W-:Y:S01]  /*49e0*/  @!P3 IADD3 R218, P4, R4, UR45, RZ ;  /* 0x0000002d04dabc10 */ /* 0x000fe2000ff9e0ff */
[----:B--2---:R-:W-:-:S05]  /*49f0*/  @!P5 IMAD R15, R15, R17, R2 ;  /* 0x000000110f0fd224 */ /* 0x004fca00078e0202 */
[----:B------:R1:W-:Y:S01]  /*4a00*/  @!P5 STG.E.U8 desc[UR50][R4.64+0x11], R15 ;  /* 0x0000110f0400d986 */ /* 0x0003e2000c101132 */
[----:B------:R-:W-:Y:S06]  /*4a10*/  @P3 BRA `(.L_x_51) ;  /* 0x00000000000c3947 */ /* 0x000fec0003800000 */
[----:B------:R-:W2:Y:S02]  /*4a20*/  LDG.E.U8 R16, desc[UR50][R6.64+0x10] ;  /* 0x0000103206107981 */ /* 0x000ea4000c1e1100 */
[----:B--2---:R-:W-:-:S05]  /*4a30*/  PRMT R2, R16, 0x8880, RZ ;  /* 0x0000888010027816 */ /* 0x004fca00000000ff */
[----:B------:R-:W-:-:S07]  /*4a40*/  IMAD R2, R2, R18, RZ ;  /* 0x0000001202027224 */ /* 0x000fce00078e02ff */
.L_x_51:
[----:B------:R-:W-:Y:S05]  /*4a50*/  BSYNC B1 ;  /* 0x0000000000017941 */ /* 0x000fea0003800000 */
.L_x_50:
        /* <DEDUP_REMOVED lines=13> */
.L_x_53:
[----:B------:R-:W-:Y:S05]  /*4b30*/  BSYNC B1 ;  /* 0x0000000000017941 */ /* 0x000fea0003800000 */
.L_x_52:
        /* <DEDUP_REMOVED lines=9> */
.L_x_55:
[----:B------:R-:W-:Y:S05]  /*4bd0*/  BSYNC B1 ;  /* 0x0000000000017941 */ /* 0x000fea0003800000 */
.L_x_54:
        /* <DEDUP_REMOVED lines=8> */
.L_x_57:
[----:B------:R-:W-:Y:S05]  /*4c60*/  BSYNC B1 ;  /* 0x0000000000017941 */ /* 0x000fea0003800000 */
.L_x_56:
        /* <DEDUP_REMOVED lines=10> */
.L_x_59:
[----:B------:R-:W-:Y:S05]  /*4d10*/  BSYNC B1 ;  /* 0x0000000000017941 */ /* 0x000fea0003800000 */
.L_x_58:
        /* <DEDUP_REMOVED lines=13> */
.L_x_61:
[----:B------:R-:W-:Y:S05]  /*4df0*/  BSYNC B1 ;  /* 0x0000000000017941 */ /* 0x000fea0003800000 */
.L_x_60:
        /* <DEDUP_REMOVED lines=9> */
.L_x_63:
[----:B------:R-:W-:Y:S05]  /*4e90*/  BSYNC B1 ;  /* 0x0000000000017941 */ /* 0x000fea0003800000 */
.L_x_62:
        /* <DEDUP_REMOVED lines=8> */
.L_x_65:
[----:B------:R-:W-:Y:S05]  /*4f20*/  BSYNC B1 ;  /* 0x0000000000017941 */ /* 0x000fea0003800000 */
.L_x_64:
        /* <DEDUP_REMOVED lines=10> */
.L_x_67:
[----:B------:R-:W-:Y:S05]  /*4fd0*/  BSYNC B1 ;  /* 0x0000000000017941 */ /* 0x000fea0003800000 */
.L_x_66:
        /* <DEDUP_REMOVED lines=13> */
.L_x_69:
[----:B------:R-:W-:Y:S05]  /*50b0*/  BSYNC B1 ;  /* 0x0000000000017941 */ /* 0x000fea0003800000 */
.L_x_68:
        /* <DEDUP_REMOVED lines=9> */
.L_x_71:
[----:B------:R-:W-:Y:S05]  /*5150*/  BSYNC B1 ;  /* 0x0000000000017941 */ /* 0x000fea0003800000 */
.L_x_70:
        /* <DEDUP_REMOVED lines=8> */
.L_x_73:
[----:B------:R-:W-:Y:S05]  /*51e0*/  BSYNC B1 ;  /* 0x0000000000017941 */ /* 0x000fea0003800000 */
.L_x_72:
[----:B-1----:R-:W2:Y:S01]  /*51f0*/  LDL.LU R15, [R1+0x54] ;  /* 0x00005400010f7983 */ /* 0x002ea20000300800 */
[----:B------:R-:W-:Y:S01]  /*5200*/  BSSY B1, `(.L_x_74) ;  /* 0x000000b000017945 */ /* 0x000fe20003800000 */
[C---:B------:R-:W-:Y:S02]  /*5210*/  ISETP.LT.OR P4, PT, R0.reuse, 0x2a, !P0 ;  /* 0x0000002a0000780c */ /* 0x040fe40004781670 */
[----:B------:R-:W-:Y:S01]  /*5220*/  ISETP.LT.OR P3, PT, R0, 0x31, !P0 ;  /* 0x000000310000780c */ /* 0x000fe20004761670 */
[----:B--2---:R-:W-:-:S05]  /*5230*/  @!P5 IMAD R15, R15, R17, R2 ;  /* 0x000000110f0fd224 */ /* 0x004fca00078e0202 */
[----:B------:R1:W-:Y:S01]  /*5240*/  @!P5 STG.E.U8 desc[UR50][R4.64+0x29], R15 ;  /* 0x0000290f0400d986 */ /* 0x0003e2000c101132 */
[----:B------:R-:W-:-:S04]  /*5250*/  @!P2 IADD3 R220, P5, R4, UR45, RZ ;  /* 0x0000002d04dcac10 */ /* 0x000fc8000ffbe0ff */
[----:B------:R-:W-:Y:S01]  /*5260*/  @!P2 IADD3.X R221, R5, UR44, RZ, P5, !PT ;  /* 0x0000002c05ddac10 */ /* 0x000fe2000affe4ff */
[----:B------:R-:W-:Y:S08]  /*5270*/  @P2 BRA `(.L_x_75) ;  /* 0x00000000000c2947 */ /* 0x000ff00003800000 */
[----:B------:R-:W2:Y:S02]  /*5280*/  LDG.E.U8 R16, desc[UR50][R6.64+0x28] ;  /* 0x0000283206107981 */ /* 0x000ea4000c1e1100 */
[----:B--2---:R-:W-:-:S05]  /*5290*/  PRMT R2, R16, 0x8880, RZ ;  /* 0x0000888010027816 */ /* 0x004fca00000000ff */
[----:B------:R-:W-:-:S07]  /*52a0*/  IMAD R2, R2, R18, RZ ;  /* 0x0000001202027224 */ /* 0x000fce00078e02ff */
.L_x_75:
[----:B------:R-:W-:Y:S05]  /*52b0*/  BSYNC B1 ;  /* 0x0000000000017941 */ /* 0x000fea0003800000 */
.L_x_74:
[----:B-1----:R-:W2:Y:S01]  /*52c0*/  LDL.LU R15, [R1+0x58] ;  /* 0x00005800010f7983 */ /* 0x002ea20000300800 */
[----:B------:R-:W-:Y:S01]  /*52d0*/  @!P4 IADD3 R218, P5, R4, UR45, RZ ;  /* 0x0000002d04dacc10 */ /* 0x000fe2000ffbe0ff */
[----:B------:R-:W-:Y:S03]  /*52e0*/  BSSY B1, `(.L_x_76) ;  /* 0x0000008000017945 */ /* 0x000fe60003800000 */
[----:B------:R-:W-:Y:S01]  /*52f0*/  @!P4 IADD3.X R219, R5, UR44, RZ, P5, !PT ;  /* 0x0000002c05dbcc10 */ /* 0x000fe2000affe4ff */
[----:B--2---:R-:W-:-:S05]  /*5300*/  @!P2 IMAD R15, R15, R17, R2 ;  /* 0x000000110f0fa224 */ /* 0x004fca00078e0202 */
[----:B------:R1:W-:Y:S01]  /*5310*/  @!P2 STG.E.U8 desc[UR50][R220.64+0x28], R15 ;  /* 0x0000280fdc00a986 */ /* 0x0003e2000c101132 */
[----:B------:R-:W-:Y:S05]  /*5320*/  @P4 BRA `(.L_x_77) ;  /* 0x00000000000c4947 */ /* 0x000fea0003800000 */
[----:B------:R-:W2:Y:S02]  /*5330*/  LDG.E.U8 R16, desc[UR50][R6.64+0x29] ;  /* 0x0000293206107981 */ /* 0x000ea4000c1e1100 */
[----:B--2---:R-:W-:-:S05]  /*5340*/  PRMT R2, R16, 0x8880, RZ ;  /* 0x0000888010027816 */ /* 0x004fca00000000ff */
[----:B------:R-:W-:-:S07]  /*5350*/  IMAD R2, R2, R18, RZ ;  /* 0x0000001202027224 */ /* 0x000fce00078e02ff */
.L_x_77:
[----:B------:R-:W-:Y:S05]  /*5360*/  BSYNC B1 ;  /* 0x0000000000017941 */ /* 0x000fea0003800000 */
.L_x_76:
[----:B-1----:R-:W2:Y:S01]  /*5370*/  LDL.LU R15, [R1+0x5c] ;  /* 0x00005c00010f7983 */ /* 0x002ea20000300800 */
[C---:B------:R-:W-:Y:S01]  /*5380*/  ISETP.LT.OR P5, PT, R0.reuse, 0x31, !P1 ;  /* 0x000000310000780c */ /* 0x040fe20004fa1670 */
[----:B------:R-:W-:Y:S01]  /*5390*/  BSSY B1, `(.L_x_78) ;  /* 0x000000a000017945 */ /* 0x000fe20003800000 */
[----:B------:R-:W-:Y:S02]  /*53a0*/  ISETP.LT.OR P2, PT, R0, 0x32, !P0 ;  /* 0x000000320000780c */ /* 0x000fe40004741670 */
[----:B------:R-:W-:Y:S01]  /*53b0*/  @!P3 IADD3 R220, P6, R4, UR45, RZ ;  /* 0x0000002d04dcbc10 */ /* 0x000fe2000ffde0ff */
[----:B--2---:R-:W-:-:S05]  /*53c0*/  @!P4 IMAD R15, R15, R17, R2 ;  /* 0x000000110f0fc224 */ /* 0x004fca00078e0202 */
[----:B------:R1:W-:Y:S01]  /*53d0*/  @!P4 STG.E.U8 desc[UR50][R218.64+0x29], R15 ;  /* 0x0000290fda00c986 */ /* 0x0003e2000c101132 */
[----:B------:R-:W-:Y:S02]  /*53e0*/  ISETP.LT.OR P4, PT, R0, 0x32, !P1 ;  /* 0x000000320000780c */ /* 0x000fe40004f81670 */
[----:B------:R-:W-:Y:S11]  /*53f0*/  @P5 BRA `(.L_x_79) ;  /* 0x00000000000c5947 */ /* 0x000ff60003800000 */
[----:B------:R-:W2:Y:S02]  /*5400*/  LDG.E.U8 R16, desc[UR50][R8.64+0x30] ;  /* 0x0000303208107981 */ /* 0x000ea4000c1e1100 */
[----:B--2---:R-:W-:-:S05]  /*5410*/  PRMT R2, R16, 0x8880, RZ ;  /* 0x0000888010027816 */ /* 0x004fca00000000ff */
[----:B------:R-:W-:-:S07]  /*5420*/  IMAD R2, R2, R18, RZ ;  /* 0x0000001202027224 */ /* 0x000fce00078e02ff */
.L_x_79:
[----:B------:R-:W-:Y:S05]  /*5430*/  BSYNC B1 ;  /* 0x0000000000017941 */ /* 0x000fea0003800000 */
.L_x_78:
        /* <DEDUP_REMOVED lines=8> */
.L_x_81:
[----:B------:R-:W-:Y:S05]  /*54c0*/  BSYNC B1 ;  /* 0x0000000000017941 */ /* 0x000fea0003800000 */
.L_x_80:
[----:B-1----:R-:W2:Y:S01]  /*54d0*/  LDL.LU R15, [R1+0x64] ;  /* 0x00006400010f7983 */ /* 0x002ea20000300800 */
[----:B------:R-:W-:Y:S01]  /*54e0*/  BSSY B1, `(.L_x_82) ;  /* 0x0000008000017945 */ /* 0x000fe20003800000 */
[----:B------:R-:W-:Y:S01]  /*54f0*/  @!P3 IADD3.X R221, R5, UR44, RZ, P6, !PT ;  /* 0x0000002c05ddbc10 */ /* 0x000fe2000b7fe4ff */
[----:B--2---:R-:W-:-:S05]  /*5500*/  @!P4 IMAD R15, R15, R17, R2 ;  /* 0x000000110f0fc224 */ /* 0x004fca00078e0202 */
[----:B------:R1:W-:Y:S01]  /*5510*/  @!P4 STG.E.U8 desc[UR50][R4.64+0x31], R15 ;  /* 0x0000310f0400c986 */ /* 0x0003e2000c101132 */
[----:B------:R-:W-:Y:S05]  /*5520*/  @P3 BRA `(.L_x_83) ;  /* 0x00000000000c3947 */ /* 0x000fea0003800000 */
[----:B------:R-:W2:Y:S02]  /*5530*/  LDG.E.U8 R16, desc[UR50][R6.64+0x30] ;  /* 0x0000303206107981 */ /* 0x000ea4000c1e1100 */
[----:B--2---:R-:W-:-:S05]  /*5540*/  PRMT R2, R16, 0x8880, RZ ;  /* 0x0000888010027816 */ /* 0x004fca00000000ff */
[----:B------:R-:W-:-:S07]  /*5550*/  IMAD R2, R2, R18, RZ ;  /* 0x0000001202027224 */ /* 0x000fce00078e02ff */
.L_x_83:
[----:B------:R-:W-:Y:S05]  /*5560*/  BSYNC B1 ;  /* 0x0000000000017941 */ /* 0x000fea0003800000 */
.L_x_82:
[----:B-1----:R-:W2:Y:S01]  /*5570*/  LDL.LU R15, [R1+0x68] ;  /* 0x00006800010f7983 */ /* 0x002ea20000300800 */
[----:B------:R-:W-:Y:S01]  /*5580*/  @!P2 IADD3 R218, P5, R4, UR45, RZ ;  /* 0x0000002d04daac10 */ /* 0x000fe2000ffbe0ff */
[----:B------:R-:W-:Y:S01]  /*5590*/  BSSY B1, `(.L_x_84) ;  /* 0x000000c000017945 */ /* 0x000fe20003800000 */
[C---:B------:R-:W-:Y:S02]  /*55a0*/  ISETP.LT.OR P6, PT, R0.reuse, 0x39, !P1 ;  /* 0x000000390000780c */ /* 0x040fe40004fc1670 */
[----:B------:R-:W-:Y:S02]  /*55b0*/  @!P2 IADD3.X R219, R5, UR44, RZ, P5, !PT ;  /* 0x0000002c05dbac10 */ /* 0x000fe4000affe4ff */
[C---:B------:R-:W-:Y:S02]  /*55c0*/  ISETP.LT.OR P4, PT, R0.reuse, 0x39, !P0 ;  /* 0x000000390000780c */ /* 0x040fe40004781670 */
[----:B------:R-:W-:Y:S01]  /*55d0*/  ISETP.LT.OR P5, PT, R0, 0x3a, !P0 ;  /* 0x0000003a0000780c */ /* 0x000fe200047a1670 */
[----:B--2---:R-:W-:-:S05]  /*55e0*/  @!P3 IMAD R15, R15, R17, R2 ;  /* 0x000000110f0fb224 */ /* 0x004fca00078e0202 */
[----:B------:R1:W-:Y:S01]  /*55f0*/  @!P3 STG.E.U8 desc[UR50][R220.64+0x30], R15 ;  /* 0x0000300fdc00b986 */ /* 0x0003e2000c101132 */
[----:B------:R-:W-:Y:S01]  /*5600*/  ISETP.LT.OR P3, PT, R0, 0x3a, !P1 ;  /* 0x0000003a0000780c */ /* 0x000fe20004f61670 */
[----:B------:R-:W-:-:S12]  /*5610*/  @P2 BRA `(.L_x_85) ;  /* 0x00000000000c2947 */ /* 0x000fd80003800000 */
[----:B------:R-:W2:Y:S02]  /*5620*/  LDG.E.U8 R16, desc[UR50][R6.64+0x31] ;  /* 0x0000313206107981 */ /* 0x000ea4000c1e1100 */
[----:B--2---:R-:W-:-:S05]  /*5630*/  PRMT R2, R16, 0x8880, RZ ;  /* 0x0000888010027816 */ /* 0x004fca00000000ff */
[----:B------:R-:W-:-:S07]  /*5640*/  IMAD R2, R2, R18, RZ ;  /* 0x0000001202027224 */ /* 0x000fce00078e02ff */
.L_x_85:
[----:B------:R-:W-:Y:S05]  /*5650*/  BSYNC B1 ;  /* 0x0000000000017941 */ /* 0x000fea0003800000 */
.L_x_84:
        /* <DEDUP_REMOVED lines=8> */
.L_x_87:
[----:B------:R-:W-:Y:S05]  /*56e0*/  BSYNC B1 ;  /* 0x0000000000017941 */ /* 0x000fea0003800000 */
.L_x_86:
        /* <DEDUP_REMOVED lines=8> */
.L_x_89:
[----:B------:R-:W-:Y:S05]  /*5770*/  BSYNC B1 ;  /* 0x0000000000017941 */ /* 0x000fea0003800000 */
.L_x_88:
[----:B-1----:R-:W2:Y:S01]  /*5780*/  LDL.LU R15, [R1+0x74] ;  /* 0x00007400010f7983 */ /* 0x002ea20000300800 */
[----:B------:R-:W-:Y:S01]  /*5790*/  BSSY B1, `(.L_x_90) ;  /* 0x000000b000017945 */ /* 0x000fe20003800000 */
[----:B------:R-:W-:Y:S02]  /*57a0*/  ISETP.LT.OR P2, PT, R0, 0x41, !P0 ;  /* 0x000000410000780c */ /* 0x000fe40004741670 */
[----:B------:R-:W-:Y:S01]  /*57b0*/  @!P5 IADD3 R218, P6, R4, UR45, RZ ;  /* 0x0000002d04dadc10 */ /* 0x000fe2000ffde0ff */
        /* <DEDUP_REMOVED lines=8> */
.L_x_91:
[----:B------:R-:W-:Y:S05]  /*5840*/  BSYNC B1 ;  /* 0x0000000000017941 */ /* 0x000fea0003800000 */
.L_x_90:
        /* <DEDUP_REMOVED lines=9> */
.L_x_93:
[----:B------:R-:W-:Y:S05]  /*58e0*/  BSYNC B1 ;  /* 0x0000000000017941 */ /* 0x000fea0003800000 */
.L_x_92:
        /* <DEDUP_REMOVED lines=12> */
.L_x_95:
[----:B------:R-:W-:Y:S05]  /*59b0*/  BSYNC B1 ;  /* 0x0000000000017941 */ /* 0x000fea0003800000 */
.L_x_94:
        /* <DEDUP_REMOVED lines=8> */
.L_x_97:
[----:B------:R-:W-:Y:S05]  /*5a40*/  BSYNC B1 ;  /* 0x0000000000017941 */ /* 0x000fea0003800000 */
.L_x_96:
        /* <DEDUP_REMOVED lines=9> */
.L_x_99:
[----:B------:R-:W-:Y:S05]  /*5ae0*/  BSYNC B1 ;  /* 0x0000000000017941 */ /* 0x000fea0003800000 */
.L_x_98:
        /* <DEDUP_REMOVED lines=14> */
.L_x_101:
[----:B------:R-:W-:Y:S05]  /*5bd0*/  BSYNC B1 ;  /* 0x0000000000017941 */ /* 0x000fea0003800000 */
.L_x_100:
        /* <DEDUP_REMOVED lines=8> */
.L_x_103:
[----:B------:R-:W-:Y:S05]  /*5c60*/  BSYNC B1 ;  /* 0x0000000000017941 */ /* 0x000fea0003800000 */
.L_x_102:
        /* <DEDUP_REMOVED lines=8> */
.L_x_105:
[----:B------:R-:W-:Y:S05]  /*5cf0*/  BSYNC B1 ;  /* 0x0000000000017941 */ /* 0x000fea0003800000 */
.L_x_104:
        /* <DEDUP_REMOVED lines=12> */
.L_x_107:
[----:B------:R-:W-:Y:S05]  /*5dc0*/  BSYNC B1 ;  /* 0x0000000000017941 */ /* 0x000fea0003800000 */
.L_x_106:
        /* <DEDUP_REMOVED lines=9> */
.L_x_109:
[----:B------:R-:W-:Y:S05]  /*5e60*/  BSYNC B1 ;  /* 0x0000000000017941 */ /* 0x000fea0003800000 */
.L_x_108:
        /* <DEDUP_REMOVED lines=12> */
.L_x_111:
[----:B------:R-:W-:Y:S05]  /*5f30*/  BSYNC B1 ;  /* 0x0000000000017941 */ /* 0x000fea0003800000 */
.L_x_110:
        /* <DEDUP_REMOVED lines=8> */
.L_x_113:
[----:B------:R-:W-:Y:S05]  /*5fc0*/  BSYNC B1 ;  /* 0x0000000000017941 */ /* 0x000fea0003800000 */
.L_x_112:
        /* <DEDUP_REMOVED lines=9> */
.L_x_115:
[----:B------:R-:W-:Y:S05]  /*6060*/  BSYNC B1 ;  /* 0x0000000000017941 */ /* 0x000fea0003800000 */
.L_x_114:
        /* <DEDUP_REMOVED lines=14> */
.L_x_117:
[----:B------:R-:W-:Y:S05]  /*6150*/  BSYNC B1 ;  /* 0x0000000000017941 */ /* 0x000fea0003800000 */
.L_x_116:
        /* <DEDUP_REMOVED lines=8> */
.L_x_119:
[----:B------:R-:W-:Y:S05]  /*61e0*/  BSYNC B1 ;  /* 0x0000000000017941 */ /* 0x000fea0003800000 */
.L_x_118:
[----:B-1----:R-:W2:Y:S01]  /*61f0*/  LDL.LU R15, [R1+0xb0] ;  /* 0x0000b000010f7983 */ /* 0x002ea20000300800 */
[----:B------:R-:W-:Y:S01]  /*6200*/  BSSY B1, `(.L_x_120) ;  /* 0x0000007000017945 */ /* 0x000fe20003800000 */
[----:B--2---:R-:W-:-:S05]  /*6210*/  @!P6 IMAD R15, R15, R17, R2 ;  /* 0x000000110f0fe224 */ /* 0x004fca00078e0202 */
[----:B------:R1:W-:Y:S01]  /*6220*/  @!P6 STG.E.U8 desc[UR50][R4.64+0x58], R15 ;  /* 0x0000580f0400e986 */ /* 0x0003e2000c101132 */
[----:B------:R-:W-:Y:S05]  /*6230*/  @P3 BRA `(.L_x_121) ;  /* 0x00000000000c3947 */ /* 0x000fea0003800000 */
[----:B------:R-:W1:Y:S02]  /*6240*/  LDG.E.U8 R16, desc[UR50][R8.64+0x59] ;  /* 0x0000593208107981 */ /* 0x000e64000c1e1100 */
[----:B-1----:R-:W-:-:S05]  /*6250*/  PRMT R15, R16, 0x8880, RZ ;  /* 0x00008880100f7816 */ /* 0x002fca00000000ff */
[----:B------:R-:W-:-:S07]  /*6260*/  IMAD R2, R15, R18, RZ ;  /* 0x000000120f027224 */ /* 0x000fce00078e02ff */
.L_x_121:
[----:B------:R-:W-:Y:S05]  /*6270*/  BSYNC B1 ;  /* 0x0000000000017941 */ /* 0x000fea0003800000 */
.L_x_120:
        /* <DEDUP_REMOVED lines=12> */
.L_x_123:
[----:B------:R-:W-:Y:S05]  /*6340*/  BSYNC B1 ;  /* 0x0000000000017941 */ /* 0x000fea0003800000 */
.L_x_122:
[----:B-1----:R-:W2:Y:S01]  /*6350*/  LDL.LU R15, [R1+0xb8] ;  /* 0x0000b800010f7983 */ /* 0x002ea20000300800 */
[----:B------:R-:W-:Y:S01]  /*6360*/  BSSY B1, `(.L_x_124) ;  /* 0x0000008000017945 */ /* 0x000fe20003800000 */
[----:B------:R-:W-:Y:S01]  /*6370*/  @!P5 IADD3.X R219, R5, UR44, RZ, P6, !PT ;  /* 0x0000002c05dbdc10 */ /* 0x000fe2000b7fe4ff */
[----:B--2---:R-:W-:-:S05]  /*6380*/  @!P4 IMAD R15, R15, R17, R2 ;  /* 0x000000110f0fc224 */ /* 0x004fca00078e0202 */
[----:B------:R1:W-:Y:S01]  /*6390*/  @!P4 STG.E.U8 desc[UR50][R220.64+0x58], R15 ;  /* 0x0000580fdc00c986 */ /* 0x0003e2000c101132 */
[----:B------:R-:W-:Y:S05]  /*63a0*/  @P5 BRA `(.L_x_125) ;  /* 0x00000000000c5947 */ /* 0x000fea0003800000 */
[----:B------:R-:W1:Y:S02]  /*63b0*/  LDG.E.U8 R16, desc[UR50][R6.64+0x59] ;  /* 0x0000593206107981 */ /* 0x000e64000c1e1100 */
[----:B-1----:R-:W-:-:S05]  /*63c0*/  PRMT R15, R16, 0x8880, RZ ;  /* 0x00008880100f7816 */ /* 0x002fca00000000ff */
[----:B------:R-:W-:-:S07]  /*63d0*/  IMAD R2, R15, R18, RZ ;  /* 0x000000120f027224 */ /* 0x000fce00078e02ff */
.L_x_125:
[----:B------:R-:W-:Y:S05]  /*63e0*/  BSYNC B1 ;  /* 0x0000000000017941 */ /* 0x000fea0003800000 */
.L_x_124:
        /* <DEDUP_REMOVED lines=9> */
[----:B------:R-:W1:Y:S02]  /*6480*/  LDG.E.U8 R16, desc[UR50][R8.64+0x60] ;  /* 0x0000603208107981 */ /* 0x000e64000c1e1100 */
[----:B-1----:R-:W-:-:S05]  /*6490*/  PRMT R15, R16, 0x8880, RZ ;  /* 0x00008880100f7816 */ /* 0x002fca00000000ff */
[----:B------:R-:W-:-:S07]  /*64a0*/  IMAD R2, R15, R18, RZ ;  /* 0x000000120f027224 */ /* 0x000fce00078e02ff */
.L_x_127:
[----:B------:R-:W-:Y:S05]  /*64b0*/  BSYNC B1 ;  /* 0x0000000000017941 */ /* 0x000fea0003800000 */
.L_x_126:
        /* <DEDUP_REMOVED lines=8> */
.L_x_129:
[----:B------:R-:W-:Y:S05]  /*6540*/  BSYNC B1 ;  /* 0x0000000000017941 */ /* 0x000fea0003800000 */
.L_x_128:
        /* <DEDUP_REMOVED lines=9> */
.L_x_131:
[----:B------:R-:W-:Y:S05]  /*65e0*/  BSYNC B1 ;  /* 0x0000000000017941 */ /* 0x000fea0003800000 */
.L_x_130:
        /* <DEDUP_REMOVED lines=11> */
[----:B------:R-:W1:Y:S02]  /*66a0*/  LDG.E.U8 R16, desc[UR50][R6.64+0x61] ;  /* 0x0000613206107981 */ /* 0x000e64000c1e1100 */
[----:B-1----:R-:W-:-:S05]  /*66b0*/  PRMT R15, R16, 0x8880, RZ ;  /* 0x00008880100f7816 */ /* 0x002fca00000000ff */
[----:B------:R-:W-:-:S07]  /*66c0*/  IMAD R2, R15, R18, RZ ;  /* 0x000000120f027224 */ /* 0x000fce00078e02ff */
.L_x_133:
[----:B------:R-:W-:Y:S05]  /*66d0*/  BSYNC B1 ;  /* 0x0000000000017941 */ /* 0x000fea0003800000 */
.L_x_132:
        /* <DEDUP_REMOVED lines=8> */
.L_x_135:
[----:B------:R-:W-:Y:S05]  /*6760*/  BSYNC B1 ;  /* 0x0000000000017941 */ /* 0x000fea0003800000 */
.L_x_134:
        /* <DEDUP_REMOVED lines=8> */
.L_x_137:
[----:B------:R-:W-:Y:S05]  /*67f0*/  BSYNC B1 ;  /* 0x0000000000017941 */ /* 0x000fea0003800000 */
.L_x_136:
[----:B-1----:R-:W2:Y:S01]  /*6800*/  LDL.LU R15, [R1+0xd4] ;  /* 0x0000d400010f7983 */ /* 0x002ea20000300800 */
[----:B------:R-:W-:Y:S01]  /*6810*/  @!P3 IADD3 R218, P6, R4, UR45, RZ ;  /* 0x0000002d04dabc10 */ /* 0x000fe2000ffde0ff */
[----:B------:R-:W-:Y:S01]  /*6820*/  BSSY B1, `(.L_x_138) ;  /* 0x000000b000017945 */ /* 0x000fe20003800000 */
[----:B------:R-:W-:Y:S02]  /*6830*/  ISETP.LT.OR P5, PT, R0, 0x71, !P0 ;  /* 0x000000710000780c */ /* 0x000fe400047a1670 */
[----:B------:R-:W-:Y:S02]  /*6840*/  @!P3 IADD3.X R219, R5, UR44, RZ, P6, !PT ;  /* 0x0000002c05dbbc10 */ /* 0x000fe4000b7fe4ff */
[----:B------:R-:W-:Y:S01]  /*6850*/  @!P4 IADD3 R220, P6, R4, UR45, RZ ;  /* 0x0000002d04dccc10 */ /* 0x000fe2000ffde0ff */
[----:B--2---:R-:W-:-:S05]  /*6860*/  @!P2 IMAD R15, R15, R17, R2 ;  /* 0x000000110f0fa224 */ /* 0x004fca00078e0202 */
[----:B------:R1:W-:Y:S01]  /*6870*/  @!P2 STG.E.U8 desc[UR50][R4.64+0x69], R15 ;  /* 0x0000690f0400a986 */ /* 0x0003e2000c101132 */
[----:B------:R-:W-:Y:S01]  /*6880*/  ISETP.LT.OR P2, PT, R0, 0x71, !P1 ;  /* 0x000000710000780c */ /* 0x000fe20004f41670 */
[----:B------:R-:W-:-:S12]  /*6890*/  @P3 BRA `(.L_x_139) ;  /* 0x00000000000c3947 */ /* 0x000fd80003800000 */
[----:B------:R-:W1:Y:S02]  /*68a0*/  LDG.E.U8 R16, desc[UR50][R6.64+0x68] ;  /* 0x0000683206107981 */ /* 0x000e64000c1e1100 */
[----:B-1----:R-:W-:-:S05]  /*68b0*/  PRMT R15, R16, 0x8880, RZ ;  /* 0x00008880100f7816 */ /* 0x002fca00000000ff */
[----:B------:R-:W-:-:S07]  /*68c0*/  IMAD R2, R15, R18, RZ ;  /* 0x000000120f027224 */ /* 0x000fce00078e02ff */
.L_x_139:
[----:B------:R-:W-:Y:S05]  /*68d0*/  BSYNC B1 ;  /* 0x0000000000017941 */ /* 0x000fea0003800000 */
.L_x_138:
        /* <DEDUP_REMOVED lines=9> */
.L_x_141:
[----:B------:R-:W-:Y:S05]  /*6970*/  BSYNC B1 ;  /* 0x0000000000017941 */ /* 0x000fea0003800000 */
.L_x_140:
        /* <DEDUP_REMOVED lines=8> */
.L_x_143:
[----:B------:R-:W-:Y:S05]  /*6a00*/  BSYNC B1 ;  /* 0x0000000000017941 */ /* 0x000fea0003800000 */
.L_x_142:
[----:B-1----:R-:W2:Y:S01]  /*6a10*/  LDL.LU R15, [R1+0xe0] ;  /* 0x0000e000010f7983 */ /* 0x002ea20000300800 */
[----:B------:R-:W-:Y:S01]  /*6a20*/  BSSY B1, `(.L_x_144) ;  /* 0x000000b000017945 */ /* 0x000fe20003800000 */
[----:B------:R-:W-:Y:S02]  /*6a30*/  ISETP.LT.OR P3, PT, R0, 0x72, !P0 ;  /* 0x000000720000780c */ /* 0x000fe40004761670 */
[----:B------:R-:W-:Y:S01]  /*6a40*/  @!P5 IADD3 R218, P6, R4, UR45, RZ ;  /* 0x0000002d04dadc10 */ /* 0x000fe2000ffde0ff */
[----:B--2---:R-:W-:Y:S01]  /*6a50*/  @!P2 IMAD R221, R15, R17, R2 ;  /* 0x000000110fdda224 */ /* 0x004fe200078e0202 */
[----:B------:R-:W-:-:S04]  /*6a60*/  IADD3 R15, P4, R3, 0x80, RZ ;  /* 0x00000080030f7810 */ /* 0x000fc80007f9e0ff */
[----:B------:R1:W-:Y:S01]  /*6a70*/  @!P2 STG.E.U8 desc[UR50][R4.64+0x70], R221 ;  /* 0x000070dd0400a986 */ /* 0x0003e2000c101132 */
[----:B------:R-:W-:-:S13]  /*6a80*/  ISETP.LT.OR P2, PT, R0, 0x72, !P1 ;  /* 0x000000720000780c */ /* 0x000fda0004f41670 */
[----:B-1----:R-:W-:Y:S05]  /*6a90*/  @P2 BRA `(.L_x_145) ;  /* 0x00000000000c2947 */ /* 0x002fea0003800000 */
[----:B------:R-:W2:Y:S02]  /*6aa0*/  LDG.E.U8 R16, desc[UR50][R8.64+0x71] ;  /* 0x0000713208107981 */ /* 0x000ea4000c1e1100 */
[----:B--2---:R-:W-:-:S05]  /*6ab0*/  PRMT R221, R16, 0x8880, RZ ;  /* 0x0000888010dd7816 */ /* 0x004fca00000000ff */
[----:B------:R-:W-:-:S07]  /*6ac0*/  IMAD R2, R221, R18, RZ ;  /* 0x00000012dd027224 */ /* 0x000fce00078e02ff */
.L_x_145:
[----:B------:R-:W-:Y:S05]  /*6ad0*/  BSYNC B1 ;  /* 0x0000000000017941 */ /* 0x000fea0003800000 */
.L_x_144:
[----:B------:R-:W2:Y:S01]  /*6ae0*/  LDL.LU R220, [R1+0xe4] ;  /* 0x0000e40001dc7983 */ /* 0x000ea20000300800 */
        /* <DEDUP_REMOVED lines=8> */
.L_x_147:
[----:B------:R-:W-:Y:S05]  /*6b70*/  BSYNC B1 ;  /* 0x0000000000017941 */ /* 0x000fea0003800000 */
.L_x_146:
[----:B------:R-:W2:Y:S01]  /*6b80*/  LDL.LU R220, [R1+0xe8] ;  /* 0x0000e80001dc7983 */ /* 0x000ea20000300800 */
[----:B------:R-:W-:Y:S01]  /*6b90*/  BSSY B1, `(.L_x_148) ;  /* 0x000000c000017945 */ /* 0x000fe20003800000 */
[C---:B------:R-:W-:Y:S02]  /*6ba0*/  ISETP.LT.OR P2, PT, R0.reuse, 0x79, !P1 ;  /* 0x000000790000780c */ /* 0x040fe40004f41670 */
[C---:B------:R-:W-:Y:S02]  /*6bb0*/  ISETP.LT.OR P1, PT, R0.reuse, 0x7a, !P1 ;  /* 0x0000007a0000780c */ /* 0x040fe40004f21670 */
[----:B------:R-:W-:Y:S01]  /*6bc0*/  ISETP.LT.OR P6, PT, R0, 0x79, !P0 ;  /* 0x000000790000780c */ /* 0x000fe200047c1670 */
[----:B--2---:R-:W-:-:S05]  /*6bd0*/  @!P5 IMAD R223, R220, R17, R2 ;  /* 0x00000011dcdfd224 */ /* 0x004fca00078e0202 */
[----:B------:R2:W-:Y:S01]  /*6be0*/  @!P5 STG.E.U8 desc[UR50][R218.64+0x70], R223 ;  /* 0x000070dfda00d986 */ /* 0x0005e2000c101132 */
[----:B------:R-:W-:-:S04]  /*6bf0*/  @!P3 IADD3 R220, P5, R4, UR45, RZ ;  /* 0x0000002d04dcbc10 */ /* 0x000fc8000ffbe0ff */
[----:B-1----:R-:W-:Y:S01]  /*6c00*/  @!P3 IADD3.X R221, R5, UR44, RZ, P5, !PT ;  /* 0x0000002c05ddbc10 */ /* 0x002fe2000affe4ff */
[----:B------:R-:W-:Y:S08]  /*6c10*/  @P3 BRA `(.L_x_149) ;  /* 0x00000000000c3947 */ /* 0x000ff00003800000 */
[----:B------:R-:W2:Y:S02]  /*6c20*/  LDG.E.U8 R16, desc[UR50][R6.64+0x71] ;  /* 0x0000713206107981 */ /* 0x000ea4000c1e1100 */
[----:B--2---:R-:W-:-:S05]  /*6c30*/  PRMT R219, R16, 0x8880, RZ ;  /* 0x0000888010db7816 */ /* 0x004fca00000000ff */
[----:B------:R-:W-:-:S07]  /*6c40*/  IMAD R2, R219, R18, RZ ;  /* 0x00000012db027224 */ /* 0x000fce00078e02ff */
.L_x_149:
[----:B------:R-:W-:Y:S05]  /*6c50*/  BSYNC B1 ;  /* 0x0000000000017941 */ /* 0x000fea0003800000 */
.L_x_148:
[----:B--2---:R-:W2:Y:S01]  /*6c60*/  LDL.LU R218, [R1+0xec] ;  /* 0x0000ec0001da7983 */ /* 0x004ea20000300800 */
[----:B------:R-:W-:Y:S01]  /*6c70*/  BSSY B1, `(.L_x_150) ;  /* 0x0000007000017945 */ /* 0x000fe20003800000 */
[----:B--2---:R-:W-:-:S05]  /*6c80*/  @!P3 IMAD R219, R218, R17, R2 ;  /* 0x00000011dadbb224 */ /* 0x004fca00078e0202 */
[----:B------:R1:W-:Y:S01]  /*6c90*/  @!P3 STG.E.U8 desc[UR50][R220.64+0x71], R219 ;  /* 0x000071dbdc00b986 */ /* 0x0003e2000c101132 */
[----:B------:R-:W-:Y:S05]  /*6ca0*/  @P2 BRA `(.L_x_151) ;  /* 0x00000000000c2947 */ /* 0x000fea0003800000 */
[----:B------:R-:W1:Y:S02]  /*6cb0*/  LDG.E.U8 R16, desc[UR50][R8.64+0x78] ;  /* 0x0000783208107981 */ /* 0x000e64000c1e1100 */
[----:B-1----:R-:W-:-:S05]  /*6cc0*/  PRMT R219, R16, 0x8880, RZ ;  /* 0x0000888010db7816 */ /* 0x002fca00000000ff */
[----:B------:R-:W-:-:S07]  /*6cd0*/  IMAD R2, R219, R18, RZ ;  /* 0x00000012db027224 */ /* 0x000fce00078e02ff */
.L_x_151:
[----:B------:R-:W-:Y:S05]  /*6ce0*/  BSYNC B1 ;  /* 0x0000000000017941 */ /* 0x000fea0003800000 */
.L_x_150:
[----:B------:R-:W1:Y:S01]  /*6cf0*/  LDL.LU R218, [R1+0xf0] ;  /* 0x0000f00001da7983 */ /* 0x000e620000300800 */
[----:B------:R-:W-:Y:S01]  /*6d00*/  BSSY B1, `(.L_x_152) ;  /* 0x0000007000017945 */ /* 0x000fe20003800000 */
[----:B-1----:R-:W-:-:S05]  /*6d10*/  @!P2 IMAD R219, R218, R17, R2 ;  /* 0x00000011dadba224 */ /* 0x002fca00078e0202 */
[----:B------:R1:W-:Y:S01]  /*6d20*/  @!P2 STG.E.U8 desc[UR50][R4.64+0x78], R219 ;  /* 0x000078db0400a986 */ /* 0x0003e2000c101132 */
[----:B------:R-:W-:Y:S05]  /*6d30*/  @P1 BRA `(.L_x_153) ;  /* 0x00000000000c1947 */ /* 0x000fea0003800000 */
[----:B------:R-:W1:Y:S02]  /*6d40*/  LDG.E.U8 R16, desc[UR50][R8.64+0x79] ;  /* 0x0000793208107981 */ /* 0x000e64000c1e1100 */
[----:B-1----:R-:W-:-:S05]  /*6d50*/  PRMT R219, R16, 0x8880, RZ ;  /* 0x0000888010db7816 */ /* 0x002fca00000000ff */
[----:B------:R-:W-:-:S07]  /*6d60*/  IMAD R2, R219, R18, RZ ;  /* 0x00000012db027224 */ /* 0x000fce00078e02ff */
.L_x_153:
[----:B------:R-:W-:Y:S05]  /*6d70*/  BSYNC B1 ;  /* 0x0000000000017941 */ /* 0x000fea0003800000 */
.L_x_152:
[----:B------:R-:W1:Y:S01]  /*6d80*/  LDL.LU R218, [R1+0xf4] ;  /* 0x0000f40001da7983 */ /* 0x000e620000300800 */
[----:B0-----:R-:W-:Y:S01]  /*6d90*/  @!P6 IADD3 R8, P2, R4, UR45, RZ ;  /* 0x0000002d0408ec10 */ /* 0x001fe2000ff5e0ff */
[----:B------:R-:W-:Y:S01]  /*6da0*/  BSSY B1, `(.L_x_154) ;  /* 0x000000a000017945 */ /* 0x000fe20003800000 */
[----:B------:R-:W-:Y:S01]  /*6db0*/  ISETP.LT.OR P0, PT, R0, 0x7a, !P0 ;  /* 0x0000007a0000780c */ /* 0x000fe20004701670 */
[----:B------:R-:W-:Y:S01]  /*6dc0*/  IMAD.X R223, RZ, RZ, UR7, P4 ;  /* 0x00000007ffdf7e24 */ /* 0x000fe2000a0e06ff */
[----:B------:R-:W-:Y:S01]  /*6dd0*/  @!P6 IADD3.X R9, R5, UR44, RZ, P2, !PT ;  /* 0x0000002c0509ec10 */ /* 0x000fe200097fe4ff */
[----:B-1----:R-:W-:-:S05]  /*6de0*/  @!P1 IMAD R219, R218, R17, R2 ;  /* 0x00000011dadb9224 */ /* 0x002fca00078e0202 */
[----:B------:R0:W-:Y:S01]  /*6df0*/  @!P1 STG.E.U8 desc[UR50][R4.64+0x79], R219 ;  /* 0x000079db04009986 */ /* 0x0001e2000c101132 */
[----:B------:R-:W-:Y:S05]  /*6e00*/  @P6 BRA `(.L_x_155) ;  /* 0x00000000000c6947 */ /* 0x000fea0003800000 */
[----:B------:R-:W0:Y:S02]  /*6e10*/  LDG.E.U8 R16, desc[UR50][R6.64+0x78] ;  /* 0x0000783206107981 */ /* 0x000e24000c1e1100 */
[----:B0-----:R-:W-:-:S05]  /*6e20*/  PRMT R219, R16, 0x8880, RZ ;  /* 0x0000888010db7816 */ /* 0x001fca00000000ff */
[----:B------:R-:W-:-:S07]  /*6e30*/  IMAD R2, R219, R18, RZ ;  /* 0x00000012db027224 */ /* 0x000fce00078e02ff */
.L_x_155:
[----:B------:R-:W-:Y:S05]  /*6e40*/  BSYNC B1 ;  /* 0x0000000000017941 */ /* 0x000fea0003800000 */
.L_x_154:
[----:B------:R-:W2:Y:S01]  /*6e50*/  LDL.LU R218, [R1+0xf8] ;  /* 0x0000f80001da7983 */ /* 0x000ea20000300800 */
[----:B------:R-:W-:Y:S01]  /*6e60*/  BSSY B1, `(.L_x_156) ;  /* 0x0000009000017945 */ /* 0x000fe20003800000 */
[-C--:B------:R-:W-:Y:S02]  /*6e70*/  IMAD R222, R223, R10.reuse, RZ ;  /* 0x0000000adfde7224 */ /* 0x080fe400078e02ff */
[----:B--2---:R-:W-:Y:S02]  /*6e80*/  @!P6 IMAD R221, R218, R17, R2 ;  /* 0x00000011dadde224 */ /* 0x004fe400078e0202 */
[----:B0-----:R-:W-:-:S03]  /*6e90*/  IMAD.WIDE.U32 R218, R15, R10, R20 ;  /* 0x0000000a0fda7225 */ /* 0x001fc600078e0014 */
[----:B------:R0:W-:Y:S01]  /*6ea0*/  @!P6 STG.E.U8 desc[UR50][R8.64+0x78], R221 ;  /* 0x000078dd0800e986 */ /* 0x0001e2000c101132 */
[----:B------:R-:W-:Y:S05]  /*6eb0*/  @P0 BRA `(.L_x_157) ;  /* 0x00000000000c0947 */ /* 0x000fea0003800000 */
[----:B------:R-:W0:Y:S02]  /*6ec0*/  LDG.E.U8 R16, desc[UR50][R6.64+0x79] ;  /* 0x0000793206107981 */ /* 0x000e24000c1e1100 */
[----:B0-----:R-:W-:-:S05]  /*6ed0*/  PRMT R9, R16, 0x8880, RZ ;  /* 0x0000888010097816 */ /* 0x001fca00000000ff */
[----:B------:R-:W-:-:S07]  /*6ee0*/  IMAD R2, R9, R18, RZ ;  /* 0x0000001209027224 */ /* 0x000fce00078e02ff */
.L_x_157:
[----:B------:R-:W-:Y:S05]  /*6ef0*/  BSYNC B1 ;  /* 0x0000000000017941 */ /* 0x000fea0003800000 */
.L_x_156:
[----:B0-----:R-:W2:Y:S01]  /*6f00*/  LDL.LU R8, [R1+0xfc] ;  /* 0x0000fc0001087983 */ /* 0x001ea20000300800 */
[----:B------:R-:W-:Y:S01]  /*6f10*/  @!P0 IADD3 R220, P4, R4, UR45, RZ ;  /* 0x0000002d04dc8c10 */ /* 0x000fe2000ff9e0ff */
[----:B------:R-:W-:Y:S01]  /*6f20*/  IMAD R225, R15, R11, R222 ;  /* 0x0000000b0fe17224 */ /* 0x000fe200078e02de */
[----:B------:R-:W-:Y:S01]  /*6f30*/  ISETP.GE.AND P1, PT, R14, 0x81, PT ;  /* 0x000000810e00780c */ /* 0x000fe20003f26270 */
[----:B------:R-:W-:Y:S01]  /*6f40*/  BSSY B1, `(.L_x_158) ;  /* 0x000000d000017945 */ /* 0x000fe20003800000 */
[----:B------:R-:W-:Y:S02]  /*6f50*/  @!P0 IADD3.X R221, R5, UR44, RZ, P4, !PT ;  /* 0x0000002c05dd8c10 */ /* 0x000fe4000a7fe4ff */
[----:B------:R-:W-:Y:S02]  /*6f60*/  ISETP.LT.OR P3, PT, R0, 0x1, !P1 ;  /* 0x000000010000780c */ /* 0x000fe40004f61670 */
[----:B------:R-:W-:-:S04]  /*6f70*/  IADD3 R6, P2, R218, R12, RZ ;  /* 0x0000000cda067210 */ /* 0x000fc80007f5e0ff */
[----:B------:R-:W-:Y:S01]  /*6f80*/  IADD3.X R7, R13, R219, R225, P2, !PT ;  /* 0x000000db0d077210 */ /* 0x000fe200017fe4e1 */
[----:B--2---:R-:W-:Y:S01]  /*6f90*/  @!P0 IMAD R223, R8, R17, R2 ;  /* 0x0000001108df8224 */ /* 0x004fe200078e0202 */
[----:B------:R-:W-:-:S04]  /*6fa0*/  IADD3 R8, P2, R4, UR43, RZ ;  /* 0x0000002b04087c10 */ /* 0x000fc8000ff5e0ff */
[----:B------:R0:W-:Y:S01]  /*6fb0*/  @!P0 STG.E.U8 desc[UR50][R220.64+0x79], R223 ;  /* 0x000079dfdc008986 */ /* 0x0001e2000c101132 */
[----:B------:R-:W-:Y:S01]  /*6fc0*/  IADD3.X R9, R5, UR42, RZ, P2, !PT ;  /* 0x0000002a05097c10 */ /* 0x000fe200097fe4ff */
[----:B------:R-:W-:Y:S07]  /*6fd0*/  @P3 BRA `(.L_x_159) ;  /* 0x00000000000c3947 */ /* 0x000fee0003800000 */
[----:B------:R-:W2:Y:S02]  /*6fe0*/  LDG.E.U8 R16, desc[UR50][R6.64] ;  /* 0x0000003206107981 */ /* 0x000ea4000c1e1100 */
[----:B--2---:R-:W-:-:S05]  /*6ff0*/  PRMT R219, R16, 0x8880, RZ ;  /* 0x0000888010db7816 */ /* 0x004fca00000000ff */
[----:B------:R-:W-:-:S07]  /*7000*/  IMAD R2, R219, R18, RZ ;  /* 0x00000012db027224 */ /* 0x000fce00078e02ff */
.L_x_159:
[----:B------:R-:W-:Y:S05]  /*7010*/  BSYNC B1 ;  /* 0x0000000000017941 */ /* 0x000fea0003800000 */
.L_x_158:
[----:B0-----:R-:W-:Y:S01]  /*7020*/  @!P3 IMAD R221, R152, R17, R2 ;  /* 0x0000001198ddb224 */ /* 0x001fe200078e0202 */
[----:B------:R-:W-:Y:S01]  /*7030*/  ISETP.GE.AND P0, PT, R14, 0x89, PT ;  /* 0x000000890e00780c */ /* 0x000fe20003f06270 */
[----:B------:R-:W-:Y:S01]  /*7040*/  IMAD.WIDE.U32 R218, R15, R10, R216 ;  /* 0x0000000a0fda7225 */ /* 0x000fe200078e00d8 */
[----:B------:R-:W-:Y:S02]  /*7050*/  BSSY B1, `(.L_x_160) ;  /* 0x000000b000017945 */ /* 0x000fe40003800000 */
[----:B------:R0:W-:Y:S01]  /*7060*/  @!P3 STG.E.U8 desc[UR50][R8.64], R221 ;  /* 0x000000dd0800b986 */ /* 0x0001e2000c101132 */
[----:B------:R-:W-:Y:S02]  /*7070*/  ISETP.LT.OR P3, PT, R0, 0x2, !P1 ;  /* 0x000000020000780c */ /* 0x000fe40004f61670 */
[----:B------:R-:W-:Y:S01]  /*7080*/  IADD3 R152, P4, P6, R22, R12, R218 ;  /* 0x0000000c16987210 */ /* 0x000fe20007e9e0da */
[----:B------:R-:W-:Y:S01]  /*7090*/  IMAD.IADD R218, R225, 0x1, R219 ;  /* 0x00000001e1da7824 */ /* 0x000fe200078e02db */
[----:B------:R-:W-:-:S02]  /*70a0*/  ISETP.LT.OR P2, PT, R0, 0x1, !P0 ;  /* 0x000000010000780c */ /* 0x000fc40004741670 */
[----:B------:R-:W-:-:S07]  /*70b0*/  ISETP.LT.OR P5, PT, R0, 0x2, !P0 ;  /* 0x000000020000780c */ /* 0x000fce00047a1670 */
[----:B0-----:R-:W-:Y:S06]  /*70c0*/  @P3 BRA `(.L_x_161) ;  /* 0x00000000000c3947 */ /* 0x001fec0003800000 */
[----:B------:R-:W2:Y:S02]  /*70d0*/  LDG.E.U8 R16, desc[UR50][R6.64+0x1] ;  /* 0x0000013206107981 */ /* 0x000ea4000c1e1100 */
[----:B--2---:R-:W-:-:S05]  /*70e0*/  PRMT R15, R16, 0x8880, RZ ;  /* 0x00008880100f7816 */ /* 0x004fca00000000ff */
[----:B------:R-:W-:-:S07]  /*70f0*/  IMAD R2, R15, R18, RZ ;  /* 0x000000120f027224 */ /* 0x000fce00078e02ff */
.L_x_161:
[----:B------:R-:W-:Y:S05]  /*7100*/  BSYNC B1 ;  /* 0x0000000000017941 */ /* 0x000fea0003800000 */
.L_x_160:
[----:B------:R-:W-:Y:S01]  /*7110*/  @!P3 IMAD R15, R153, R17, R2 ;  /* 0x00000011990fb224 */ /* 0x000fe200078e0202 */
[----:B------:R-:W-:Y:S01]  /*7120*/  IADD3.X R153, R21, R13, R218, P4, P6 ;  /* 0x0000000d15997210 */ /* 0x000fe200027ec4da */
[----:B------:R-:W-:Y:S01]  /*7130*/  BSSY B1, `(.L_x_162) ;  /* 0x0000008000017945 */ /* 0x000fe20003800000 */
[----:B------:R-:W-:Y:S02]  /*7140*/  @!P2 IADD3 R218, P4, R8, UR45, RZ ;  /* 0x0000002d08daac10 */ /* 0x000fe4000ff9e0ff */
[----:B------:R0:W-:Y:S02]  /*7150*/  @!P3 STG.E.U8 desc[UR50][R8.64+0x1], R15 ;  /* 0x0000010f0800b986 */ /* 0x0001e4000c101132 */
[----:B------:R-:W-:Y:S01]  /*7160*/  @!P2 IADD3.X R219, R9, UR44, RZ, P4, !PT ;  /* 0x0000002c09dbac10 */ /* 0x000fe2000a7fe4ff */
[----:B------:R-:W-:Y:S08]  /*7170*/  @P2 BRA `(.L_x_163) ;  /* 0x00000000000c2947 */ /* 0x000ff00003800000 */
[----:B------:R-:W0:Y:S02]  /*7180*/  LDG.E.U8 R16, desc[UR50][R152.64] ;  /* 0x0000003298107981 */ /* 0x000e24000c1e1100 */
[----:B0-----:R-:W-:-:S05]  /*7190*/  PRMT R15, R16, 0x8880, RZ ;  /* 0x00008880100f7816 */ /* 0x001fca00000000ff */
[----:B------:R-:W-:-:S07]  /*71a0*/  IMAD R2, R15, R18, RZ ;  /* 0x000000120f027224 */ /* 0x000fce00078e02ff */
.L_x_163:
[----:B------:R-:W-:Y:S05]  /*71b0*/  BSYNC B1 ;  /* 0x0000000000017941 */ /* 0x000fea0003800000 */
.L_x_162:
[----:B0-----:R-:W-:Y:S01]  /*71c0*/  @!P2 IMAD R15, R154, R17, R2 ;  /* 0x000000119a0fa224 */ /* 0x001fe200078e0202 */
[----:B------:R-:W-:Y:S01]  /*71d0*/  @!P5 IADD3 R220, P3, R8, UR45, RZ ;  /* 0x0000002d08dcdc10 */ /* 0x000fe2000ff7e0ff */
[----:B------:R-:W-:Y:S01]  /*71e0*/  BSSY B1, `(.L_x_164) ;  /* 0x000000b000017945 */ /* 0x000fe20003800000 */
[C---:B------:R-:W-:Y:S02]  /*71f0*/  ISETP.LT.OR P6, PT, R0.reuse, 0x9, !P1 ;  /* 0x000000090000780c */ /* 0x040fe40004fc1670 */
[----:B------:R0:W-:Y:S01]  /*7200*/  @!P2 STG.E.U8 desc[UR50][R218.64], R15 ;  /* 0x0000000fda00a986 */ /* 0x0001e2000c101132 */
[----:B------:R-:W-:Y:S02]  /*7210*/  @!P5 IADD3.X R221, R9, UR44, RZ, P3, !PT ;  /* 0x0000002c09dddc10 */ /* 0x000fe40009ffe4ff */
[C---:B------:R-:W-:Y:S02]  /*7220*/  ISETP.LT.OR P4, PT, R0.reuse, 0xa, !P1 ;  /* 0x0000000a0000780c */ /* 0x040fe40004f81670 */
[----:B------:R-:W-:-:S02]  /*7230*/  ISETP.LT.OR P2, PT, R0, 0x9, !P0 ;  /* 0x000000090000780c */ /* 0x000fc40004741670 */
[----:B------:R-:W-:Y:S01]  /*7240*/  ISETP.LT.OR P3, PT, R0, 0xa, !P0 ;  /* 0x0000000a0000780c */ /* 0x000fe20004761670 */
[----:B------:R-:W-:-:S12]  /*7250*/  @P5 BRA `(.L_x_165) ;  /* 0x00000000000c5947 */ /* 0x000fd80003800000 */
[----:B------:R-:W0:Y:S02]  /*7260*/  LDG.E.U8 R16, desc[UR50][R152.64+0x1] ;  /* 0x0000013298107981 */ /* 0x000e24000c1e1100 */
[----:B0-----:R-:W-:-:S05]  /*7270*/  PRMT R15, R16, 0x8880, RZ ;  /* 0x00008880100f7816 */ /* 0x001fca00000000ff */
[----:B------:R-:W-:-:S07]  /*7280*/  IMAD R2, R15, R18, RZ ;  /* 0x000000120f027224 */ /* 0x000fce00078e02ff */
.L_x_165:
[----:B------:R-:W-:Y:S05]  /*7290*/  BSYNC B1 ;  /* 0x0000000000017941 */ /* 0x000fea0003800000 */
.L_x_164:
[----:B------:R-:W-:Y:S01]  /*72a0*/  @!P5 IMAD R155, R155, R17, R2 ;  /* 0x000000119b9bd224 */ /* 0x000fe200078e0202 */
[----:B------:R-:W-:Y:S04]  /*72b0*/  BSSY B1, `(.L_x_166) ;  /* 0x0000006000017945 */ /* 0x000fe80003800000 */
[----:B------:R1:W-:Y:S01]  /*72c0*/  @!P5 STG.E.U8 desc[UR50][R220.64+0x1], R155 ;  /* 0x0000019bdc00d986 */ /* 0x0003e2000c101132 */
[----:B------:R-:W-:Y:S05]  /*72d0*/  @P6 BRA `(.L_x_167) ;  /* 0x00000000000c6947 */ /* 0x000fea0003800000 */
[----:B------:R-:W0:Y:S02]  /*72e0*/  LDG.E.U8 R16, desc[UR50][R6.64+0x8] ;  /* 0x0000083206107981 */ /* 0x000e24000c1e1100 */
[----:B0-----:R-:W-:-:S05]  /*72f0*/  PRMT R15, R16, 0x8880, RZ ;  /* 0x00008880100f7816 */ /* 0x001fca00000000ff */
[----:B------:R-:W-:-:S07]  /*7300*/  IMAD R2, R15, R18, RZ ;  /* 0x000000120f027224 */ /* 0x000fce00078e02ff */
.L_x_167:
[----:B------:R-:W-:Y:S05]  /*7310*/  BSYNC B1 ;  /* 0x0000000000017941 */ /* 0x000fea0003800000 */
.L_x_166:
[----:B0-----:R-:W-:Y:S01]  /*7320*/  @!P6 IMAD R15, R156, R17, R2 ;  /* 0x000000119c0fe224 */ /* 0x001fe200078e0202 */
[----:B------:R-:W-:Y:S04]  /*7330*/  BSSY B1, `(.L_x_168) ;  /* 0x0000006000017945 */ /* 0x000fe80003800000 */
[----:B------:R0:W-:Y:S01]  /*7340*/  @!P6 STG.E.U8 desc[UR50][R8.64+0x8], R15 ;  /* 0x0000080f0800e986 */ /* 0x0001e2000c101132 */
[----:B------:R-:W-:Y:S05]  /*7350*/  @P4 BRA `(.L_x_169) ;  /* 0x00000000000c4947 */ /* 0x000fea0003800000 */
[----:B------:R-:W0:Y:S02]  /*7360*/  LDG.E.U8 R16, desc[UR50][R6.64+0x9] ;  /* 0x0000093206107981 */ /* 0x000e24000c1e1100 */
[----:B0-----:R-:W-:-:S05]  /*7370*/  PRMT R15, R16, 0x8880, RZ ;  /* 0x00008880100f7816 */ /* 0x001fca00000000ff */
[----:B------:R-:W-:-:S07]  /*7380*/  IMAD R2, R15, R18, RZ ;  /* 0x000000120f027224 */ /* 0x000fce00078e02ff */
.L_x_169:
[----:B------:R-:W-:Y:S05]  /*7390*/  BSYNC B1 ;  /* 0x0000000000017941 */ /* 0x000fea0003800000 */
.L_x_168:
[----:B0-----:R-:W-:Y:S01]  /*73a0*/  @!P4 IMAD R15, R157, R17, R2 ;  /* 0x000000119d0fc224 */ /* 0x001fe200078e0202 */
[----:B------:R-:W-:Y:S01]  /*73b0*/  @!P2 IADD3 R154, P6, R8, UR45, RZ ;  /* 0x0000002d089aac10 */ /* 0x000fe2000ffde0ff */
[----:B------:R-:W-:Y:S01]  /*73c0*/  IMAD.U32 R157, RZ, RZ, UR45 ;  /* 0x0000002dff9d7e24 */ /* 0x000fe2000f8e00ff */
[----:B------:R-:W-:Y:S01]  /*73d0*/  BSSY B1, `(.L_x_170) ;  /* 0x000000a000017945 */ /* 0x000fe20003800000 */
[----:B------:R-:W-:Y:S01]  /*73e0*/  ISETP.LT.OR P5, PT, R0, 0x11, !P0 ;  /* 0x000000110000780c */ /* 0x000fe200047a1670 */
[----:B------:R0:W-:Y:S01]  /*73f0*/  @!P4 STG.E.U8 desc[UR50][R8.64+0x9], R15 ;  /* 0x0000090f0800c986 */ /* 0x0001e2000c101132 */
[----:B-1----:R-:W-:Y:S01]  /*7400*/  @!P2 IADD3.X R155, R9, UR44, RZ, P6, !PT ;  /* 0x0000002c099bac10 */ /* 0x002fe2000b7fe4ff */
[----:B------:R-:W-:Y:S01]  /*7410*/  IMAD.U32 R219, RZ, RZ, UR44 ;  /* 0x0000002cffdb7e24 */ /* 0x000fe2000f8e00ff */
[----:B------:R-:W-:Y:S01]  /*7420*/  @!P3 IADD3 R156, P4, P6, R157, UR43, R4 ;  /* 0x0000002b9d9cbc10 */ /* 0x000fe2000fe9e004 */
[----:B------:R-:W-:-:S12]  /*7430*/  @P2 BRA `(.L_x_171) ;  /* 0x00000000000c2947 */ /* 0x000fd80003800000 */
[----:B------:R-:W0:Y:S02]  /*7440*/  LDG.E.U8 R16, desc[UR50][R152.64+0x8] ;  /* 0x0000083298107981 */ /* 0x000e24000c1e1100 */
[----:B0-----:R-:W-:-:S05]  /*7450*/  PRMT R15, R16, 0x8880, RZ ;  /* 0x00008880100f7816 */ /* 0x001fca00000000ff */
[----:B------:R-:W-:-:S07]  /*7460*/  IMAD R2, R15, R18, RZ ;  /* 0x000000120f027224 */ /* 0x000fce00078e02ff */
.L_x_171:
[----:B------:R-:W-:Y:S05]  /*7470*/  BSYNC B1 ;  /* 0x0000000000017941 */ /* 0x000fea0003800000 */
.L_x_170:
[----:B0-----:R-:W-:Y:S01]  /*7480*/  @!P2 IMAD R15, R158, R17, R2 ;  /* 0x000000119e0fa224 */ /* 0x001fe200078e0202 */
[----:B------:R-:W-:Y:S01]  /*7490*/  BSSY B1, `(.L_x_172) ;  /* 0x0000007000017945 */ /* 0x000fe20003800000 */
[----:B------:R-:W-:-:S03]  /*74a0*/  @!P3 IADD3.X R157, R219, UR42, R5, P4, P6 ;  /* 0x0000002adb9dbc10 */ /* 0x000fc6000a7ec405 */
[----:B------:R0:W-:Y:S01]  /*74b0*/  @!P2 STG.E.U8 desc[UR50][R154.64+0x8], R15 ;  /* 0x0000080f9a00a986 */ /* 0x0001e2000c101132 */
[----:B------:R-:W-:Y:S05]  /*74c0*/  @P3 BRA `(.L_x_173) ;  /* 0x00000000000c3947 */ /* 0x000fea0003800000 */
[----:B------:R-:W0:Y:S02]  /*74d0*/  LDG.E.U8 R16, desc[UR50][R152.64+0x9] ;  /* 0x0000093298107981 */ /* 0x000e24000c1e1100 */
[----:B0-----:R-:W-:-:S05]  /*74e0*/  PRMT R15, R16, 0x8880, RZ ;  /* 0x00008880100f7816 */ /* 0x001fca00000000ff */
[----:B------:R-:W-:-:S07]  /*74f0*/  IMAD R2, R15, R18, RZ ;  /* 0x000000120f027224 */ /* 0x000fce00078e02ff */
.L_x_173:
[----:B------:R-:W-:Y:S05]  /*7500*/  BSYNC B1 ;  /* 0x0000000000017941 */ /* 0x000fea0003800000 */
.L_x_172:
[C---:B------:R-:W-:Y:S01]  /*7510*/  ISETP.LT.OR P2, PT, R0.reuse, 0x11, !P1 ;  /* 0x000000110000780c */ /* 0x040fe20004f41670 */
[----:B------:R-:W-:Y:S01]  /*7520*/  @!P3 IMAD R159, R159, R17, R2 ;  /* 0x000000119f9fb224 */ /* 0x000fe200078e0202 */
[----:B------:R-:W-:Y:S01]  /*7530*/  BSSY B1, `(.L_x_174) ;  /* 0x000000b000017945 */ /* 0x000fe20003800000 */
[----:B0-----:R-:W-:Y:S02]  /*7540*/  IMAD.U32 R155, RZ, RZ, UR45 ;  /* 0x0000002dff9b7e24 */ /* 0x001fe4000f8e00ff */
[----:B------:R-:W-:Y:S01]  /*7550*/  IMAD.U32 R219, RZ, RZ, UR44 ;  /* 0x0000002cffdb7e24 */ /* 0x000fe2000f8e00ff */
[----:B------:R0:W-:Y:S01]  /*7560*/  @!P3 STG.E.U8 desc[UR50][R156.64+0x9], R159 ;  /* 0x0000099f9c00b986 */ /* 0x0001e2000c101132 */
[----:B------:R-:W-:Y:S01]  /*7570*/  ISETP.LT.OR P3, PT, R0, 0x12, !P0 ;  /* 0x000000120000780c */ /* 0x000fe20004761670 */
[----:B------:R-:W-:Y:S01]  /*7580*/  IMAD.U32 R221, RZ, RZ, UR45 ;  /* 0x0000002dffdd7e24 */ /* 0x000fe2000f8e00ff */
[----:B------:R-:W-:-:S04]  /*7590*/  @!P5 IADD3 R154, P4, P6, R155, UR43, R4 ;  /* 0x0000002b9b9adc10 */ /* 0x000fc8000fe9e004 */
[----:B------:R-:W-:Y:S09]  /*75a0*/  @P2 BRA `(.L_x_175) ;  /* 0x00000000000c2947 */ /* 0x000ff20003800000 */
[----:B------:R-:W2:Y:S02]  /*75b0*/  LDG.E.U8 R16, desc[UR50][R6.64+0x10] ;  /* 0x0000103206107981 */ /* 0x000ea4000c1e1100 */
[----:B--2---:R-:W-:-:S05]  /*75c0*/  PRMT R15, R16, 0x8880, RZ ;  /* 0x00008880100f7816 */ /* 0x004fca00000000ff */
[----:B------:R-:W-:-:S07]  /*75d0*/  IMAD R2, R15, R18, RZ ;  /* 0x000000120f027224 */ /* 0x000fce00078e02ff */
.L_x_175:
[----:B------:R-:W-:Y:S05]  /*75e0*/  BSYNC B1 ;  /* 0x0000000000017941 */ /* 0x000fea0003800000 */
.L_x_174:
[----:B------:R-:W-:Y:S01]  /*75f0*/  @!P2 IMAD R15, R160, R17, R2 ;  /* 0x00000011a00fa224 */ /* 0x000fe200078e0202 */
[--C-:B------:R-:W-:Y:S01]  /*7600*/  @!P5 IADD3.X R155, R219, UR42, R5.reuse, P4, P6 ;  /* 0x0000002adb9bdc10 */ /* 0x100fe2000a7ec405 */
[----:B0-----:R-:W-:Y:S01]  /*7610*/  IMAD.U32 R157, RZ, RZ, UR44 ;  /* 0x0000002cff9d7e24 */ /* 0x001fe2000f8e00ff */
[----:B------:R-:W-:Y:S01]  /*7620*/  @!P3 IADD3 R156, P4, P6, R221, UR43, R4 ;  /* 0x0000002bdd9cbc10 */ /* 0x000fe2000fe9e004 */
[----:B------:R-:W-:Y:S01]  /*7630*/  BSSY B1, `(.L_x_176) ;  /* 0x000000a000017945 */ /* 0x000fe20003800000 */
[----:B------:R0:W-:Y:S01]  /*7640*/  @!P2 STG.E.U8 desc[UR50][R8.64+0x10], R15 ;  /* 0x0000100f0800a986 */ /* 0x0001e2000c101132 */
[C---:B------:R-:W-:Y:S02]  /*7650*/  ISETP.LT.OR P2, PT, R0.reuse, 0x12, !P1 ;  /* 0x000000120000780c */ /* 0x040fe40004f41670 */
[----:B------:R-:W-:Y:S02]  /*7660*/  @!P3 IADD3.X R157, R157, UR42, R5, P4, P6 ;  /* 0x0000002a9d9dbc10 */ /* 0x000fe4000a7ec405 */
[----:B------:R-:W-:-:S02]  /*7670*/  ISETP.LT.OR P6, PT, R0, 0x19, !P1 ;  /* 0x000000190000780c */ /* 0x000fc40004fc1670 */
[----:B------:R-:W-:-:S07]  /*7680*/  ISETP.LT.OR P4, PT, R0, 0x19, !P0 ;  /* 0x000000190000780c */ /* 0x000fce0004781670 */
[----:B0-----:R-:W-:Y:S06]  /*7690*/  @P2 BRA `(.L_x_177) ;  /* 0x00000000000c2947 */ /* 0x001fec0003800000 */
[----:B------:R-:W2:Y:S02]  /*76a0*/  LDG.E.U8 R16, desc[UR50][R6.64+0x11] ;  /* 0x0000113206107981 */ /* 0x000ea4000c1e1100 */
[----:B--2---:R-:W-:-:S05]  /*76b0*/  PRMT R15, R16, 0x8880, RZ ;  /* 0x00008880100f7816 */ /* 0x004fca00000000ff */
[----:B------:R-:W-:-:S07]  /*76c0*/  IMAD R2, R15, R18, RZ ;  /* 0x000000120f027224 */ /* 0x000fce00078e02ff */
.L_x_177:
[----:B------:R-:W-:Y:S05]  /*76d0*/  BSYNC B1 ;  /* 0x0000000000017941 */ /* 0x000fea0003800000 */
.L_x_176:
[----:B------:R-:W-:Y:S01]  /*76e0*/  @!P2 IMAD R161, R161, R17, R2 ;  /* 0x00000011a1a1a224 */ /* 0x000fe200078e0202 */
[----:B------:R-:W-:Y:S04]  /*76f0*/  BSSY B1, `(.L_x_178) ;  /* 0x0000006000017945 */ /* 0x000fe80003800000 */
[----:B------:R0:W-:Y:S01]  /*7700*/  @!P2 STG.E.U8 desc[UR50][R8.64+0x11], R161 ;  /* 0x000011a10800a986 */ /* 0x0001e2000c101132 */
[----:B------:R-:W-:Y:S05]  /*7710*/  @P5 BRA `(.L_x_179) ;  /* 0x00000000000c5947 */ /* 0x000fea0003800000 */
[----:B------:R-:W2:Y:S02]  /*7720*/  LDG.E.U8 R16, desc[UR50][R152.64+0x10] ;  /* 0x0000103298107981 */ /* 0x000ea4000c1e1100 */
[----:B--2---:R-:W-:-:S05]  /*7730*/  PRMT R15, R16, 0x8880, RZ ;  /* 0x00008880100f7816 */ /* 0x004fca00000000ff */
[----:B------:R-:W-:-:S07]  /*7740*/  IMAD R2, R15, R18, RZ ;  /* 0x000000120f027224 */ /* 0x000fce00078e02ff */
.L_x_179:
[----:B------:R-:W-:Y:S05]  /*7750*/  BSYNC B1 ;  /* 0x0000000000017941 */ /* 0x000fea0003800000 */
.L_x_178:
[----:B------:R-:W-:Y:S01]  /*7760*/  @!P5 IMAD R15, R162, R17, R2 ;  /* 0x00000011a20fd224 */ /* 0x000fe200078e0202 */
[----:B------:R-:W-:Y:S04]  /*7770*/  BSSY B1, `(.L_x_180) ;  /* 0x0000006000017945 */ /* 0x000fe80003800000 */
[----:B------:R1:W-:Y:S01]  /*7780*/  @!P5 STG.E.U8 desc[UR50][R154.64+0x10], R15 ;  /* 0x0000100f9a00d986 */ /* 0x0003e2000c101132 */
[----:B------:R-:W-:Y:S05]  /*7790*/  @P3 BRA `(.L_x_181) ;  /* 0x00000000000c3947 */ /* 0x000fea0003800000 */
[----:B------:R-:W1:Y:S02]  /*77a0*/  LDG.E.U8 R16, desc[UR50][R152.64+0x11] ;  /* 0x0000113298107981 */ /* 0x000e64000c1e1100 */
[----:B-1----:R-:W-:-:S05]  /*77b0*/  PRMT R15, R16, 0x8880, RZ ;  /* 0x00008880100f7816 */ /* 0x002fca00000000ff */
[----:B------:R-:W-:-:S07]  /*77c0*/  IMAD R2, R15, R18, RZ ;  /* 0x000000120f027224 */ /* 0x000fce00078e02ff */
.L_x_181:
[----:B------:R-:W-:Y:S05]  /*77d0*/  BSYNC B1 ;  /* 0x0000000000017941 */ /* 0x000fea0003800000 */
.L_x_180:
[----:B------:R-:W-:Y:S01]  /*77e0*/  @!P3 IMAD R163, R163, R17, R2 ;  /* 0x00000011a3a3b224 */ /* 0x000fe200078e0202 */
[----:B------:R-:W-:Y:S04]  /*77f0*/  BSSY B1, `(.L_x_182) ;  /* 0x0000006000017945 */ /* 0x000fe80003800000 */
[----:B------:R2:W-:Y:S01]  /*7800*/  @!P3 STG.E.U8 desc[UR50][R156.64+0x11], R163 ;  /* 0x000011a39c00b986 */ /* 0x0005e2000c101132 */
[----:B------:R-:W-:Y:S05]  /*7810*/  @P6 BRA `(.L_x_183) ;  /* 0x00000000000c6947 */ /* 0x000fea0003800000 */
[----:B------:R-:W1:Y:S02]  /*7820*/  LDG.E.U8 R16, desc[UR50][R6.64+0x18] ;  /* 0x0000183206107981 */ /* 0x000e64000c1e1100 */
[----:B-1----:R-:W-:-:S05]  /*7830*/  PRMT R15, R16, 0x8880, RZ ;  /* 0x00008880100f7816 */ /* 0x002fca00000000ff */
[----:B------:R-:W-:-:S07]  /*7840*/  IMAD R2, R15, R18, RZ ;  /* 0x000000120f027224 */ /* 0x000fce00078e02ff */
.L_x_183:
[----:B------:R-:W-:Y:S05]  /*7850*/  BSYNC B1 ;  /* 0x0000000000017941 */ /* 0x000fea0003800000 */
.L_x_182:
[----:B------:R-:W-:Y:S01]  /*7860*/  ISETP.LT.OR P2, PT, R0, 0x1a, !P1 ;  /* 0x0000001a0000780c */ /* 0x000fe20004f41670 */
[----:B-1----:R-:W-:Y:S01]  /*7870*/  @!P6 IMAD R15, R164, R17, R2 ;  /* 0x00000011a40fe224 */ /* 0x002fe200078e0202 */
[----:B------:R-:W-:Y:S01]  /*7880*/  BSSY B1, `(.L_x_184) ;  /* 0x000000a000017945 */ /* 0x000fe20003800000 */
[----:B------:R-:W-:Y:S02]  /*7890*/  IMAD.U32 R155, RZ, RZ, UR45 ;  /* 0x0000002dff9b7e24 */ /* 0x000fe4000f8e00ff */
[----:B--2---:R-:W-:Y:S01]  /*78a0*/  IMAD.U32 R157, RZ, RZ, UR44 ;  /* 0x0000002cff9d7e24 */ /* 0x004fe2000f8e00ff */
[----:B------:R1:W-:Y:S01]  /*78b0*/  @!P6 STG.E.U8 desc[UR50][R8.64+0x18], R15 ;  /* 0x0000180f0800e986 */ /* 0x0003e2000c101132 */
[----:B------:R-:W-:Y:S02]  /*78c0*/  ISETP.LT.OR P6, PT, R0, 0x1a, !P0 ;  /* 0x0000001a0000780c */ /* 0x000fe400047c1670 */
[----:B------:R-:W-:-:S04]  /*78d0*/  @!P4 IADD3 R154, P3, P5, R155, UR43, R4 ;  /* 0x0000002b9b9acc10 */ /* 0x000fc8000fd7e004 */
[----:B------:R-:W-:Y:S09]  /*78e0*/  @P2 BRA `(.L_x_185) ;  /* 0x00000000000c2947 */ /* 0x000ff20003800000 */
[----:B------:R-:W1:Y:S02]  /*78f0*/  LDG.E.U8 R16, desc[UR50][R6.64+0x19] ;  /* 0x0000193206107981 */ /* 0x000e64000c1e1100 */
[----:B-1----:R-:W-:-:S05]  /*7900*/  PRMT R15, R16, 0x8880, RZ ;  /* 0x00008880100f7816 */ /* 0x002fca00000000ff */
[----:B------:R-:W-:-:S07]  /*7910*/  IMAD R2, R15, R18, RZ ;  /* 0x000000120f027224 */ /* 0x000fce00078e02ff */
.L_x_185:
[----:B------:R-:W-:Y:S05]  /*7920*/  BSYNC B1 ;  /* 0x0000000000017941 */ /* 0x000fea0003800000 */
.L_x_184:
[----:B------:R-:W-:Y:S01]  /*7930*/  @!P2 IMAD R165, R165, R17, R2 ;  /* 0x00000011a5a5a224 */ /* 0x000fe200078e0202 */
[----:B------:R-:W-:Y:S01]  /*7940*/  BSSY B1, `(.L_x_186) ;  /* 0x0000008000017945 */ /* 0x000fe20003800000 */
[----:B------:R-:W-:Y:S01]  /*7950*/  IMAD.U32 R159, RZ, RZ, UR45 ;  /* 0x0000002dff9f7e24 */ /* 0x000fe2000f8e00ff */
[----:B------:R-:W-:Y:S02]  /*7960*/  @!P4 IADD3.X R155, R157, UR42, R5, P3, P5 ;  /* 0x0000002a9d9bcc10 */ /* 0x000fe40009fea405 */
[----:B------:R2:W-:Y:S01]  /*7970*/  @!P2 STG.E.U8 desc[UR50][R8.64+0x19], R165 ;  /* 0x000019a50800a986 */ /* 0x0005e2000c101132 */
[----:B------:R-:W-:Y:S05]  /*7980*/  @P4 BRA `(.L_x_187) ;  /* 0x00000000000c4947 */ /* 0x000fea0003800000 */
[----:B------:R-:W1:Y:S02]  /*7990*/  LDG.E.U8 R16, desc[UR50][R152.64+0x18] ;  /* 0x0000183298107981 */ /* 0x000e64000c1e1100 */
[----:B-1----:R-:W-:-:S05]  /*79a0*/  PRMT R15, R16, 0x8880, RZ ;  /* 0x00008880100f7816 */ /* 0x002fca00000000ff */
[----:B------:R-:W-:-:S07]  /*79b0*/  IMAD R2, R15, R18, RZ ;  /* 0x000000120f027224 */ /* 0x000fce00078e02ff */
.L_x_187:
[----:B------:R-:W-:Y:S05]  /*79c0*/  BSYNC B1 ;  /* 0x0000000000017941 */ /* 0x000fea0003800000 */
.L_x_186:
[----:B-1----:R-:W-:Y:S01]  /*79d0*/  @!P4 IMAD R15, R166, R17, R2 ;  /* 0x00000011a60fc224 */ /* 0x002fe200078e0202 */
[----:B------:R-:W-:Y:S01]  /*79e0*/  @!P6 IADD3 R156, P2, P3, R159, UR43, R4 ;  /* 0x0000002b9f9cec10 */ /* 0x000fe2000fb5e004 */
[----:B------:R-:W-:Y:S01]  /*79f0*/  IMAD.U32 R157, RZ, RZ, UR44 ;  /* 0x0000002cff9d7e24 */ /* 0x000fe2000f8e00ff */
[----:B------:R-:W-:Y:S01]  /*7a00*/  BSSY B1, `(.L_x_188) ;  /* 0x000000b000017945 */ /* 0x000fe20003800000 */
[C---:B------:R-:W-:Y:S01]  /*7a10*/  ISETP.LT.OR P5, PT, R0.reuse, 0x21, !P1 ;  /* 0x000000210000780c */ /* 0x040fe20004fa1670 */
[----:B------:R1:W-:Y:S01]  /*7a20*/  @!P4 STG.E.U8 desc[UR50][R154.64+0x18], R15 ;  /* 0x0000180f9a00c986 */ /* 0x0003e2000c101132 */
[C---:B------:R-:W-:Y:S02]  /*7a30*/  ISETP.LT.OR P4, PT, R0.reuse, 0x22, !P1 ;  /* 0x000000220000780c */ /* 0x040fe40004f81670 */
[----:B------:R-:W-:Y:S02]  /*7a40*/  @!P6 IADD3.X R157, R157, UR42, R5, P2, P3 ;  /* 0x0000002a9d9dec10 */ /* 0x000fe400097e6405 */
[----:B------:R-:W-:-:S02]  /*7a50*/  ISETP.LT.OR P2, PT, R0, 0x21, !P0 ;  /* 0x000000210000780c */ /* 0x000fc40004741670 */
[----:B------:R-:W-:Y:S01]  /*7a60*/  ISETP.LT.OR P3, PT, R0, 0x22, !P0 ;  /* 0x000000220000780c */ /* 0x000fe20004761670 */
[----:B------:R-:W-:-:S12]  /*7a70*/  @P6 BRA `(.L_x_189) ;  /* 0x00000000000c6947 */ /* 0x000fd80003800000 */
[----:B------:R-:W1:Y:S02]  /*7a80*/  LDG.E.U8 R16, desc[UR50][R152.64+0x19] ;  /* 0x0000193298107981 */ /* 0x000e64000c1e1100 */
[----:B-1----:R-:W-:-:S05]  /*7a90*/  PRMT R15, R16, 0x8880, RZ ;  /* 0x00008880100f7816 */ /* 0x002fca00000000ff */
[----:B------:R-:W-:-:S07]  /*7aa0*/  IMAD R2, R15, R18, RZ ;  /* 0x000000120f027224 */ /* 0x000fce00078e02ff */
.L_x_189:
[----:B------:R-:W-:Y:S05]  /*7ab0*/  BSYNC B1 ;  /* 0x0000000000017941 */ /* 0x000fea0003800000 */
.L_x_188:
[----:B------:R-:W-:Y:S01]  /*7ac0*/  @!P6 IMAD R167, R167, R17, R2 ;  /* 0x00000011a7a7e224 */ /* 0x000fe200078e0202 */
[----:B------:R-:W-:Y:S04]  /*7ad0*/  BSSY B1, `(.L_x_190) ;  /* 0x0000006000017945 */ /* 0x000fe80003800000 */
[----:B------:R3:W-:Y:S01]  /*7ae0*/  @!P6 STG.E.U8 desc[UR50][R156.64+0x19], R167 ;  /* 0x000019a79c00e986 */ /* 0x0007e2000c101132 */
[----:B------:R-:W-:Y:S05]  /*7af0*/  @P5 BRA `(.L_x_191) ;  /* 0x00000000000c5947 */ /* 0x000fea0003800000 */
[----:B------:R-:W1:Y:S02]  /*7b00*/  LDG.E.U8 R16, desc[UR50][R6.64+0x20] ;  /* 0x0000203206107981 */ /* 0x000e64000c1e1100 */
[----:B-1----:R-:W-:-:S05]  /*7b10*/  PRMT R15, R16, 0x8880, RZ ;  /* 0x00008880100f7816 */ /* 0x002fca00000000ff */
[----:B------:R-:W-:-:S07]  /*7b20*/  IMAD R2, R15, R18, RZ ;  /* 0x000000120f027224 */ /* 0x000fce00078e02ff */
.L_x_191:
[----:B------:R-:W-:Y:S05]  /*7b30*/  BSYNC B1 ;  /* 0x0000000000017941 */ /* 0x000fea0003800000 */
.L_x_190:
[----:B-1----:R-:W-:Y:S01]  /*7b40*/  @!P5 IMAD R15, R168, R17, R2 ;  /* 0x00000011a80fd224 */ /* 0x002fe200078e0202 */
[----:B------:R-:W-:Y:S01]  /*7b50*/  BSSY B1, `(.L_x_192) ;  /* 0x0000007000017945 */ /* 0x000fe20003800000 */
[----:B------:R-:W-:-:S03]  /*7b60*/  IMAD.U32 R155, RZ, RZ, UR45 ;  /* 0x0000002dff9b7e24 */ /* 0x000fc6000f8e00ff */
[----:B------:R1:W-:Y:S01]  /*7b70*/  @!P5 STG.E.U8 desc[UR50][R8.64+0x20], R15 ;  /* 0x0000200f0800d986 */ /* 0x0003e2000c101132 */
[----:B------:R-:W-:Y:S05]  /*7b80*/  @P4 BRA `(.L_x_193) ;  /* 0x00000000000c4947 */ /* 0x000fea0003800000 */
[----:B------:R-:W1:Y:S02]  /*7b90*/  LDG.E.U8 R16, desc[UR50][R6.64+0x21] ;  /* 0x0000213206107981 */ /* 0x000e64000c1e1100 */
[----:B-1----:R-:W-:-:S05]  /*7ba0*/  PRMT R15, R16, 0x8880, RZ ;  /* 0x00008880100f7816 */ /* 0x002fca00000000ff */
[----:B------:R-:W-:-:S07]  /*7bb0*/  IMAD R2, R15, R18, RZ ;  /* 0x000000120f027224 */ /* 0x000fce00078e02ff */
.L_x_193:
[----:B------:R-:W-:Y:S05]  /*7bc0*/  BSYNC B1 ;  /* 0x0000000000017941 */ /* 0x000fea0003800000 */
.L_x_192:
[----:B------:R-:W-:Y:S01]  /*7bd0*/  @!P4 IMAD R169, R169, R17, R2 ;  /* 0x00000011a9a9c224 */ /* 0x000fe200078e0202 */
[--C-:B------:R-:W-:Y:S01]  /*7be0*/  @!P2 IADD3 R154, P5, P6, R155, UR43, R4.reuse ;  /* 0x0000002b9b9aac10 */ /* 0x100fe2000febe004 */
[----:B-1----:R-:W-:Y:S01]  /*7bf0*/  IMAD.U32 R15, RZ, RZ, UR44 ;  /* 0x0000002cff0f7e24 */ /* 0x002fe2000f8e00ff */
[----:B------:R-:W-:Y:S01]  /*7c00*/  BSSY B1, `(.L_x_194) ;  /* 0x000000b000017945 */ /* 0x000fe20003800000 */
[----:B---3--:R-:W-:Y:S01]  /*7c10*/  IMAD.U32 R157, RZ, RZ, UR45 ;  /* 0x0000002dff9d7e24 */ /* 0x008fe2000f8e00ff */
[----:B------:R1:W-:Y:S01]  /*7c20*/  @!P4 STG.E.U8 desc[UR50][R8.64+0x21], R169 ;  /* 0x000021a90800c986 */ /* 0x0003e2000c101132 */
[----:B------:R-:W-:Y:S01]  /*7c30*/  ISETP.LT.OR P4, PT, R0, 0x29, !P0 ;  /* 0x000000290000780c */ /* 0x000fe20004781670 */
[----:B------:R-:W-:Y:S01]  /*7c40*/  IMAD.U32 R159, RZ, RZ, UR44 ;  /* 0x0000002cff9f7e24 */ /* 0x000fe2000f8e00ff */
[----:B------:R-:W-:Y:S02]  /*7c50*/  @!P2 IADD3.X R155, R15, UR42, R5, P5, P6 ;  /* 0x0000002a0f9bac10 */ /* 0x000fe4000afec405 */
[----:B------:R-:W-:Y:S01]  /*7c60*/  @!P3 IADD3 R156, P5, P6, R157, UR43, R4 ;  /* 0x0000002b9d9cbc10 */ /* 0x000fe2000febe004 */
[----:B------:R-:W-:-:S12]  /*7c70*/  @P2 BRA `(.L_x_195) ;  /* 0x00000000000c2947 */ /* 0x000fd80003800000 */
[----:B------:R-:W3:Y:S02]  /*7c80*/  LDG.E.U8 R16, desc[UR50][R152.64+0x20] ;  /* 0x0000203298107981 */ /* 0x000ee4000c1e1100 */
[----:B---3--:R-:W-:-:S05]  /*7c90*/  PRMT R15, R16, 0x8880, RZ ;  /* 0x00008880100f7816 */ /* 0x008fca00000000ff */
[----:B------:R-:W-:-:S07]  /*7ca0*/  IMAD R2, R15, R18, RZ ;  /* 0x000000120f027224 */ /* 0x000fce00078e02ff */
.L_x_195:
[----:B------:R-:W-:Y:S05]  /*7cb0*/  BSYNC B1 ;  /* 0x0000000000017941 */ /* 0x000fea0003800000 */
.L_x_194:
[----:B------:R-:W-:Y:S01]  /*7cc0*/  @!P2 IMAD R15, R170, R17, R2 ;  /* 0x00000011aa0fa224 */ /* 0x000fe200078e0202 */
[----:B------:R-:W-:Y:S01]  /*7cd0*/  BSSY B1, `(.L_x_196) ;  /* 0x0000007000017945 */ /* 0x000fe20003800000 */
[----:B------:R-:W-:-:S03]  /*7ce0*/  @!P3 IADD3.X R157, R159, UR42, R5, P5, P6 ;  /* 0x0000002a9f9dbc10 */ /* 0x000fc6000afec405 */
[----:B------:R3:W-:Y:S01]  /*7cf0*/  @!P2 STG.E.U8 desc[UR50][R154.64+0x20], R15 ;  /* 0x0000200f9a00a986 */ /* 0x0007e2000c101132 */
[----:B------:R-:W-:Y:S05]  /*7d00*/  @P3 BRA `(.L_x_197) ;  /* 0x00000000000c3947 */ /* 0x000fea0003800000 */
[----:B------:R-:W3:Y:S02]  /*7d10*/  LDG.E.U8 R16, desc[UR50][R152.64+0x21] ;  /* 0x0000213298107981 */ /* 0x000ee4000c1e1100 */
[----:B---3--:R-:W-:-:S05]  /*7d20*/  PRMT R15, R16, 0x8880, RZ ;  /* 0x00008880100f7816 */ /* 0x008fca00000000ff */
[----:B------:R-:W-:-:S07]  /*7d30*/  IMAD R2, R15, R18, RZ ;  /* 0x000000120f027224 */ /* 0x000fce00078e02ff */
.L_x_197:
[----:B------:R-:W-:Y:S05]  /*7d40*/  BSYNC B1 ;  /* 0x0000000000017941 */ /* 0x000fea0003800000 */
.L_x_196:
[C---:B------:R-:W-:Y:S01]  /*7d50*/  ISETP.LT.OR P2, PT, R0.reuse, 0x29, !P1 ;  /* 0x000000290000780c */ /* 0x040fe20004f41670 */
[----:B------:R-:W-:Y:S01]  /*7d60*/  @!P3 IMAD R171, R171, R17, R2 ;  /* 0x00000011ababb224 */ /* 0x000fe200078e0202 */
[----:B------:R-:W-:Y:S01]  /*7d70*/  BSSY B1, `(.L_x_198) ;  /* 0x000000b000017945 */ /* 0x000fe20003800000 */
[----:B---3--:R-:W-:Y:S02]  /*7d80*/  IMAD.U32 R155, RZ, RZ, UR45 ;  /* 0x0000002dff9b7e24 */ /* 0x008fe4000f8e00ff */
[----:B------:R-:W-:Y:S01]  /*7d90*/  IMAD.U32 R159, RZ, RZ, UR44 ;  /* 0x0000002cff9f7e24 */ /* 0x000fe2000f8e00ff */
[----:B------:R3:W-:Y:S01]  /*7da0*/  @!P3 STG.E.U8 desc[UR50][R156.64+0x21], R171 ;  /* 0x000021ab9c00b986 */ /* 0x0007e2000c101132 */
[----:B------:R-:W-:Y:S01]  /*7db0*/  ISETP.LT.OR P3, PT, R0, 0x2a, !P0 ;  /* 0x0000002a0000780c */ /* 0x000fe20004761670 */
[----:B0-----:R-:W-:Y:S01]  /*7dc0*/  IMAD.U32 R161, RZ, RZ, UR45 ;  /* 0x0000002dffa17e24 */ /* 0x001fe2000f8e00ff */
[----:B------:R-:W-:-:S04]  /*7dd0*/  @!P4 IADD3 R154, P5, P6, R155, UR43, R4 ;  /* 0x0000002b9b9acc10 */ /* 0x000fc8000febe004 */
[----:B------:R-:W-:Y:S09]  /*7de0*/  @P2 BRA `(.L_x_199) ;  /* 0x00000000000c2947 */ /* 0x000ff20003800000 */
[----:B------:R-:W4:Y:S02]  /*7df0*/  LDG.E.U8 R16, desc[UR50][R6.64+0x28] ;  /* 0x0000283206107981 */ /* 0x000f24000c1e1100 */
[----:B----4-:R-:W-:-:S05]  /*7e00*/  PRMT R15, R16, 0x8880, RZ ;  /* 0x00008880100f7816 */ /* 0x010fca00000000ff */
[----:B------:R-:W-:-:S07]  /*7e10*/  IMAD R2, R15, R18, RZ ;  /* 0x000000120f027224 */ /* 0x000fce00078e02ff */
.L_x_199:
[----:B------:R-:W-:Y:S05]  /*7e20*/  BSYNC B1 ;  /* 0x0000000000017941 */ /* 0x000fea0003800000 */
.L_x_198:
[----:B------:R-:W-:Y:S01]  /*7e30*/  @!P2 IMAD R15, R172, R17, R2 ;  /* 0x00000011ac0fa224 */ /* 0x000fe200078e0202 */
[--C-:B------:R-:W-:Y:S01]  /*7e40*/  @!P4 IADD3.X R155, R159, UR42, R5.reuse, P5, P6 ;  /* 0x0000002a9f9bcc10 */ /* 0x100fe2000afec405 */
[----:B---3--:R-:W-:Y:S01]  /*7e50*/  IMAD.U32 R157, RZ, RZ, UR44 ;  /* 0x0000002cff9d7e24 */ /* 0x008fe2000f8e00ff */
        /* <DEDUP_REMOVED lines=8> */
[----:B------:R-:W3:Y:S02]  /*7ee0*/  LDG.E.U8 R16, desc[UR50][R6.64+0x29] ;  /* 0x0000293206107981 */ /* 0x000ee4000c1e1100 */
[----:B---3--:R-:W-:-:S05]  /*7ef0*/  PRMT R15, R16, 0x8880, RZ ;  /* 0x00008880100f7816 */ /* 0x008fca00000000ff */
[----:B------:R-:W-:-:S07]  /*7f00*/  IMAD R2, R15, R18, RZ ;  /* 0x000000120f027224 */ /* 0x000fce00078e02ff */
.L_x_201:
[----:B------:R-:W-:Y:S05]  /*7f10*/  BSYNC B1 ;  /* 0x0000000000017941 */ /* 0x000fea0003800000 */
.L_x_200:
[----:B------:R-:W-:Y:S01]  /*7f20*/  @!P2 IMAD R173, R173, R17, R2 ;  /* 0x00000011adada224 */ /* 0x000fe200078e0202 */
[----:B------:R-:W-:Y:S04]  /*7f30*/  BSSY B1, `(.L_x_202) ;  /* 0x0000006000017945 */ /* 0x000fe80003800000 */
[----:B------:R0:W-:Y:S01]  /*7f40*/  @!P2 STG.E.U8 desc[UR50][R8.64+0x29], R173 ;  /* 0x000029ad0800a986 */ /* 0x0001e2000c101132 */
[----:B------:R-:W-:Y:S05]  /*7f50*/  @P4 BRA `(.L_x_203) ;  /* 0x00000000000c4947 */ /* 0x000fea0003800000 */
[----:B------:R-:W3:Y:S02]  /*7f60*/  LDG.E.U8 R16, desc[UR50][R152.64+0x28] ;  /* 0x0000283298107981 */ /* 0x000ee4000c1e1100 */
[----:B---3--:R-:W-:-:S05]  /*7f70*/  PRMT R15, R16, 0x8880, RZ ;  /* 0x00008880100f7816 */ /* 0x008fca00000000ff */
[----:B------:R-:W-:-:S07]  /*7f80*/  IMAD R2, R15, R18, RZ ;  /* 0x000000120f027224 */ /* 0x000fce00078e02ff */
.L_x_203:
[----:B------:R-:W-:Y:S05]  /*7f90*/  BSYNC B1 ;  /* 0x0000000000017941 */ /* 0x000fea0003800000 */
.L_x_202:
[----:B------:R-:W-:Y:S01]  /*7fa0*/  @!P4 IMAD R15, R174, R17, R2 ;  /* 0x00000011ae0fc224 */ /* 0x000fe200078e0202 */
[----:B------:R-:W-:Y:S04]  /*7fb0*/  BSSY B1, `(.L_x_204) ;  /* 0x0000006000017945 */ /* 0x000fe80003800000 */
[----:B------:R3:W-:Y:S01]  /*7fc0*/  @!P4 STG.E.U8 desc[UR50][R154.64+0x28], R15 ;  /* 0x0000280f9a00c986 */ /* 0x0007e2000c101132 */
[----:B------:R-:W-:Y:S05]  /*7fd0*/  @P3 BRA `(.L_x_205) ;  /* 0x00000000000c3947 */ /* 0x000fea0003800000 */
[----:B------:R-:W3:Y:S02]  /*7fe0*/  LDG.E.U8 R16, desc[UR50][R152.64+0x29] ;  /* 0x0000293298107981 */ /* 0x000ee4000c1e1100 */
[----:B---3--:R-:W-:-:S05]  /*7ff0*/  PRMT R15, R16, 0x8880, RZ ;  /* 0x00008880100f7816 */ /* 0x008fca00000000ff */
[----:B------:R-:W-:-:S07]  /*8000*/  IMAD R2, R15, R18, RZ ;  /* 0x000000120f027224 */ /* 0x000fce00078e02ff */
.L_x_205:
[----:B------:R-:W-:Y:S05]  /*8010*/  BSYNC B1 ;  /* 0x0000000000017941 */ /* 0x000fea0003800000 */
.L_x_204:
[----:B------:R-:W-:Y:S01]  /*8020*/  @!P3 IMAD R175, R175, R17, R2 ;  /* 0x00000011afafb224 */ /* 0x000fe200078e0202 */
[----:B------:R-:W-:Y:S04]  /*8030*/  BSSY B1, `(.L_x_206) ;  /* 0x0000006000017945 */ /* 0x000fe80003800000 */
[----:B------:R4:W-:Y:S01]  /*8040*/  @!P3 STG.E.U8 desc[UR50][R156.64+0x29], R175 ;  /* 0x000029af9c00b986 */ /* 0x0009e2000c101132 */
[----:B------:R-:W-:Y:S05]  /*8050*/  @P6 BRA `(.L_x_207) ;  /* 0x00000000000c6947 */ /* 0x000fea0003800000 */
[----:B------:R-:W3:Y:S02]  /*8060*/  LDG.E.U8 R16, desc[UR50][R6.64+0x30] ;  /* 0x0000303206107981 */ /* 0x000ee4000c1e1100 */
[----:B---3--:R-:W-:-:S05]  /*8070*/  PRMT R15, R16, 0x8880, RZ ;  /* 0x00008880100f7816 */ /* 0x008fca00000000ff */
[----:B------:R-:W-:-:S07]  /*8080*/  IMAD R2, R15, R18, RZ ;  /* 0x000000120f027224 */ /* 0x000fce00078e02ff */
.L_x_207:
[----:B------:R-:W-:Y:S05]  /*8090*/  BSYNC B1 ;  /* 0x0000000000017941 */ /* 0x000fea0003800000 */
.L_x_206:
[----:B------:R-:W-:Y:S01]  /*80a0*/  ISETP.LT.OR P2, PT, R0, 0x32, !P1 ;  /* 0x000000320000780c */ /* 0x000fe20004f41670 */
[----:B---3--:R-:W-:Y:S01]  /*80b0*/  @!P6 IMAD R15, R176, R17, R2 ;  /* 0x00000011b00fe224 */ /* 0x008fe200078e0202 */
[----:B------:R-:W-:Y:S01]  /*80c0*/  BSSY B1, `(.L_x_208) ;  /* 0x000000a000017945 */ /* 0x000fe20003800000 */
[----:B------:R-:W-:Y:S02]  /*80d0*/  IMAD.U32 R155, RZ, RZ, UR45 ;  /* 0x0000002dff9b7e24 */ /* 0x000fe4000f8e00ff */
[----:B----4-:R-:W-:Y:S01]  /*80e0*/  IMAD.U32 R157, RZ, RZ, UR44 ;  /* 0x0000002cff9d7e24 */ /* 0x010fe2000f8e00ff */
[----:B------:R3:W-:Y:S01]  /*80f0*/  @!P6 STG.E.U8 desc[UR50][R8.64+0x30], R15 ;  /* 0x0000300f0800e986 */ /* 0x0007e2000c101132 */
[----:B------:R-:W-:Y:S02]  /*8100*/  ISETP.LT.OR P6, PT, R0, 0x32, !P0 ;  /* 0x000000320000780c */ /* 0x000fe400047c1670 */
[----:B------:R-:W-:-:S04]  /*8110*/  @!P5 IADD3 R154, P3, P4, R155, UR43, R4 ;  /* 0x0000002b9b9adc10 */ /* 0x000fc8000fc7e004 */
[----:B------:R-:W-:Y:S09]  /*8120*/  @P2 BRA `(.L_x_209) ;  /* 0x00000000000c2947 */ /* 0x000ff20003800000 */
[----:B------:R-:W3:Y:S02]  /*8130*/  LDG.E.U8 R16, desc[UR50][R6.64+0x31] ;  /* 0x0000313206107981 */ /* 0x000ee4000c1e1100 */
[----:B---3--:R-:W-:-:S05]  /*8140*/  PRMT R15, R16, 0x8880, RZ ;  /* 0x00008880100f7816 */ /* 0x008fca00000000ff */
[----:B------:R-:W-:-:S07]  /*8150*/  IMAD R2, R15, R18, RZ ;  /* 0x000000120f027224 */ /* 0x000fce00078e02ff */
.L_x_209:
[----:B------:R-:W-:Y:S05]  /*8160*/  BSYNC B1 ;  /* 0x0000000000017941 */ /* 0x000fea0003800000 */
.L_x_208:
[----:B------:R-:W-:Y:S01]  /*8170*/  @!P2 IMAD R177, R177, R17, R2 ;  /* 0x00000011b1b1a224 */ /* 0x000fe200078e0202 */
[----:B------:R-:W-:Y:S01]  /*8180*/  BSSY B1, `(.L_x_210) ;  /* 0x0000008000017945 */ /* 0x000fe20003800000 */
[----:B------:R-:W-:Y:S01]  /*8190*/  IMAD.U32 R159, RZ, RZ, UR45 ;  /* 0x0000002dff9f7e24 */ /* 0x000fe2000f8e00ff */
[----:B------:R-:W-:Y:S02]  /*81a0*/  @!P5 IADD3.X R155, R157, UR42, R5, P3, P4 ;  /* 0x0000002a9d9bdc10 */ /* 0x000fe40009fe8405 */
[----:B------:R4:W-:Y:S01]  /*81b0*/  @!P2 STG.E.U8 desc[UR50][R8.64+0x31], R177 ;  /* 0x000031b10800a986 */ /* 0x0009e2000c101132 */
[----:B------:R-:W-:Y:S05]  /*81c0*/  @P5 BRA `(.L_x_211) ;  /* 0x00000000000c5947 */ /* 0x000fea0003800000 */
[----:B------:R-:W3:Y:S02]  /*81d0*/  LDG.E.U8 R16, desc[UR50][R152.64+0x30] ;  /* 0x0000303298107981 */ /* 0x000ee4000c1e1100 */
[----:B---3--:R-:W-:-:S05]  /*81e0*/  PRMT R15, R16, 0x8880, RZ ;  /* 0x00008880100f7816 */ /* 0x008fca00000000ff */
[----:B------:R-:W-:-:S07]  /*81f0*/  IMAD R2, R15, R18, RZ ;  /* 0x000000120f027224 */ /* 0x000fce00078e02ff */
.L_x_211:
[----:B------:R-:W-:Y:S05]  /*8200*/  BSYNC B1 ;  /* 0x0000000000017941 */ /* 0x000fea0003800000 */
.L_x_210:
[----:B---3--:R-:W-:Y:S01]  /*8210*/  @!P5 IMAD R15, R178, R17, R2 ;  /* 0x00000011b20fd224 */ /* 0x008fe200078e0202 */
        /* <DEDUP_REMOVED lines=10> */
[----:B------:R-:W3:Y:S02]  /*82c0*/  LDG.E.U8 R16, desc[UR50][R152.64+0x31] ;  /* 0x0000313298107981 */ /* 0x000ee4000c1e1100 */
[----:B---3--:R-:W-:-:S05]  /*82d0*/  PRMT R15, R16, 0x8880, RZ ;  /* 0x00008880100f7816 */ /* 0x008fca00000000ff */
[----:B------:R-:W-:-:S07]  /*82e0*/  IMAD R2, R15, R18, RZ ;  /* 0x000000120f027224 */ /* 0x000fce00078e02ff */
.L_x_213:
[----:B------:R-:W-:Y:S05]  /*82f0*/  BSYNC B1 ;  /* 0x0000000000017941 */ /* 0x000fea0003800000 */
.L_x_212:
[----:B------:R-:W-:Y:S01]  /*8300*/  @!P6 IMAD R179, R179, R17, R2 ;  /* 0x00000011b3b3e224 */ /* 0x000fe200078e0202 */
[----:B------:R-:W-:Y:S04]  /*8310*/  BSSY B1, `(.L_x_214) ;  /* 0x0000006000017945 */ /* 0x000fe80003800000 */
[----:B------:R0:W-:Y:S01]  /*8320*/  @!P6 STG.E.U8 desc[UR50][R156.64+0x31], R179 ;  /* 0x000031b39c00e986 */ /* 0x0001e2000c101132 */
[----:B------:R-:W-:Y:S05]  /*8330*/  @P5 BRA `(.L_x_215) ;  /* 0x00000000000c5947 */ /* 0x000fea0003800000 */
[----:B------:R-:W3:Y:S02]  /*8340*/  LDG.E.U8 R16, desc[UR50][R6.64+0x38] ;  /* 0x0000383206107981 */ /* 0x000ee4000c1e1100 */
[----:B---3--:R-:W-:-:S05]  /*8350*/  PRMT R15, R16, 0x8880, RZ ;  /* 0x00008880100f7816 */ /* 0x008fca00000000ff */
[----:B------:R-:W-:-:S07]  /*8360*/  IMAD R2, R15, R18, RZ ;  /* 0x000000120f027224 */ /* 0x000fce00078e02ff */
.L_x_215:
[----:B------:R-:W-:Y:S05]  /*8370*/  BSYNC B1 ;  /* 0x0000000000017941 */ /* 0x000fea0003800000 */
.L_x_214:
[----:B---3--:R-:W-:Y:S01]  /*8380*/  @!P5 IMAD R15, R180, R17, R2 ;  /* 0x00000011b40fd224 */ /* 0x008fe200078e0202 */
[----:B------:R-:W-:Y:S01]  /*8390*/  BSSY B1, `(.L_x_216) ;  /* 0x0000007000017945 */ /* 0x000fe20003800000 */
[----:B------:R-:W-:-:S03]  /*83a0*/  IMAD.U32 R155, RZ, RZ, UR45 ;  /* 0x0000002dff9b7e24 */ /* 0x000fc6000f8e00ff */
[----:B------:R3:W-:Y:S01]  /*83b0*/  @!P5 STG.E.U8 desc[UR50][R8.64+0x38], R15 ;  /* 0x0000380f0800d986 */ /* 0x0007e2000c101132 */
[----:B------:R-:W-:Y:S05]  /*83c0*/  @P4 BRA `(.L_x_217) ;  /* 0x00000000000c4947 */ /* 0x000fea0003800000 */
[----:B------:R-:W3:Y:S02]  /*83d0*/  LDG.E.U8 R16, desc[UR50][R6.64+0x39] ;  /* 0x0000393206107981 */ /* 0x000ee4000c1e1100 */
[----:B---3--:R-:W-:-:S05]  /*83e0*/  PRMT R15, R16, 0x8880, RZ ;  /* 0x00008880100f7816 */ /* 0x008fca00000000ff */
[----:B------:R-:W-:-:S07]  /*83f0*/  IMAD R2, R15, R18, RZ ;  /* 0x000000120f027224 */ /* 0x000fce00078e02ff */
.L_x_217:
[----:B------:R-:W-:Y:S05]  /*8400*/  BSYNC B1 ;  /* 0x0000000000017941 */ /* 0x000fea0003800000 */
.L_x_216:
[----:B------:R-:W-:Y:S01]  /*8410*/  @!P4 IMAD R181, R181, R17, R2 ;  /* 0x00000011b5b5c224 */ /* 0x000fe200078e0202 */
[--C-:B------:R-:W-:Y:S01]  /*8420*/  @!P2 IADD3 R154, P5, P6, R155, UR43, R4.reuse ;  /* 0x0000002b9b9aac10 */ /* 0x100fe2000febe004 */
[----:B---3--:R-:W-:Y:S01]  /*8430*/  IMAD.U32 R15, RZ, RZ, UR44 ;  /* 0x0000002cff0f7e24 */ /* 0x008fe2000f8e00ff */
[----:B------:R-:W-:Y:S01]  /*8440*/  BSSY B1, `(.L_x_218) ;  /* 0x000000b000017945 */ /* 0x000fe20003800000 */
[----:B0-----:R-:W-:Y:S01]  /*8450*/  IMAD.U32 R157, RZ, RZ, UR45 ;  /* 0x0000002dff9d7e24 */ /* 0x001fe2000f8e00ff */
        /* <DEDUP_REMOVED lines=9> */
.L_x_219:
[----:B------:R-:W-:Y:S05]  /*84f0*/  BSYNC B1 ;  /* 0x0000000000017941 */ /* 0x000fea0003800000 */
.L_x_218:
        /* <DEDUP_REMOVED lines=8> */
.L_x_221:
[----:B------:R-:W-:Y:S05]  /*8580*/  BSYNC B1 ;  /* 0x0000000000017941 */ /* 0x000fea0003800000 */
.L_x_220:
[C---:B------:R-:W-:Y:S01]  /*8590*/  ISETP.LT.OR P2, PT, R0.reuse, 0x41, !P1 ;  /* 0x000000410000780c */ /* 0x040fe20004f41670 */
[----:B------:R-:W-:Y:S01]  /*85a0*/  @!P3 IMAD R183, R183, R17, R2 ;  /* 0x00000011b7b7b224 */ /* 0x000fe200078e0202 */
[----:B------:R-:W-:Y:S01]  /*85b0*/  BSSY B1, `(.L_x_222) ;  /* 0x000000b000017945 */ /* 0x000fe20003800000 */
[----:B---3--:R-:W-:Y:S02]  /*85c0*/  IMAD.U32 R155, RZ, RZ, UR45 ;  /* 0x0000002dff9b7e24 */ /* 0x008fe4000f8e00ff */
[----:B------:R-:W-:Y:S01]  /*85d0*/  IMAD.U32 R159, RZ, RZ, UR44 ;  /* 0x0000002cff9f7e24 */ /* 0x000fe2000f8e00ff */
[----:B------:R3:W-:Y:S01]  /*85e0*/  @!P3 STG.E.U8 desc[UR50][R156.64+0x39], R183 ;  /* 0x000039b79c00b986 */ /* 0x0007e2000c101132 */
[----:B------:R-:W-:Y:S01]  /*85f0*/  ISETP.LT.OR P3, PT, R0, 0x42, !P0 ;  /* 0x000000420000780c */ /* 0x000fe20004761670 */
[----:B------:R-:W-:Y:S01]  /*8600*/  IMAD.U32 R161, RZ, RZ, UR45 ;  /* 0x0000002dffa17e24 */ /* 0x000fe2000f8e00ff */
[----:B------:R-:W-:-:S04]  /*8610*/  @!P4 IADD3 R154, P5, P6, R155, UR43, R4 ;  /* 0x0000002b9b9acc10 */ /* 0x000fc8000febe004 */
[----:B------:R-:W-:Y:S09]  /*8620*/  @P2 BRA `(.L_x_223) ;  /* 0x00000000000c2947 */ /* 0x000ff20003800000 */
[----:B------:R-:W5:Y:S02]  /*8630*/  LDG.E.U8 R16, desc[UR50][R6.64+0x40] ;  /* 0x0000403206107981 */ /* 0x000f64000c1e1100 */
[----:B-----5:R-:W-:-:S05]  /*8640*/  PRMT R15, R16, 0x8880, RZ ;  /* 0x00008880100f7816 */ /* 0x020fca00000000ff */
[----:B------:R-:W-:-:S07]  /*8650*/  IMAD R2, R15, R18, RZ ;  /* 0x000000120f027224 */ /* 0x000fce00078e02ff */
.L_x_223:
[----:B------:R-:W-:Y:S05]  /*8660*/  BSYNC B1 ;  /* 0x0000000000017941 */ /* 0x000fea0003800000 */
.L_x_222:
        /* <DEDUP_REMOVED lines=10> */
[----:B---3--:R-:W-:Y:S06]  /*8710*/  @P2 BRA `(.L_x_225) ;  /* 0x00000000000c2947 */ /* 0x008fec0003800000 */
[----:B------:R-:W3:Y:S02]  /*8720*/  LDG.E.U8 R16, desc[UR50][R6.64+0x41] ;  /* 0x0000413206107981 */ /* 0x000ee4000c1e1100 */
[----:B---3--:R-:W-:-:S05]  /*8730*/  PRMT R15, R16, 0x8880, RZ ;  /* 0x00008880100f7816 */ /* 0x008fca00000000ff */
[----:B------:R-:W-:-:S07]  /*8740*/  IMAD R2, R15, R18, RZ ;  /* 0x000000120f027224 */ /* 0x000fce00078e02ff */
.L_x_225:
[----:B------:R-:W-:Y:S05]  /*8750*/  BSYNC B1 ;  /* 0x0000000000017941 */ /* 0x000fea0003800000 */
.L_x_224:
[----:B------:R-:W-:Y:S01]  /*8760*/  @!P2 IMAD R185, R185, R17, R2 ;  /* 0x00000011b9b9a224 */ /* 0x000fe200078e0202 */
[----:B------:R-:W-:Y:S04]  /*8770*/  BSSY B1, `(.L_x_226) ;  /* 0x0000006000017945 */ /* 0x000fe80003800000 */
[----:B------:R3:W-:Y:S01]  /*8780*/  @!P2 STG.E.U8 desc[UR50][R8.64+0x41], R185 ;  /* 0x000041b90800a986 */ /* 0x0007e2000c101132 */
[----:B------:R-:W-:Y:S05]  /*8790*/  @P4 BRA `(.L_x_227) ;  /* 0x00000000000c4947 */ /* 0x000fea0003800000 */
[----:B------:R-:W5:Y:S02]  /*87a0*/  LDG.E.U8 R16, desc[UR50][R152.64+0x40] ;  /* 0x0000403298107981 */ /* 0x000f64000c1e1100 */
[----:B-----5:R-:W-:-:S05]  /*87b0*/  PRMT R15, R16, 0x8880, RZ ;  /* 0x00008880100f7816 */ /* 0x020fca00000000ff */
[----:B------:R-:W-:-:S07]  /*87c0*/  IMAD R2, R15, R18, RZ ;  /* 0x000000120f027224 */ /* 0x000fce00078e02ff */
.L_x_227:
[----:B------:R-:W-:Y:S05]  /*87d0*/  BSYNC B1 ;  /* 0x0000000000017941 */ /* 0x000fea0003800000 */
.L_x_226:
[----:B------:R-:W-:Y:S01]  /*87e0*/  @!P4 IMAD R15, R186, R17, R2 ;  /* 0x00000011ba0fc224 */ /* 0x000fe200078e0202 */
[----:B------:R-:W-:Y:S04]  /*87f0*/  BSSY B1, `(.L_x_228) ;  /* 0x0000006000017945 */ /* 0x000fe80003800000 */
[----:B------:R0:W-:Y:S01]  /*8800*/  @!P4 STG.E.U8 desc[UR50][R154.64+0x40], R15 ;  /* 0x0000400f9a00c986 */ /* 0x0001e2000c101132 */
[----:B------:R-:W-:Y:S05]  /*8810*/  @P3 BRA `(.L_x_229) ;  /* 0x00000000000c3947 */ /* 0x000fea0003800000 */
[----:B------:R-:W0:Y:S02]  /*8820*/  LDG.E.U8 R16, desc[UR50][R152.64+0x41] ;  /* 0x0000413298107981 */ /* 0x000e24000c1e1100 */
[----:B0-----:R-:W-:-:S05]  /*8830*/  PRMT R15, R16, 0x8880, RZ ;  /* 0x00008880100f7816 */ /* 0x001fca00000000ff */
[----:B------:R-:W-:-:S07]  /*8840*/  IMAD R2, R15, R18, RZ ;  /* 0x000000120f027224 */ /* 0x000fce00078e02ff */
.L_x_229:
[----:B------:R-:W-:Y:S05]  /*8850*/  BSYNC B1 ;  /* 0x0000000000017941 */ /* 0x000fea0003800000 */
.L_x_228:
[----:B------:R-:W-:Y:S01]  /*8860*/  @!P3 IMAD R187, R187, R17, R2 ;  /* 0x00000011bbbbb224 */ /* 0x000fe200078e0202 */
[----:B------:R-:W-:Y:S04]  /*8870*/  BSSY B1, `(.L_x_230) ;  /* 0x0000006000017945 */ /* 0x000fe80003800000 */
[----:B------:R0:W-:Y:S01]  /*8880*/  @!P3 STG.E.U8 desc[UR50][R156.64+0x41], R187 ;  /* 0x000041bb9c00b986 */ /* 0x0001e2000c101132 */
[----:B------:R-:W-:Y:S05]  /*8890*/  @P6 BRA `(.L_x_231) ;  /* 0x00000000000c6947 */ /* 0x000fea0003800000 */
[----:B------:R-:W0:Y:S02]  /*88a0*/  LDG.E.U8 R16, desc[UR50][R6.64+0x48] ;  /* 0x0000483206107981 */ /* 0x000e24000c1e1100 */
[----:B0-----:R-:W-:-:S05]  /*88b0*/  PRMT R15, R16, 0x8880, RZ ;  /* 0x00008880100f7816 */ /* 0x001fca00000000ff */
[----:B------:R-:W-:-:S07]  /*88c0*/  IMAD R2, R15, R18, RZ ;  /* 0x000000120f027224 */ /* 0x000fce00078e02ff */
.L_x_231:
[----:B------:R-:W-:Y:S05]  /*88d0*/  BSYNC B1 ;  /* 0x0000000000017941 */ /* 0x000fea0003800000 */
.L_x_230:
[----:B------:R-:W-:Y:S01]  /*88e0*/  ISETP.LT.OR P2, PT, R0, 0x4a, !P1 ;  /* 0x0000004a0000780c */ /* 0x000fe20004f41670 */
[----:B0-----:R-:W-:Y:S01]  /*88f0*/  @!P6 IMAD R15, R188, R17, R2 ;  /* 0x00000011bc0fe224 */ /* 0x001fe200078e0202 */
[----:B------:R-:W-:Y:S01]  /*8900*/  BSSY B1, `(.L_x_232) ;  /* 0x000000a000017945 */ /* 0x000fe20003800000 */
[----:B------:R-:W-:Y:S02]  /*8910*/  IMAD.U32 R155, RZ, RZ, UR45 ;  /* 0x0000002dff9b7e24 */ /* 0x000fe4000f8e00ff */
[----:B------:R-:W-:Y:S01]  /*8920*/  IMAD.U32 R157, RZ, RZ, UR44 ;  /* 0x0000002cff9d7e24 */ /* 0x000fe2000f8e00ff */
[----:B------:R0:W-:Y:S01]  /*8930*/  @!P6 STG.E.U8 desc[UR50][R8.64+0x48], R15 ;  /* 0x0000480f0800e986 */ /* 0x0001e2000c101132 */
[----:B------:R-:W-:Y:S02]  /*8940*/  ISETP.LT.OR P6, PT, R0, 0x4a, !P0 ;  /* 0x0000004a0000780c */ /* 0x000fe400047c1670 */
[----:B------:R-:W-:-:S04]  /*8950*/  @!P5 IADD3 R154, P3, P4, R155, UR43, R4 ;  /* 0x0000002b9b9adc10 */ /* 0x000fc8000fc7e004 */
[----:B------:R-:W-:Y:S09]  /*8960*/  @P2 BRA `(.L_x_233) ;  /* 0x00000000000c2947 */ /* 0x000ff20003800000 */
[----:B------:R-:W0:Y:S02]  /*8970*/  LDG.E.U8 R16, desc[UR50][R6.64+0x49] ;  /* 0x0000493206107981 */ /* 0x000e24000c1e1100 */
[----:B0-----:R-:W-:-:S05]  /*8980*/  PRMT R15, R16, 0x8880, RZ ;  /* 0x00008880100f7816 */ /* 0x001fca00000000ff */
[----:B------:R-:W-:-:S07]  /*8990*/  IMAD R2, R15, R18, RZ ;  /* 0x000000120f027224 */ /* 0x000fce00078e02ff */
.L_x_233:
[----:B------:R-:W-:Y:S05]  /*89a0*/  BSYNC B1 ;  /* 0x0000000000017941 */ /* 0x000fea0003800000 */
.L_x_232:
[----:B------:R-:W-:Y:S01]  /*89b0*/  @!P2 IMAD R189, R189, R17, R2 ;  /* 0x00000011bdbda224 */ /* 0x000fe200078e0202 */
[----:B------:R-:W-:Y:S01]  /*89c0*/  BSSY B1, `(.L_x_234) ;  /* 0x0000008000017945 */ /* 0x000fe20003800000 */
[----:B------:R-:W-:Y:S01]  /*89d0*/  IMAD.U32 R159, RZ, RZ, UR45 ;  /* 0x0000002dff9f7e24 */ /* 0x000fe2000f8e00ff */
[----:B------:R-:W-:Y:S02]  /*89e0*/  @!P5 IADD3.X R155, R157, UR42, R5, P3, P4 ;  /* 0x0000002a9d9bdc10 */ /* 0x000fe40009fe8405 */
[----:B------:R0:W-:Y:S01]  /*89f0*/  @!P2 STG.E.U8 desc[UR50][R8.64+0x49], R189 ;  /* 0x000049bd0800a986 */ /* 0x0001e2000c101132 */
[----:B------:R-:W-:Y:S05]  /*8a00*/  @P5 BRA `(.L_x_235) ;  /* 0x00000000000c5947 */ /* 0x000fea0003800000 */
[----:B------:R-:W0:Y:S02]  /*8a10*/  LDG.E.U8 R16, desc[UR50][R152.64+0x48] ;  /* 0x0000483298107981 */ /* 0x000e24000c1e1100 */
[----:B0-----:R-:W-:-:S05]  /*8a20*/  PRMT R15, R16, 0x8880, RZ ;  /* 0x00008880100f7816 */ /* 0x001fca00000000ff */
[----:B------:R-:W-:-:S07]  /*8a30*/  IMAD R2, R15, R18, RZ ;  /* 0x000000120f027224 */ /* 0x000fce00078e02ff */
.L_x_235:
[----:B------:R-:W-:Y:S05]  /*8a40*/  BSYNC B1 ;  /* 0x0000000000017941 */ /* 0x000fea0003800000 */
.L_x_234:
[----:B0-----:R-:W-:Y:S01]  /*8a50*/  @!P5 IMAD R15, R190, R17, R2 ;  /* 0x00000011be0fd224 */ /* 0x001fe200078e0202 */
        /* <DEDUP_REMOVED lines=10> */
[----:B------:R-:W0:Y:S02]  /*8b00*/  LDG.E.U8 R16, desc[UR50][R152.64+0x49] ;  /* 0x0000493298107981 */ /* 0x000e24000c1e1100 */
[----:B0-----:R-:W-:-:S05]  /*8b10*/  PRMT R15, R16, 0x8880, RZ ;  /* 0x00008880100f7816 */ /* 0x001fca00000000ff */
[----:B------:R-:W-:-:S07]  /*8b20*/  IMAD R2, R15, R18, RZ ;  /* 0x000000120f027224 */ /* 0x000fce00078e02ff */
.L_x_237:
[----:B------:R-:W-:Y:S05]  /*8b30*/  BSYNC B1 ;  /* 0x0000000000017941 */ /* 0x000fea0003800000 */
.L_x_236:
[----:B------:R-:W-:Y:S01]  /*8b40*/  @!P6 IMAD R191, R191, R17, R2 ;  /* 0x00000011bfbfe224 */ /* 0x000fe200078e0202 */
[----:B------:R-:W-:Y:S04]  /*8b50*/  BSSY B1, `(.L_x_238) ;  /* 0x0000006000017945 */ /* 0x000fe80003800000 */
[----:B------:R0:W-:Y:S01]  /*8b60*/  @!P6 STG.E.U8 desc[UR50][R156.64+0x49], R191 ;  /* 0x000049bf9c00e986 */ /* 0x0001e2000c101132 */
[----:B------:R-:W-:Y:S05]  /*8b70*/  @P5 BRA `(.L_x_239) ;  /* 0x00000000000c5947 */ /* 0x000fea0003800000 */
[----:B------:R-:W0:Y:S02]  /*8b80*/  LDG.E.U8 R16, desc[UR50][R6.64+0x50] ;  /* 0x0000503206107981 */ /* 0x000e24000c1e1100 */
[----:B0-----:R-:W-:-:S05]  /*8b90*/  PRMT R15, R16, 0x8880, RZ ;  /* 0x00008880100f7816 */ /* 0x001fca00000000ff */
[----:B------:R-:W-:-:S07]  /*8ba0*/  IMAD R2, R15, R18, RZ ;  /* 0x000000120f027224 */ /* 0x000fce00078e02ff */
.L_x_239:
[----:B------:R-:W-:Y:S05]  /*8bb0*/  BSYNC B1 ;  /* 0x0000000000017941 */ /* 0x000fea0003800000 */
.L_x_238:
[----:B0-----:R-:W-:Y:S01]  /*8bc0*/  @!P5 IMAD R15, R192, R17, R2 ;  /* 0x00000011c00fd224 */ /* 0x001fe200078e0202 */
[----:B------:R-:W-:Y:S01]  /*8bd0*/  BSSY B1, `(.L_x_240) ;  /* 0x0000007000017945 */ /* 0x000fe20003800000 */
[----:B------:R-:W-:-:S03]  /*8be0*/  IMAD.U32 R155, RZ, RZ, UR45 ;  /* 0x0000002dff9b7e24 */ /* 0x000fc6000f8e00ff */
[----:B------:R0:W-:Y:S01]  /*8bf0*/  @!P5 STG.E.U8 desc[UR50][R8.64+0x50], R15 ;  /* 0x0000500f0800d986 */ /* 0x0001e2000c101132 */
[----:B------:R-:W-:Y:S05]  /*8c00*/  @P4 BRA `(.L_x_241) ;  /* 0x00000000000c4947 */ /* 0x000fea0003800000 */
[----:B------:R-:W0:Y:S02]  /*8c10*/  LDG.E.U8 R16, desc[UR50][R6.64+0x51] ;  /* 0x0000513206107981 */ /* 0x000e24000c1e1100 */
[----:B0-----:R-:W-:-:S05]  /*8c20*/  PRMT R15, R16, 0x8880, RZ ;  /* 0x00008880100f7816 */ /* 0x001fca00000000ff */
[----:B------:R-:W-:-:S07]  /*8c30*/  IMAD R2, R15, R18, RZ ;  /* 0x000000120f027224 */ /* 0x000fce00078e02ff */
.L_x_241:
[----:B------:R-:W-:Y:S05]  /*8c40*/  BSYNC B1 ;  /* 0x0000000000017941 */ /* 0x000fea0003800000 */
.L_x_240:
[----:B------:R-:W-:Y:S01]  /*8c50*/  @!P4 IMAD R193, R193, R17, R2 ;  /* 0x00000011c1c1c224 */ /* 0x000fe200078e0202 */
[--C-:B------:R-:W-:Y:S01]  /*8c60*/  @!P2 IADD3 R154, P5, P6, R155, UR43, R4.reuse ;  /* 0x0000002b9b9aac10 */ /* 0x100fe2000febe004 */
[----:B0-----:R-:W-:Y:S01]  /*8c70*/  IMAD.U32 R15, RZ, RZ, UR44 ;  /* 0x0000002cff0f7e24 */ /* 0x001fe2000f8e00ff */
[----:B------:R-:W-:Y:S01]  /*8c80*/  BSSY B1, `(.L_x_242) ;  /* 0x000000b000017945 */ /* 0x000fe20003800000 */
[----:B------:R-:W-:Y:S01]  /*8c90*/  IMAD.U32 R157, RZ, RZ, UR45 ;  /* 0x0000002dff9d7e24 */ /* 0x000fe2000f8e00ff */
[----:B------:R0:W-:Y:S01]  /*8ca0*/  @!P4 STG.E.U8 desc[UR50][R8.64+0x51], R193 ;  /* 0x000051c10800c986 */ /* 0x0001e2000c101132 */
[----:B------:R-:W-:Y:S01]  /*8cb0*/  ISETP.LT.OR P4, PT, R0, 0x59, !P0 ;  /* 0x000000590000780c */ /* 0x000fe20004781670 */
[----:B------:R-:W-:Y:S01]  /*8cc0*/  IMAD.U32 R159, RZ, RZ, UR44 ;  /* 0x0000002cff9f7e24 */ /* 0x000fe2000f8e00ff */
[----:B------:R-:W-:Y:S02]  /*8cd0*/  @!P2 IADD3.X R155, R15, UR42, R5, P5, P6 ;  /* 0x0000002a0f9bac10 */ /* 0x000fe4000afec405 */
[----:B------:R-:W-:Y:S01]  /*8ce0*/  @!P3 IADD3 R156, P5, P6, R157, UR43, R4 ;  /* 0x0000002b9d9cbc10 */ /* 0x000fe2000febe004 */
[----:B------:R-:W-:-:S12]  /*8cf0*/  @P2 BRA `(.L_x_243) ;  /* 0x00000000000c2947 */ /* 0x000fd80003800000 */
[----:B------:R-:W5:Y:S02]  /*8d00*/  LDG.E.U8 R16, desc[UR50][R152.64+0x50] ;  /* 0x0000503298107981 */ /* 0x000f64000c1e1100 */
[----:B-----5:R-:W-:-:S05]  /*8d10*/  PRMT R15, R16, 0x8880, RZ ;  /* 0x00008880100f7816 */ /* 0x020fca00000000ff */
[----:B------:R-:W-:-:S07]  /*8d20*/  IMAD R2, R15, R18, RZ ;  /* 0x000000120f027224 */ /* 0x000fce00078e02ff */
.L_x_243:
[----:B------:R-:W-:Y:S05]  /*8d30*/  BSYNC B1 ;  /* 0x0000000000017941 */ /* 0x000fea0003800000 */
.L_x_242:
[----:B------:R-:W-:Y:S01]  /*8d40*/  @!P2 IMAD R15, R194, R17, R2 ;  /* 0x00000011c20fa224 */ /* 0x000fe200078e0202 */
[----:B------:R-:W-:Y:S01]  /*8d50*/  BSSY B1, `(.L_x_244) ;  /* 0x0000007000017945 */ /* 0x000fe20003800000 */
[----:B------:R-:W-:-:S03]  /*8d60*/  @!P3 IADD3.X R157, R159, UR42, R5, P5, P6 ;  /* 0x0000002a9f9dbc10 */ /* 0x000fc6000afec405 */
[----:B------:R0:W-:Y:S01]  /*8d70*/  @!P2 STG.E.U8 desc[UR50][R154.64+0x50], R15 ;  /* 0x0000500f9a00a986 */ /* 0x0001e2000c101132 */
[----:B------:R-:W-:Y:S05]  /*8d80*/  @P3 BRA `(.L_x_245) ;  /* 0x00000000000c3947 */ /* 0x000fea0003800000 */
[----:B------:R-:W0:Y:S02]  /*8d90*/  LDG.E.U8 R16, desc[UR50][R152.64+0x51] ;  /* 0x0000513298107981 */ /* 0x000e24000c1e1100 */
[----:B0-----:R-:W-:-:S05]  /*8da0*/  PRMT R15, R16, 0x8880, RZ ;  /* 0x00008880100f7816 */ /* 0x001fca00000000ff */
[----:B------:R-:W-:-:S07]  /*8db0*/  IMAD R2, R15, R18, RZ ;  /* 0x000000120f027224 */ /* 0x000fce00078e02ff */
.L_x_245:
[----:B------:R-:W-:Y:S05]  /*8dc0*/  BSYNC B1 ;  /* 0x0000000000017941 */ /* 0x000fea0003800000 */
.L_x_244:
        /* <DEDUP_REMOVED lines=13> */
.L_x_247:
[----:B------:R-:W-:Y:S05]  /*8ea0*/  BSYNC B1 ;  /* 0x0000000000017941 */ /* 0x000fea0003800000 */
.L_x_246:
        /* <DEDUP_REMOVED lines=11> */
[----:B------:R-:W5:Y:S02]  /*8f60*/  LDG.E.U8 R16, desc[UR50][R6.64+0x59] ;  /* 0x0000593206107981 */ /* 0x000f64000c1e1100 */
[----:B-----5:R-:W-:-:S05]  /*8f70*/  PRMT R15, R16, 0x8880, RZ ;  /* 0x00008880100f7816 */ /* 0x020fca00000000ff */
[----:B------:R-:W-:-:S07]  /*8f80*/  IMAD R2, R15, R18, RZ ;  /* 0x000000120f027224 */ /* 0x000fce00078e02ff */
.L_x_249:
[----:B------:R-:W-:Y:S05]  /*8f90*/  BSYNC B1 ;  /* 0x0000000000017941 */ /* 0x000fea0003800000 */
.L_x_248:
[----:B------:R-:W-:Y:S01]  /*8fa0*/  @!P2 IMAD R197, R197, R17, R2 ;  /* 0x00000011c5c5a224 */ /* 0x000fe200078e0202 */
[----:B------:R-:W-:Y:S04]  /*8fb0*/  BSSY B1, `(.L_x_250) ;  /* 0x0000006000017945 */ /* 0x000fe80003800000 */
[----:B------:R0:W-:Y:S01]  /*8fc0*/  @!P2 STG.E.U8 desc[UR50][R8.64+0x59], R197 ;  /* 0x000059c50800a986 */ /* 0x0001e2000c101132 */
[----:B------:R-:W-:Y:S05]  /*8fd0*/  @P4 BRA `(.L_x_251) ;  /* 0x00000000000c4947 */ /* 0x000fea0003800000 */
[----:B------:R-:W5:Y:S02]  /*8fe0*/  LDG.E.U8 R16, desc[UR50][R152.64+0x58] ;  /* 0x0000583298107981 */ /* 0x000f64000c1e1100 */
[----:B-----5:R-:W-:-:S05]  /*8ff0*/  PRMT R15, R16, 0x8880, RZ ;  /* 0x00008880100f7816 */ /* 0x020fca00000000ff */
[----:B------:R-:W-:-:S07]  /*9000*/  IMAD R2, R15, R18, RZ ;  /* 0x000000120f027224 */ /* 0x000fce00078e02ff */
.L_x_251:
[----:B------:R-:W-:Y:S05]  /*9010*/  BSYNC B1 ;  /* 0x0000000000017941 */ /* 0x000fea0003800000 */
.L_x_250:
[----:B------:R-:W-:Y:S01]  /*9020*/  @!P4 IMAD R15, R198, R17, R2 ;  /* 0x00000011c60fc224 */ /* 0x000fe200078e0202 */
[----:B------:R-:W-:Y:S04]  /*9030*/  BSSY B1, `(.L_x_252) ;  /* 0x0000006000017945 */ /* 0x000fe80003800000 */
[----:B------:R0:W-:Y:S01]  /*9040*/  @!P4 STG.E.U8 desc[UR50][R154.64+0x58], R15 ;  /* 0x0000580f9a00c986 */ /* 0x0001e2000c101132 */
[----:B------:R-:W-:Y:S05]  /*9050*/  @P3 BRA `(.L_x_253) ;  /* 0x00000000000c3947 */ /* 0x000fea0003800000 */
[----:B------:R-:W0:Y:S02]  /*9060*/  LDG.E.U8 R16, desc[UR50][R152.64+0x59] ;  /* 0x0000593298107981 */ /* 0x000e24000c1e1100 */
[----:B0-----:R-:W-:-:S05]  /*9070*/  PRMT R15, R16, 0x8880, RZ ;  /* 0x00008880100f7816 */ /* 0x001fca00000000ff */
[----:B------:R-:W-:-:S07]  /*9080*/  IMAD R2, R15, R18, RZ ;  /* 0x000000120f027224 */ /* 0x000fce00078e02ff */
.L_x_253:
[----:B------:R-:W-:Y:S05]  /*9090*/  BSYNC B1 ;  /* 0x0000000000017941 */ /* 0x000fea0003800000 */
.L_x_252:
[----:B------:R-:W-:Y:S01]  /*90a0*/  @!P3 IMAD R199, R199, R17, R2 ;  /* 0x00000011c7c7b224 */ /* 0x000fe200078e0202 */
[----:B------:R-:W-:Y:S04]  /*90b0*/  BSSY B1, `(.L_x_254) ;  /* 0x0000006000017945 */ /* 0x000fe80003800000 */
[----:B------:R0:W-:Y:S01]  /*90c0*/  @!P3 STG.E.U8 desc[UR50][R156.64+0x59], R199 ;  /* 0x000059c79c00b986 */ /* 0x0001e2000c101132 */
[----:B------:R-:W-:Y:S05]  /*90d0*/  @P6 BRA `(.L_x_255) ;  /* 0x00000000000c6947 */ /* 0x000fea0003800000 */
[----:B------:R-:W0:Y:S02]  /*90e0*/  LDG.E.U8 R16, desc[UR50][R6.64+0x60] ;  /* 0x0000603206107981 */ /* 0x000e24000c1e1100 */
[----:B0-----:R-:W-:-:S05]  /*90f0*/  PRMT R15, R16, 0x8880, RZ ;  /* 0x00008880100f7816 */ /* 0x001fca00000000ff */
[----:B------:R-:W-:-:S07]  /*9100*/  IMAD R2, R15, R18, RZ ;  /* 0x000000120f027224 */ /* 0x000fce00078e02ff */
.L_x_255:
[----:B------:R-:W-:Y:S05]  /*9110*/  BSYNC B1 ;  /* 0x0000000000017941 */ /* 0x000fea0003800000 */
.L_x_254:
        /* <DEDUP_REMOVED lines=12> */
.L_x_257:
[----:B------:R-:W-:Y:S05]  /*91e0*/  BSYNC B1 ;  /* 0x0000000000017941 */ /* 0x000fea0003800000 */
.L_x_256:
        /* <DEDUP_REMOVED lines=9> */
.L_x_259:
[----:B------:R-:W-:Y:S05]  /*9280*/  BSYNC B1 ;  /* 0x0000000000017941 */ /* 0x000fea0003800000 */
.L_x_258:
        /* <DEDUP_REMOVED lines=14> */
.L_x_261:
[----:B------:R-:W-:Y:S05]  /*9370*/  BSYNC B1 ;  /* 0x0000000000017941 */ /* 0x000fea0003800000 */
.L_x_260:
[----:B------:R-:W-:Y:S01]  /*9380*/  @!P6 IMAD R203, R203, R17, R2 ;  /* 0x00000011cbcbe224 */ /* 0x000fe200078e0202 */
[----:B------:R-:W-:Y:S04]  /*9390*/  BSSY B1, `(.L_x_262) ;  /* 0x0000006000017945 */ /* 0x000fe80003800000 */
[----:B------:R0:W-:Y:S01]  /*93a0*/  @!P6 STG.E.U8 desc[UR50][R156.64+0x61], R203 ;  /* 0x000061cb9c00e986 */ /* 0x0001e2000c101132 */
[----:B------:R-:W-:Y:S05]  /*93b0*/  @P4 BRA `(.L_x_263) ;  /* 0x00000000000c4947 */ /* 0x000fea0003800000 */
[----:B------:R-:W0:Y:S02]  /*93c0*/  LDG.E.U8 R16, desc[UR50][R6.64+0x68] ;  /* 0x0000683206107981 */ /* 0x000e24000c1e1100 */
[----:B0-----:R-:W-:-:S05]  /*93d0*/  PRMT R15, R16, 0x8880, RZ ;  /* 0x00008880100f7816 */ /* 0x001fca00000000ff */
[----:B------:R-:W-:-:S07]  /*93e0*/  IMAD R2, R15, R18, RZ ;  /* 0x000000120f027224 */ /* 0x000fce00078e02ff */
.L_x_263:
[----:B------:R-:W-:Y:S05]  /*93f0*/  BSYNC B1 ;  /* 0x0000000000017941 */ /* 0x000fea0003800000 */
.L_x_262:
        /* <DEDUP_REMOVED lines=8> */
.L_x_265:
[----:B------:R-:W-:Y:S05]  /*9480*/  BSYNC B1 ;  /* 0x0000000000017941 */ /* 0x000fea0003800000 */
.L_x_264:
        /* <DEDUP_REMOVED lines=14> */
.L_x_267:
[----:B------:R-:W-:Y:S05]  /*9570*/  BSYNC B1 ;  /* 0x0000000000017941 */ /* 0x000fea0003800000 */
.L_x_266:
        /* <DEDUP_REMOVED lines=8> */
.L_x_269:
[----:B------:R-:W-:Y:S05]  /*9600*/  BSYNC B1 ;  /* 0x0000000000017941 */ /* 0x000fea0003800000 */
.L_x_268:
[----:B------:R-:W-:Y:S01]  /*9610*/  @!P3 IMAD R207, R207, R17, R2 ;  /* 0x00000011cfcfb224 */ /* 0x000fe200078e0202 */
[----:B------:R-:W-:Y:S01]  /*9620*/  BSSY B1, `(.L_x_270) ;  /* 0x000000c000017945 */ /* 0x000fe20003800000 */
[----:B0-----:R-:W-:Y:S01]  /*9630*/  IMAD.U32 R155, RZ, RZ, UR45 ;  /* 0x0000002dff9b7e24 */ /* 0x001fe2000f8e00ff */
[C---:B------:R-:W-:Y:S01]  /*9640*/  ISETP.LT.OR P4, PT, R0.reuse, 0x72, !P0 ;  /* 0x000000720000780c */ /* 0x040fe20004781670 */
[----:B------:R-:W-:Y:S01]  /*9650*/  IMAD.U32 R159, RZ, RZ, UR44 ;  /* 0x0000002cff9f7e24 */ /* 0x000fe2000f8e00ff */
[----:B------:R0:W-:Y:S01]  /*9660*/  @!P3 STG.E.U8 desc[UR50][R156.64+0x69], R207 ;  /* 0x000069cf9c00b986 */ /* 0x0001e2000c101132 */
[----:B------:R-:W-:Y:S01]  /*9670*/  ISETP.LT.OR P3, PT, R0, 0x71, !P1 ;  /* 0x000000710000780c */ /* 0x000fe20004f61670 */
[----:B------:R-:W-:Y:S01]  /*9680*/  IMAD.U32 R161, RZ, RZ, UR45 ;  /* 0x0000002dffa17e24 */ /* 0x000fe2000f8e00ff */
[----:B------:R-:W-:-:S11]  /*9690*/  @!P5 IADD3 R154, P2, P6, R155, UR43, R4 ;  /* 0x0000002b9b9adc10 */ /* 0x000fd6000fe5e004 */
[----:B0-----:R-:W-:Y:S05]  /*96a0*/  @P3 BRA `(.L_x_271) ;  /* 0x00000000000c3947 */ /* 0x001fea0003800000 */
[----:B------:R-:W5:Y:S02]  /*96b0*/  LDG.E.U8 R16, desc[UR50][R6.64+0x70] ;  /* 0x0000703206107981 */ /* 0x000f64000c1e1100 */
[----:B-----5:R-:W-:-:S05]  /*96c0*/  PRMT R15, R16, 0x8880, RZ ;  /* 0x00008880100f7816 */ /* 0x020fca00000000ff */
[----:B------:R-:W-:-:S07]  /*96d0*/  IMAD R2, R15, R18, RZ ;  /* 0x000000120f027224 */ /* 0x000fce00078e02ff */
.L_x_271:
[----:B------:R-:W-:Y:S05]  /*96e0*/  BSYNC B1 ;  /* 0x0000000000017941 */ /* 0x000fea0003800000 */
.L_x_270:
[----:B------:R-:W-:Y:S01]  /*96f0*/  @!P3 IMAD R15, R208, R17, R2 ;  /* 0x00000011d00fb224 */ /* 0x000fe200078e0202 */
[--C-:B------:R-:W-:Y:S01]  /*9700*/  @!P5 IADD3.X R155, R159, UR42, R5.reuse, P2, P6 ;  /* 0x0000002a9f9bdc10 */ /* 0x100fe200097ec405 */
[----:B------:R-:W-:Y:S01]  /*9710*/  IMAD.U32 R157, RZ, RZ, UR44 ;  /* 0x0000002cff9d7e24 */ /* 0x000fe2000f8e00ff */
[----:B------:R-:W-:Y:S01]  /*9720*/  @!P4 IADD3 R156, P2, P6, R161, UR43, R4 ;  /* 0x0000002ba19ccc10 */ /* 0x000fe2000fe5e004 */
[----:B------:R-:W-:Y:S01]  /*9730*/  BSSY B1, `(.L_x_272) ;  /* 0x000000b000017945 */ /* 0x000fe20003800000 */
[----:B------:R0:W-:Y:S01]  /*9740*/  @!P3 STG.E.U8 desc[UR50][R8.64+0x70], R15 ;  /* 0x0000700f0800b986 */ /* 0x0001e2000c101132 */
[C---:B------:R-:W-:Y:S02]  /*9750*/  ISETP.LT.OR P3, PT, R0.reuse, 0x72, !P1 ;  /* 0x000000720000780c */ /* 0x040fe40004f61670 */
[----:B------:R-:W-:Y:S02]  /*9760*/  @!P4 IADD3.X R157, R157, UR42, R5, P2, P6 ;  /* 0x0000002a9d9dcc10 */ /* 0x000fe400097ec405 */
[----:B------:R-:W-:-:S02]  /*9770*/  ISETP.LT.OR P2, PT, R0, 0x79, !P1 ;  /* 0x000000790000780c */ /* 0x000fc40004f41670 */
[C---:B------:R-:W-:Y:S02]  /*9780*/  ISETP.LT.OR P1, PT, R0.reuse, 0x7a, !P1 ;  /* 0x0000007a0000780c */ /* 0x040fe40004f21670 */
[----:B------:R-:W-:-:S05]  /*9790*/  ISETP.LT.OR P6, PT, R0, 0x79, !P0 ;  /* 0x000000790000780c */ /* 0x000fca00047c1670 */
[----:B0-----:R-:W-:Y:S08]  /*97a0*/  @P3 BRA `(.L_x_273) ;  /* 0x00000000000c3947 */ /* 0x001ff00003800000 */
[----:B------:R-:W5:Y:S02]  /*97b0*/  LDG.E.U8 R16, desc[UR50][R6.64+0x71] ;  /* 0x0000713206107981 */ /* 0x000f64000c1e1100 */
[----:B-----5:R-:W-:-:S05]  /*97c0*/  PRMT R15, R16, 0x8880, RZ ;  /* 0x00008880100f7816 */ /* 0x020fca00000000ff */
[----:B------:R-:W-:-:S07]  /*97d0*/  IMAD R2, R15, R18, RZ ;  /* 0x000000120f027224 */ /* 0x000fce00078e02ff */
.L_x_273:
[----:B------:R-:W-:Y:S05]  /*97e0*/  BSYNC B1 ;  /* 0x0000000000017941 */ /* 0x000fea0003800000 */
.L_x_272:
[----:B------:R-:W-:Y:S01]  /*97f0*/  @!P3 IMAD R209, R209, R17, R2 ;  /* 0x00000011d1d1b224 */ /* 0x000fe200078e0202 */
[----:B------:R-:W-:Y:S04]  /*9800*/  BSSY B1, `(.L_x_274) ;  /* 0x0000006000017945 */ /* 0x000fe80003800000 */
[----:B------:R0:W-:Y:S01]  /*9810*/  @!P3 STG.E.U8 desc[UR50][R8.64+0x71], R209 ;  /* 0x000071d10800b986 */ /* 0x0001e2000c101132 */
[----:B------:R-:W-:Y:S05]  /*9820*/  @P5 BRA `(.L_x_275) ;  /* 0x00000000000c5947 */ /* 0x000fea0003800000 */
[----:B------:R-:W5:Y:S02]  /*9830*/  LDG.E.U8 R16, desc[UR50][R152.64+0x70] ;  /* 0x0000703298107981 */ /* 0x000f64000c1e1100 */
[----:B-----5:R-:W-:-:S05]  /*9840*/  PRMT R15, R16, 0x8880, RZ ;  /* 0x00008880100f7816 */ /* 0x020fca00000000ff */
[----:B------:R-:W-:-:S07]  /*9850*/  IMAD R2, R15, R18, RZ ;  /* 0x000000120f027224 */ /* 0x000fce00078e02ff */
.L_x_275:
[----:B------:R-:W-:Y:S05]  /*9860*/  BSYNC B1 ;  /* 0x0000000000017941 */ /* 0x000fea0003800000 */
.L_x_274:
[----:B------:R-:W-:Y:S01]  /*9870*/  @!P5 IMAD R15, R210, R17, R2 ;  /* 0x00000011d20fd224 */ /* 0x000fe200078e0202 */
[----:B------:R-:W-:Y:S04]  /*9880*/  BSSY B1, `(.L_x_276) ;  /* 0x0000006000017945 */ /* 0x000fe80003800000 */
[----:B------:R0:W-:Y:S01]  /*9890*/  @!P5 STG.E.U8 desc[UR50][R154.64+0x70], R15 ;  /* 0x0000700f9a00d986 */ /* 0x0001e2000c101132 */
[----:B------:R-:W-:Y:S05]  /*98a0*/  @P4 BRA `(.L_x_277) ;  /* 0x00000000000c4947 */ /* 0x000fea0003800000 */
[----:B------:R-:W0:Y:S02]  /*98b0*/  LDG.E.U8 R16, desc[UR50][R152.64+0x71] ;  /* 0x0000713298107981 */ /* 0x000e24000c1e1100 */
[----:B0-----:R-:W-:-:S05]  /*98c0*/  PRMT R15, R16, 0x8880, RZ ;  /* 0x00008880100f7816 */ /* 0x001fca00000000ff */
[----:B------:R-:W-:-:S07]  /*98d0*/  IMAD R2, R15, R18, RZ ;  /* 0x000000120f027224 */ /* 0x000fce00078e02ff */
.L_x_277:
[----:B------:R-:W-:Y:S05]  /*98e0*/  BSYNC B1 ;  /* 0x0000000000017941 */ /* 0x000fea0003800000 */
.L_x_276:
[----:B------:R-:W-:Y:S01]  /*98f0*/  @!P4 IMAD R211, R211, R17, R2 ;  /* 0x00000011d3d3c224 */ /* 0x000fe200078e0202 */
[----:B------:R-:W-:Y:S04]  /*9900*/  BSSY B1, `(.L_x_278) ;  /* 0x0000006000017945 */ /* 0x000fe80003800000 */
[----:B------:R0:W-:Y:S01]  /*9910*/  @!P4 STG.E.U8 desc[UR50][R156.64+0x71], R211 ;  /* 0x000071d39c00c986 */ /* 0x0001e2000c101132 */
[----:B------:R-:W-:Y:S05]  /*9920*/  @P2 BRA `(.L_x_279) ;  /* 0x00000000000c2947 */ /* 0x000fea0003800000 */
[----:B------:R-:W0:Y:S02]  /*9930*/  LDG.E.U8 R16, desc[UR50][R6.64+0x78] ;  /* 0x0000783206107981 */ /* 0x000e24000c1e1100 */
[----:B0-----:R-:W-:-:S05]  /*9940*/  PRMT R15, R16, 0x8880, RZ ;  /* 0x00008880100f7816 */ /* 0x001fca00000000ff */
[----:B------:R-:W-:-:S07]  /*9950*/  IMAD R2, R15, R18, RZ ;  /* 0x000000120f027224 */ /* 0x000fce00078e02ff */
.L_x_279:
[----:B------:R-:W-:Y:S05]  /*9960*/  BSYNC B1 ;  /* 0x0000000000017941 */ /* 0x000fea0003800000 */
.L_x_278:
        /* <DEDUP_REMOVED lines=8> */
.L_x_281:
[----:B------:R-:W-:Y:S05]  /*99f0*/  BSYNC B1 ;  /* 0x0000000000017941 */ /* 0x000fea0003800000 */
.L_x_280:
[----:B------:R-:W-:Y:S01]  /*9a00*/  @!P1 IMAD R213, R213, R17, R2 ;  /* 0x00000011d5d59224 */ /* 0x000fe200078e0202 */
[----:B------:R-:W-:Y:S01]  /*9a10*/  IADD3 R159, P2, R3, 0x100, RZ ;  /* 0x00000100039f7810 */ /* 0x000fe20007f5e0ff */
[----:B------:R-:W-:Y:S01]  /*9a20*/  IMAD.U32 R7, RZ, RZ, UR44 ;  /* 0x0000002cff077e24 */ /* 0x000fe2000f8e00ff */
[----:B------:R-:W-:Y:S01]  /*9a30*/  @!P6 IADD3 R6, P3, P4, R155, UR43, R4 ;  /* 0x0000002b9b06ec10 */ /* 0x000fe2000fc7e004 */
[----:B------:R-:W-:Y:S01]  /*9a40*/  BSSY B1, `(.L_x_282) ;  /* 0x0000009000017945 */ /* 0x000fe20003800000 */
[----:B------:R1:W-:Y:S01]  /*9a50*/  @!P1 STG.E.U8 desc[UR50][R8.64+0x79], R213 ;  /* 0x000079d508009986 */ /* 0x0003e2000c101132 */
[----:B------:R-:W-:Y:S01]  /*9a60*/  ISETP.LT.OR P0, PT, R0, 0x7a, !P0 ;  /* 0x0000007a0000780c */ /* 0x000fe20004701670 */
[----:B0-----:R-:W-:Y:S01]  /*9a70*/  IMAD.X R15, RZ, RZ, UR7, P2 ;  /* 0x00000007ff0f7e24 */ /* 0x001fe200090e06ff */
[----:B------:R-:W-:Y:S01]  /*9a80*/  @!P6 IADD3.X R7, R7, UR42, R5, P3, P4 ;  /* 0x0000002a0707ec10 */ /* 0x000fe20009fe8405 */
[----:B------:R-:W-:Y:S10]  /*9a90*/  @P6 BRA `(.L_x_283) ;  /* 0x00000000000c6947 */ /* 0x000ff40003800000 */
[----:B------:R-:W1:Y:S02]  /*9aa0*/  LDG.E.U8 R16, desc[UR50][R152.64+0x78] ;  /* 0x0000783298107981 */ /* 0x000e64000c1e1100 */
[----:B-1234-:R-:W-:-:S05]  /*9ab0*/  PRMT R9, R16, 0x8880, RZ ;  /* 0x0000888010097816 */ /* 0x01efca00000000ff */
[----:B------:R-:W-:-:S07]  /*9ac0*/  IMAD R2, R9, R18, RZ ;  /* 0x0000001209027224 */ /* 0x000fce00078e02ff */
.L_x_283:
[----:B------:R-:W-:Y:S05]  /*9ad0*/  BSYNC B1 ;  /* 0x0000000000017941 */ /* 0x000fea0003800000 */
.L_x_282:
[----:B-1234-:R-:W-:Y:S01]  /*9ae0*/  @!P6 IMAD R9, R214, R17, R2 ;  /* 0x00000011d609e224 */ /* 0x01efe200078e0202 */
[----:B------:R-:W-:Y:S01]  /*9af0*/  BSSY B1, `(.L_x_284) ;  /* 0x0000008000017945 */ /* 0x000fe20003800000 */
[----:B------:R-:W-:Y:S02]  /*9b00*/  IMAD.U32 R155, RZ, RZ, UR45 ;  /* 0x0000002dff9b7e24 */ /* 0x000fe4000f8e00ff */
[----:B------:R-:W-:Y:S01]  /*9b10*/  IMAD R8, R15, R10, RZ ;  /* 0x0000000a0f087224 */ /* 0x000fe200078e02ff */
[----:B------:R0:W-:Y:S01]  /*9b20*/  @!P6 STG.E.U8 desc[UR50][R6.64+0x78], R9 ;  /* 0x000078090600e986 */ /* 0x0001e2000c101132 */
[----:B------:R-:W-:Y:S05]  /*9b30*/  @P0 BRA `(.L_x_285) ;  /* 0x00000000000c0947 */ /* 0x000fea0003800000 */
[----:B------:R-:W0:Y:S02]  /*9b40*/  LDG.E.U8 R16, desc[UR50][R152.64+0x79] ;  /* 0x0000793298107981 */ /* 0x000e24000c1e1100 */
[----:B0-----:R-:W-:-:S05]  /*9b50*/  PRMT R7, R16, 0x8880, RZ ;  /* 0x0000888010077816 */ /* 0x001fca00000000ff */
[----:B------:R-:W-:-:S07]  /*9b60*/  IMAD R2, R7, R18, RZ ;  /* 0x0000001207027224 */ /* 0x000fce00078e02ff */
.L_x_285:
[----:B------:R-:W-:Y:S05]  /*9b70*/  BSYNC B1 ;  /* 0x0000000000017941 */ /* 0x000fea0003800000 */
.L_x_284:
[----:B0-----:R-:W-:Y:S01]  /*9b80*/  IMAD.U32 R9, RZ, RZ, UR44 ;  /* 0x0000002cff097e24 */ /* 0x001fe2000f8e00ff */
[----:B------:R-:W-:Y:S01]  /*9b90*/  @!P0 IADD3 R154, P4, P5, R155, UR43, R4 ;  /* 0x0000002b9b9a8c10 */ /* 0x000fe2000fd9e004 */
[----:B------:R-:W-:Y:S01]  /*9ba0*/  @!P0 IMAD R215, R215, R17, R2 ;  /* 0x00000011d7d78224 */ /* 0x000fe200078e0202 */
[----:B------:R-:W-:Y:S01]  /*9bb0*/  ISETP.GE.AND P1, PT, R14, 0x101, PT ;  /* 0x000001010e00780c */ /* 0x000fe20003f26270 */
[----:B------:R-:W-:Y:S01]  /*9bc0*/  IMAD.WIDE.U32 R6, R159, R10, R20 ;  /* 0x0000000a9f067225 */ /* 0x000fe200078e0014 */
[----:B------:R-:W-:Y:S01]  /*9bd0*/  @!P0 IADD3.X R155, R9, UR42, R5, P4, P5 ;  /* 0x0000002a099b8c10 */ /* 0x000fe2000a7ea405 */
[----:B------:R-:W-:Y:S01]  /*9be0*/  BSSY B1, `(.L_x_286) ;  /* 0x000000c000017945 */ /* 0x000fe20003800000 */
[----:B------:R-:W-:Y:S01]  /*9bf0*/  ISETP.LT.OR P2, PT, R0, 0x1, !P1 ;  /* 0x000000010000780c */ /* 0x000fe20004f41670 */
[----:B------:R-:W-:Y:S01]  /*9c00*/  IMAD R157, R159, R11, R8 ;  /* 0x0000000b9f9d7224 */ /* 0x000fe200078e0208 */
[----:B------:R-:W-:Y:S01]  /*9c10*/  IADD3 R8, P3, R6, R12, RZ ;  /* 0x0000000c06087210 */ /* 0x000fe20007f7e0ff */
[----:B------:R0:W-:Y:S03]  /*9c20*/  @!P0 STG.E.U8 desc[UR50][R154.64+0x79], R215 ;  /* 0x000079d79a008986 */ /* 0x0001e6000c101132 */
[----:B------:R-:W-:-:S02]  /*9c30*/  IADD3.X R9, R13, R7, R157, P3, !PT ;  /* 0x000000070d097210 */ /* 0x000fc40001ffe49d */
[----:B------:R-:W-:-:S04]  /*9c40*/  IADD3 R152, P3, R4, UR47, RZ ;  /* 0x0000002f04987c10 */ /* 0x000fc8000ff7e0ff */
[----:B------:R-:W-:Y:S01]  /*9c50*/  IADD3.X R153, R5, UR46, RZ, P3, !PT ;  /* 0x0000002e05997c10 */ /* 0x000fe20009ffe4ff */
[----:B------:R-:W-:Y:S08]  /*9c60*/  @P2 BRA `(.L_x_287) ;  /* 0x00000000000c2947 */ /* 0x000ff00003800000 */
[----:B------:R-:W2:Y:S02]  /*9c70*/  LDG.E.U8 R16, desc[UR50][R8.64] ;  /* 0x0000003208107981 */ /* 0x000ea4000c1e1100 */
[----:B--2---:R-:W-:-:S05]  /*9c80*/  PRMT R7, R16, 0x8880, RZ ;  /* 0x0000888010077816 */ /* 0x004fca00000000ff */
[----:B------:R-:W-:-:S07]  /*9c90*/  IMAD R2, R7, R18, RZ ;  /* 0x0000001207027224 */ /* 0x000fce00078e02ff */
.L_x_287:
[----:B------:R-:W-:Y:S05]  /*9ca0*/  BSYNC B1 ;  /* 0x0000000000017941 */ /* 0x000fea0003800000 */
.L_x_286:
[----:B------:R-:W-:Y:S01]  /*9cb0*/  ISETP.LT.OR P3, PT, R0, 0x2, !P1 ;  /* 0x000000020000780c */ /* 0x000fe20004f61670 */
[----:B------:R-:W-:Y:S01]  /*9cc0*/  @!P2 IMAD R15, R88, R17, R2 ;  /* 0x00000011580fa224 */ /* 0x000fe200078e0202 */
[----:B------:R-:W-:Y:S01]  /*9cd0*/  ISETP.GE.AND P0, PT, R14, 0x109, PT ;  /* 0x000001090e00780c */ /* 0x000fe20003f06270 */
[----:B------:R-:W-:Y:S01]  /*9ce0*/  IMAD.WIDE.U32 R6, R159, R10, R216 ;  /* 0x0000000a9f067225 */ /* 0x000fe200078e00d8 */
[----:B------:R-:W-:Y:S02]  /*9cf0*/  BSSY B1, `(.L_x_288) ;  /* 0x000000a000017945 */ /* 0x000fe40003800000 */
[----:B------:R1:W-:Y:S01]  /*9d00*/  @!P2 STG.E.U8 desc[UR50][R152.64], R15 ;  /* 0x0000000f9800a986 */ /* 0x0003e2000c101132 */
[C---:B------:R-:W-:Y:S01]  /*9d10*/  ISETP.LT.OR P2, PT, R0.reuse, 0x1, !P0 ;  /* 0x000000010000780c */ /* 0x040fe20004741670 */
[----:B------:R-:W-:Y:S01]  /*9d20*/  IMAD.IADD R88, R157, 0x1, R7 ;  /* 0x000000019d587824 */ /* 0x000fe200078e0207 */
[----:B------:R-:W-:Y:S02]  /*9d30*/  ISETP.LT.OR P5, PT, R0, 0x2, !P0 ;  /* 0x000000020000780c */ /* 0x000fe400047a1670 */
[----:B------:R-:W-:-:S02]  /*9d40*/  IADD3 R6, P4, P6, R22, R12, R6 ;  /* 0x0000000c16067210 */ /* 0x000fc40007e9e006 */
[----:B------:R-:W-:Y:S11]  /*9d50*/  @P3 BRA `(.L_x_289) ;  /* 0x00000000000c3947 */ /* 0x000ff60003800000 */
[----:B------:R-:W1:Y:S02]  /*9d60*/  LDG.E.U8 R16, desc[UR50][R8.64+0x1] ;  /* 0x0000013208107981 */ /* 0x000e64000c1e1100 */
[----:B-1----:R-:W-:-:S05]  /*9d70*/  PRMT R15, R16, 0x8880, RZ ;  /* 0x00008880100f7816 */ /* 0x002fca00000000ff */
[----:B------:R-:W-:-:S07]  /*9d80*/  IMAD R2, R15, R18, RZ ;  /* 0x000000120f027224 */ /* 0x000fce00078e02ff */
.L_x_289:
[----:B------:R-:W-:Y:S05]  /*9d90*/  BSYNC B1 ;  /* 0x0000000000017941 */ /* 0x000fea0003800000 */
.L_x_288:
[----:B-1----:R-:W-:Y:S01]  /*9da0*/  @!P3 IMAD R15, R89, R17, R2 ;  /* 0x00000011590fb224 */ /* 0x002fe200078e0202 */
[----:B------:R-:W-:Y:S01]  /*9db0*/  IADD3.X R7, R21, R13, R88, P4, P6 ;  /* 0x0000000d15077210 */ /* 0x000fe200027ec458 */
[----:B------:R-:W-:Y:S01]  /*9dc0*/  BSSY B1, `(.L_x_290) ;  /* 0x0000008000017945 */ /* 0x000fe20003800000 */
[----:B------:R-:W-:Y:S02]  /*9dd0*/  @!P2 IADD3 R88, P4, R152, UR45, RZ ;  /* 0x0000002d9858ac10 */ /* 0x000fe4000ff9e0ff */
[----:B------:R1:W-:Y:S02]  /*9de0*/  @!P3 STG.E.U8 desc[UR50][R152.64+0x1], R15 ;  /* 0x0000010f9800b986 */ /* 0x0003e4000c101132 */
[----:B------:R-:W-:Y:S01]  /*9df0*/  @!P2 IADD3.X R89, R153, UR44, RZ, P4, !PT ;  /* 0x0000002c9959ac10 */ /* 0x000fe2000a7fe4ff */
[----:B------:R-:W-:Y:S08]  /*9e00*/  @P2 BRA `(.L_x_291) ;  /* 0x00000000000c2947 */ /* 0x000ff00003800000 */
[----:B------:R-:W1:Y:S02]  /*9e10*/  LDG.E.U8 R16, desc[UR50][R6.64] ;  /* 0x0000003206107981 */ /* 0x000e64000c1e1100 */
[----:B-1----:R-:W-:-:S05]  /*9e20*/  PRMT R15, R16, 0x8880, RZ ;  /* 0x00008880100f7816 */ /* 0x002fca00000000ff */
[----:B------:R-:W-:-:S07]  /*9e30*/  IMAD R2, R15, R18, RZ ;  /* 0x000000120f027224 */ /* 0x000fce00078e02ff */
.L_x_291:
[----:B------:R-:W-:Y:S05]  /*9e40*/  BSYNC B1 ;  /* 0x0000000000017941 */ /* 0x000fea0003800000 */
.L_x_290:
[----:B-1----:R-:W-:Y:S01]  /*9e50*/  @!P2 IMAD R15, R90, R17, R2 ;  /* 0x000000115a0fa224 */ /* 0x002fe200078e0202 */
[----:B0-----:R-:W-:Y:S01]  /*9e60*/  @!P5 IADD3 R154, P3, R152, UR45, RZ ;  /* 0x0000002d989adc10 */ /* 0x001fe2000ff7e0ff */
        /* <DEDUP_REMOVED lines=11> */
.L_x_293:
[----:B------:R-:W-:Y:S05]  /*9f20*/  BSYNC B1 ;  /* 0x0000000000017941 */ /* 0x000fea0003800000 */
.L_x_292:
[----:B------:R-:W-:Y:S01]  /*9f30*/  @!P5 IMAD R91, R91, R17, R2 ;  /* 0x000000115b5bd224 */ /* 0x000fe200078e0202 */
[----:B------:R-:W-:Y:S04]  /*9f40*/  BSSY B1, `(.L_x_294) ;  /* 0x0000006000017945 */ /* 0x000fe80003800000 */
[----:B------:R1:W-:Y:S01]  /*9f50*/  @!P5 STG.E.U8 desc[UR50][R154.64+0x1], R91 ;  /* 0x0000015b9a00d986 */ /* 0x0003e2000c101132 */
[----:B------:R-:W-:Y:S05]  /*9f60*/  @P6 BRA `(.L_x_295) ;  /* 0x00000000000c6947 */ /* 0x000fea0003800000 */
[----:B------:R-:W0:Y:S02]  /*9f70*/  LDG.E.U8 R16, desc[UR50][R8.64+0x8] ;  /* 0x0000083208107981 */ /* 0x000e24000c1e1100 */
[----:B0-----:R-:W-:-:S05]  /*9f80*/  PRMT R15, R16, 0x8880, RZ ;  /* 0x00008880100f7816 */ /* 0x001fca00000000ff */
[----:B------:R-:W-:-:S07]  /*9f90*/  IMAD R2, R15, R18, RZ ;  /* 0x000000120f027224 */ /* 0x000fce00078e02ff */
.L_x_295:
[----:B------:R-:W-:Y:S05]  /*9fa0*/  BSYNC B1 ;  /* 0x0000000000017941 */ /* 0x000fea0003800000 */
.L_x_294:
[----:B0-----:R-:W-:Y:S01]  /*9fb0*/  @!P6 IMAD R15, R92, R17, R2 ;  /* 0x000000115c0fe224 */ /* 0x001fe200078e0202 */
[----:B------:R-:W-:Y:S01]  /*9fc0*/  BSSY B1, `(.L_x_296) ;  /* 0x0000008000017945 */ /* 0x000fe20003800000 */
[----:B------:R-:W-:Y:S02]  /*9fd0*/  IMAD.MOV.U32 R88, RZ, RZ, R152 ;  /* 0x000000ffff587224 */ /* 0x000fe400078e0098 */
[----:B------:R-:W-:-:S05]  /*9fe0*/  IMAD.MOV.U32 R89, RZ, RZ, R153 ;  /* 0x000000ffff597224 */ /* 0x000fca00078e0099 */
[----:B------:R0:W-:Y:S01]  /*9ff0*/  @!P6 STG.E.U8 desc[UR50][R88.64+0x8], R15 ;  /* 0x0000080f5800e986 */ /* 0x0001e2000c101132 */
[----:B------:R-:W-:Y:S05]  /*a000*/  @P4 BRA `(.L_x_297) ;  /* 0x00000000000c4947 */ /* 0x000fea0003800000 */
[----:B------:R-:W0:Y:S02]  /*a010*/  LDG.E.U8 R16, desc[UR50][R8.64+0x9] ;  /* 0x0000093208107981 */ /* 0x000e24000c1e1100 */
[----:B0-----:R-:W-:-:S05]  /*a020*/  PRMT R15, R16, 0x8880, RZ ;  /* 0x00008880100f7816 */ /* 0x001fca00000000ff */
[----:B------:R-:W-:-:S07]  /*a030*/  IMAD R2, R15, R18, RZ ;  /* 0x000000120f027224 */ /* 0x000fce00078e02ff */
.L_x_297:
[----:B------:R-:W-:Y:S05]  /*a040*/  BSYNC B1 ;  /* 0x0000000000017941 */ /* 0x000fea0003800000 */
.L_x_296:
        /* <DEDUP_REMOVED lines=13> */
.L_x_299:
[----:B------:R-:W-:Y:S05]  /*a120*/  BSYNC B1 ;  /* 0x0000000000017941 */ /* 0x000fea0003800000 */
.L_x_298:
        /* <DEDUP_REMOVED lines=8> */
.L_x_301:
[----:B------:R-:W-:Y:S05]  /*a1b0*/  BSYNC B1 ;  /* 0x0000000000017941 */ /* 0x000fea0003800000 */
.L_x_300:
        /* <DEDUP_REMOVED lines=13> */
.L_x_303:
[----:B------:R-:W-:Y:S05]  /*a290*/  BSYNC B1 ;  /* 0x0000000000017941 */ /* 0x000fea0003800000 */
.L_x_302:
        /* <DEDUP_REMOVED lines=14> */
.L_x_305:
[----:B------:R-:W-:Y:S05]  /*a380*/  BSYNC B1 ;  /* 0x0000000000017941 */ /* 0x000fea0003800000 */
.L_x_304:
[----:B------:R-:W-:Y:S01]  /*a390*/  @!P2 IMAD R97, R97, R17, R2 ;  /* 0x000000116161a224 */ /* 0x000fe200078e0202 */
[----:B------:R-:W-:Y:S04]  /*a3a0*/  BSSY B1, `(.L_x_306) ;  /* 0x0000006000017945 */ /* 0x000fe80003800000 */
[----:B------:R0:W-:Y:S01]  /*a3b0*/  @!P2 STG.E.U8 desc[UR50][R88.64+0x11], R97 ;  /* 0x000011615800a986 */ /* 0x0001e2000c101132 */
[----:B------:R-:W-:Y:S05]  /*a3c0*/  @P5 BRA `(.L_x_307) ;  /* 0x00000000000c5947 */ /* 0x000fea0003800000 */
[----:B------:R-:W2:Y:S02]  /*a3d0*/  LDG.E.U8 R16, desc[UR50][R6.64+0x10] ;  /* 0x0000103206107981 */ /* 0x000ea4000c1e1100 */
[----:B--2---:R-:W-:-:S05]  /*a3e0*/  PRMT R15, R16, 0x8880, RZ ;  /* 0x00008880100f7816 */ /* 0x004fca00000000ff */
[----:B------:R-:W-:-:S07]  /*a3f0*/  IMAD R2, R15, R18, RZ ;  /* 0x000000120f027224 */ /* 0x000fce00078e02ff */
.L_x_307:
[----:B------:R-:W-:Y:S05]  /*a400*/  BSYNC B1 ;  /* 0x0000000000017941 */ /* 0x000fea0003800000 */
.L_x_306:
[----:B------:R-:W-:Y:S01]  /*a410*/  @!P5 IMAD R15, R98, R17, R2 ;  /* 0x00000011620fd224 */ /* 0x000fe200078e0202 */
[----:B------:R-:W-:Y:S04]  /*a420*/  BSSY B1, `(.L_x_308) ;  /* 0x0000006000017945 */ /* 0x000fe80003800000 */
[----:B------:R1:W-:Y:S01]  /*a430*/  @!P5 STG.E.U8 desc[UR50][R90.64+0x10], R15 ;  /* 0x0000100f5a00d986 */ /* 0x0003e2000c101132 */
[----:B------:R-:W-:Y:S05]  /*a440*/  @P3 BRA `(.L_x_309) ;  /* 0x00000000000c3947 */ /* 0x000fea0003800000 */
[----:B------:R-:W1:Y:S02]  /*a450*/  LDG.E.U8 R16, desc[UR50][R6.64+0x11] ;  /* 0x0000113206107981 */ /* 0x000e64000c1e1100 */
[----:B-1----:R-:W-:-:S05]  /*a460*/  PRMT R15, R16, 0x8880, RZ ;  /* 0x00008880100f7816 */ /* 0x002fca00000000ff */
[----:B------:R-:W-:-:S07]  /*a470*/  IMAD R2, R15, R18, RZ ;  /* 0x000000120f027224 */ /* 0x000fce00078e02ff */
.L_x_309:
[----:B------:R-:W-:Y:S05]  /*a480*/  BSYNC B1 ;  /* 0x0000000000017941 */ /* 0x000fea0003800000 */
.L_x_308:
[----:B------:R-:W-:Y:S01]  /*a490*/  @!P3 IMAD R99, R99, R17, R2 ;  /* 0x000000116363b224 */ /* 0x000fe200078e0202 */
[----:B------:R-:W-:Y:S04]  /*a4a0*/  BSSY B1, `(.L_x_310) ;  /* 0x0000006000017945 */ /* 0x000fe80003800000 */
[----:B------:R2:W-:Y:S01]  /*a4b0*/  @!P3 STG.E.U8 desc[UR50][R92.64+0x11], R99 ;  /* 0x000011635c00b986 */ /* 0x0005e2000c101132 */
[----:B------:R-:W-:Y:S05]  /*a4c0*/  @P6 BRA `(.L_x_311) ;  /* 0x00000000000c6947 */ /* 0x000fea0003800000 */
[----:B------:R-:W1:Y:S02]  /*a4d0*/  LDG.E.U8 R16, desc[UR50][R8.64+0x18] ;  /* 0x0000183208107981 */ /* 0x000e64000c1e1100 */
[----:B-1----:R-:W-:-:S05]  /*a4e0*/  PRMT R15, R16, 0x8880, RZ ;  /* 0x00008880100f7816 */ /* 0x002fca00000000ff */
[----:B------:R-:W-:-:S07]  /*a4f0*/  IMAD R2, R15, R18, RZ ;  /* 0x000000120f027224 */ /* 0x000fce00078e02ff */
.L_x_311:
[----:B------:R-:W-:Y:S05]  /*a500*/  BSYNC B1 ;  /* 0x0000000000017941 */ /* 0x000fea0003800000 */
.L_x_310:
        /* <DEDUP_REMOVED lines=12> */
.L_x_313:
[----:B------:R-:W-:Y:S05]  /*a5d0*/  BSYNC B1 ;  /* 0x0000000000017941 */ /* 0x000fea0003800000 */
.L_x_312:
        /* <DEDUP_REMOVED lines=9> */
.L_x_315:
[----:B------:R-:W-:Y:S05]  /*a670*/  BSYNC B1 ;  /* 0x0000000000017941 */ /* 0x000fea0003800000 */
.L_x_314:
        /* <DEDUP_REMOVED lines=14> */
.L_x_317:
[----:B------:R-:W-:Y:S05]  /*a760*/  BSYNC B1 ;  /* 0x0000000000017941 */ /* 0x000fea0003800000 */
.L_x_316:
[----:B------:R-:W-:Y:S01]  /*a770*/  @!P6 IMAD R103, R103, R17, R2 ;  /* 0x000000116767e224 */ /* 0x000fe200078e0202 */
[----:B------:R-:W-:Y:S04]  /*a780*/  BSSY B1, `(.L_x_318) ;  /* 0x0000006000017945 */ /* 0x000fe80003800000 */
[----:B------:R3:W-:Y:S01]  /*a790*/  @!P6 STG.E.U8 desc[UR50][R92.64+0x19], R103 ;  /* 0x000019675c00e986 */ /* 0x0007e2000c101132 */
[----:B------:R-:W-:Y:S05]  /*a7a0*/  @P5 BRA `(.L_x_319) ;  /* 0x00000000000c5947 */ /* 0x000fea0003800000 */
[----:B------:R-:W1:Y:S02]  /*a7b0*/  LDG.E.U8 R16, desc[UR50][R8.64+0x20] ;  /* 0x0000203208107981 */ /* 0x000e64000c1e1100 */
[----:B-1----:R-:W-:-:S05]  /*a7c0*/  PRMT R15, R16, 0x8880, RZ ;  /* 0x00008880100f7816 */ /* 0x002fca00000000ff */
[----:B------:R-:W-:-:S07]  /*a7d0*/  IMAD R2, R15, R18, RZ ;  /* 0x000000120f027224 */ /* 0x000fce00078e02ff */
.L_x_319:
[----:B------:R-:W-:Y:S05]  /*a7e0*/  BSYNC B1 ;  /* 0x0000000000017941 */ /* 0x000fea0003800000 */
.L_x_318:
        /* <DEDUP_REMOVED lines=8> */
.L_x_321:
[----:B------:R-:W-:Y:S05]  /*a870*/  BSYNC B1 ;  /* 0x0000000000017941 */ /* 0x000fea0003800000 */
.L_x_320:
        /* <DEDUP_REMOVED lines=14> */
.L_x_323:
[----:B------:R-:W-:Y:S05]  /*a960*/  BSYNC B1 ;  /* 0x0000000000017941 */ /* 0x000fea0003800000 */
.L_x_322:
        /* <DEDUP_REMOVED lines=8> */
.L_x_325:
[----:B------:R-:W-:Y:S05]  /*a9f0*/  BSYNC B1 ;  /* 0x0000000000017941 */ /* 0x000fea0003800000 */
.L_x_324:
        /* <DEDUP_REMOVED lines=13> */
.L_x_327:
[----:B------:R-:W-:Y:S05]  /*aad0*/  BSYNC B1 ;  /* 0x0000000000017941 */ /* 0x000fea0003800000 */
.L_x_326:
        /* <DEDUP_REMOVED lines=14> */
.L_x_329:
[----:B------:R-:W-:Y:S05]  /*abc0*/  BSYNC B1 ;  /* 0x0000000000017941 */ /* 0x000fea0003800000 */
.L_x_328:
[----:B------:R-:W-:Y:S01]  /*abd0*/  @!P2 IMAD R109, R109, R17, R2 ;  /* 0x000000116d6da224 */ /* 0x000fe200078e0202 */
[----:B------:R-:W-:Y:S04]  /*abe0*/  BSSY B1, `(.L_x_330) ;  /* 0x0000006000017945 */ /* 0x000fe80003800000 */
[----:B------:R0:W-:Y:S01]  /*abf0*/  @!P2 STG.E.U8 desc[UR50][R88.64+0x29], R109 ;  /* 0x0000296d5800a986 */ /* 0x0001e2000c101132 */
[----:B------:R-:W-:Y:S05]  /*ac00*/  @P4 BRA `(.L_x_331) ;  /* 0x00000000000c4947 */ /* 0x000fea0003800000 */
[----:B------:R-:W3:Y:S02]  /*ac10*/  LDG.E.U8 R16, desc[UR50][R6.64+0x28] ;  /* 0x0000283206107981 */ /* 0x000ee4000c1e1100 */
[----:B---3--:R-:W-:-:S05]  /*ac20*/  PRMT R15, R16, 0x8880, RZ ;  /* 0x00008880100f7816 */ /* 0x008fca00000000ff */
[----:B------:R-:W-:-:S07]  /*ac30*/  IMAD R2, R15, R18, RZ ;  /* 0x000000120f027224 */ /* 0x000fce00078e02ff */
.L_x_331:
[----:B------:R-:W-:Y:S05]  /*ac40*/  BSYNC B1 ;  /* 0x0000000000017941 */ /* 0x000fea0003800000 */
.L_x_330:
[----:B------:R-:W-:Y:S01]  /*ac50*/  @!P4 IMAD R15, R110, R17, R2 ;  /* 0x000000116e0fc224 */ /* 0x000fe200078e0202 */
[----:B------:R-:W-:Y:S04]  /*ac60*/  BSSY B1, `(.L_x_332) ;  /* 0x0000006000017945 */ /* 0x000fe80003800000 */
[----:B------:R3:W-:Y:S01]  /*ac70*/  @!P4 STG.E.U8 desc[UR50][R90.64+0x28], R15 ;  /* 0x0000280f5a00c986 */ /* 0x0007e2000c101132 */
[----:B------:R-:W-:Y:S05]  /*ac80*/  @P3 BRA `(.L_x_333) ;  /* 0x00000000000c3947 */ /* 0x000fea0003800000 */
[----:B------:R-:W3:Y:S02]  /*ac90*/  LDG.E.U8 R16, desc[UR50][R6.64+0x29] ;  /* 0x0000293206107981 */ /* 0x000ee4000c1e1100 */
[----:B---3--:R-:W-:-:S05]  /*aca0*/  PRMT R15, R16, 0x8880, RZ ;  /* 0x00008880100f7816 */ /* 0x008fca00000000ff */
[----:B------:R-:W-:-:S07]  /*acb0*/  IMAD R2, R15, R18, RZ ;  /* 0x000000120f027224 */ /* 0x000fce00078e02ff */
.L_x_333:
[----:B------:R-:W-:Y:S05]  /*acc0*/  BSYNC B1 ;  /* 0x0000000000017941 */ /* 0x000fea0003800000 */
.L_x_332:
[----:B------:R-:W-:Y:S01]  /*acd0*/  @!P3 IMAD R111, R111, R17, R2 ;  /* 0x000000116f6fb224 */ /* 0x000fe200078e0202 */
[----:B------:R-:W-:Y:S04]  /*ace0*/  BSSY B1, `(.L_x_334) ;  /* 0x0000006000017945 */ /* 0x000fe80003800000 */
[----:B------:R4:W-:Y:S01]  /*acf0*/  @!P3 STG.E.U8 desc[UR50][R92.64+0x29], R111 ;  /* 0x0000296f5c00b986 */ /* 0x0009e2000c101132 */
[----:B------:R-:W-:Y:S05]  /*ad00*/  @P6 BRA `(.L_x_335) ;  /* 0x00000000000c6947 */ /* 0x000fea0003800000 */
[----:B------:R-:W3:Y:S02]  /*ad10*/  LDG.E.U8 R16, desc[UR50][R8.64+0x30] ;  /* 0x0000303208107981 */ /* 0x000ee4000c1e1100 */
[----:B---3--:R-:W-:-:S05]  /*ad20*/  PRMT R15, R16, 0x8880, RZ ;  /* 0x00008880100f7816 */ /* 0x008fca00000000ff */
[----:B------:R-:W-:-:S07]  /*ad30*/  IMAD R2, R15, R18, RZ ;  /* 0x000000120f027224 */ /* 0x000fce00078e02ff */
.L_x_335:
[----:B------:R-:W-:Y:S05]  /*ad40*/  BSYNC B1 ;  /* 0x0000000000017941 */ /* 0x000fea0003800000 */
.L_x_334:
        /* <DEDUP_REMOVED lines=12> */
.L_x_337:
[----:B------:R-:W-:Y:S05]  /*ae10*/  BSYNC B1 ;  /* 0x0000000000017941 */ /* 0x000fea0003800000 */
.L_x_336:
        /* <DEDUP_REMOVED lines=9> */
.L_x_339:
[----:B------:R-:W-:Y:S05]  /*aeb0*/  BSYNC B1 ;  /* 0x0000000000017941 */ /* 0x000fea0003800000 */
.L_x_338:
        /* <DEDUP_REMOVED lines=14> */
.L_x_341:
[----:B------:R-:W-:Y:S05]  /*afa0*/  BSYNC B1 ;  /* 0x0000000000017941 */ /* 0x000fea0003800000 */
.L_x_340:
[----:B------:R-:W-:Y:S01]  /*afb0*/  @!P6 IMAD R115, R115, R17, R2 ;  /* 0x000000117373e224 */ /* 0x000fe200078e0202 */
[----:B------:R-:W-:Y:S04]  /*afc0*/  BSSY B1, `(.L_x_342) ;  /* 0x0000006000017945 */ /* 0x000fe80003800000 */
[----:B------:R0:W-:Y:S01]  /*afd0*/  @!P6 STG.E.U8 desc[UR50][R92.64+0x31], R115 ;  /* 0x000031735c00e986 */ /* 0x0001e2000c101132 */
[----:B------:R-:W-:Y:S05]  /*afe0*/  @P5 BRA `(.L_x_343) ;  /* 0x00000000000c5947 */ /* 0x000fea0003800000 */
[----:B------:R-:W3:Y:S02]  /*aff0*/  LDG.E.U8 R16, desc[UR50][R8.64+0x38] ;  /* 0x0000383208107981 */ /* 0x000ee4000c1e1100 */
[----:B---3--:R-:W-:-:S05]  /*b000*/  PRMT R15, R16, 0x8880, RZ ;  /* 0x00008880100f7816 */ /* 0x008fca00000000ff */
[----:B------:R-:W-:-:S07]  /*b010*/  IMAD R2, R15, R18, RZ ;  /* 0x000000120f027224 */ /* 0x000fce00078e02ff */
.L_x_343:
[----:B------:R-:W-:Y:S05]  /*b020*/  BSYNC B1 ;  /* 0x0000000000017941 */ /* 0x000fea0003800000 */
.L_x_342:
        /* <DEDUP_REMOVED lines=8> */
.L_x_345:
[----:B------:R-:W-:Y:S05]  /*b0b0*/  BSYNC B1 ;  /* 0x0000000000017941 */ /* 0x000fea0003800000 */
.L_x_344:
        /* <DEDUP_REMOVED lines=14> */
.L_x_347:
[----:B------:R-:W-:Y:S05]  /*b1a0*/  BSYNC B1 ;  /* 0x0000000000017941 */ /* 0x000fea0003800000 */
.L_x_346:
        /* <DEDUP_REMOVED lines=8> */
.L_x_349:
[----:B------:R-:W-:Y:S05]  /*b230*/  BSYNC B1 ;  /* 0x0000000000017941 */ /* 0x000fea0003800000 */
.L_x_348:
        /* <DEDUP_REMOVED lines=13> */
.L_x_351:
[----:B------:R-:W-:Y:S05]  /*b310*/  BSYNC B1 ;  /* 0x0000000000017941 */ /* 0x000fea0003800000 */
.L_x_350:
        /* <DEDUP_REMOVED lines=14> */
.L_x_353:
[----:B------:R-:W-:Y:S05]  /*b400*/  BSYNC B1 ;  /* 0x0000000000017941 */ /* 0x000fea0003800000 */
.L_x_352:
[----:B------:R-:W-:Y:S01]  /*b410*/  @!P2 IMAD R121, R121, R17, R2 ;  /* 0x000000117979a224 */ /* 0x000fe200078e0202 */
[----:B------:R-:W-:Y:S04]  /*b420*/  BSSY B1, `(.L_x_354) ;  /* 0x0000006000017945 */ /* 0x000fe80003800000 */
[----:B------:R3:W-:Y:S01]  /*b430*/  @!P2 STG.E.U8 desc[UR50][R88.64+0x41], R121 ;  /* 0x000041795800a986 */ /* 0x0007e2000c101132 */
[----:B------:R-:W-:Y:S05]  /*b440*/  @P4 BRA `(.L_x_355) ;  /* 0x00000000000c4947 */ /* 0x000fea0003800000 */
[----:B------:R-:W5:Y:S02]  /*b450*/  LDG.E.U8 R16, desc[UR50][R6.64+0x40] ;  /* 0x0000403206107981 */ /* 0x000f64000c1e1100 */
[----:B-----5:R-:W-:-:S05]  /*b460*/  PRMT R15, R16, 0x8880, RZ ;  /* 0x00008880100f7816 */ /* 0x020fca00000000ff */
[----:B------:R-:W-:-:S07]  /*b470*/  IMAD R2, R15, R18, RZ ;  /* 0x000000120f027224 */ /* 0x000fce00078e02ff */
.L_x_355:
[----:B------:R-:W-:Y:S05]  /*b480*/  BSYNC B1 ;  /* 0x0000000000017941 */ /* 0x000fea0003800000 */
.L_x_354:
[----:B------:R-:W-:Y:S01]  /*b490*/  @!P4 IMAD R15, R122, R17, R2 ;  /* 0x000000117a0fc224 */ /* 0x000fe200078e0202 */
[----:B------:R-:W-:Y:S04]  /*b4a0*/  BSSY B1, `(.L_x_356) ;  /* 0x0000006000017945 */ /* 0x000fe80003800000 */
[----:B------:R0:W-:Y:S01]  /*b4b0*/  @!P4 STG.E.U8 desc[UR50][R90.64+0x40], R15 ;  /* 0x0000400f5a00c986 */ /* 0x0001e2000c101132 */
[----:B------:R-:W-:Y:S05]  /*b4c0*/  @P3 BRA `(.L_x_357) ;  /* 0x00000000000c3947 */ /* 0x000fea0003800000 */
[----:B------:R-:W0:Y:S02]  /*b4d0*/  LDG.E.U8 R16, desc[UR50][R6.64+0x41] ;  /* 0x0000413206107981 */ /* 0x000e24000c1e1100 */
[----:B0-----:R-:W-:-:S05]  /*b4e0*/  PRMT R15, R16, 0x8880, RZ ;  /* 0x00008880100f7816 */ /* 0x001fca00000000ff */
[----:B------:R-:W-:-:S07]  /*b4f0*/  IMAD R2, R15, R18, RZ ;  /* 0x000000120f027224 */ /* 0x000fce00078e02ff */
.L_x_357:
[----:B------:R-:W-:Y:S05]  /*b500*/  BSYNC B1 ;  /* 0x0000000000017941 */ /* 0x000fea0003800000 */
.L_x_356:
[----:B------:R-:W-:Y:S01]  /*b510*/  @!P3 IMAD R123, R123, R17, R2 ;  /* 0x000000117b7bb224 */ /* 0x000fe200078e0202 */
[----:B------:R-:W-:Y:S04]  /*b520*/  BSSY B1, `(.L_x_358) ;  /* 0x0000006000017945 */ /* 0x000fe80003800000 */
[----:B------:R0:W-:Y:S01]  /*b530*/  @!P3 STG.E.U8 desc[UR50][R92.64+0x41], R123 ;  /* 0x0000417b5c00b986 */ /* 0x0001e2000c101132 */
[----:B------:R-:W-:Y:S05]  /*b540*/  @P6 BRA `(.L_x_359) ;  /* 0x00000000000c6947 */ /* 0x000fea0003800000 */
[----:B------:R-:W0:Y:S02]  /*b550*/  LDG.E.U8 R16, desc[UR50][R8.64+0x48] ;  /* 0x0000483208107981 */ /* 0x000e24000c1e1100 */
[----:B0-----:R-:W-:-:S05]  /*b560*/  PRMT R15, R16, 0x8880, RZ ;  /* 0x00008880100f7816 */ /* 0x001fca00000000ff */
[----:B------:R-:W-:-:S07]  /*b570*/  IMAD R2, R15, R18, RZ ;  /* 0x000000120f027224 */ /* 0x000fce00078e02ff */
.L_x_359:
[----:B------:R-:W-:Y:S05]  /*b580*/  BSYNC B1 ;  /* 0x0000000000017941 */ /* 0x000fea0003800000 */
.L_x_358:
        /* <DEDUP_REMOVED lines=12> */
.L_x_361:
[----:B------:R-:W-:Y:S05]  /*b650*/  BSYNC B1 ;  /* 0x0000000000017941 */ /* 0x000fea0003800000 */
.L_x_360:
        /* <DEDUP_REMOVED lines=9> */
.L_x_363:
[----:B------:R-:W-:Y:S05]  /*b6f0*/  BSYNC B1 ;  /* 0x0000000000017941 */ /* 0x000fea0003800000 */
.L_x_362:
        /* <DEDUP_REMOVED lines=14> */
.L_x_365:
[----:B------:R-:W-:Y:S05]  /*b7e0*/  BSYNC B1 ;  /* 0x0000000000017941 */ /* 0x000fea0003800000 */
.L_x_364:
[----:B------:R-:W-:Y:S01]  /*b7f0*/  @!P6 IMAD R127, R127, R17, R2 ;  /* 0x000000117f7fe224 */ /* 0x000fe200078e0202 */
[----:B------:R-:W-:Y:S04]  /*b800*/  BSSY B1, `(.L_x_366) ;  /* 0x0000006000017945 */ /* 0x000fe80003800000 */
[----:B------:R0:W-:Y:S01]  /*b810*/  @!P6 STG.E.U8 desc[UR50][R92.64+0x49], R127 ;  /* 0x0000497f5c00e986 */ /* 0x0001e2000c101132 */
[----:B------:R-:W-:Y:S05]  /*b820*/  @P5 BRA `(.L_x_367) ;  /* 0x00000000000c5947 */ /* 0x000fea0003800000 */
[----:B------:R-:W0:Y:S02]  /*b830*/  LDG.E.U8 R16, desc[UR50][R8.64+0x50] ;  /* 0x0000503208107981 */ /* 0x000e24000c1e1100 */
[----:B0-----:R-:W-:-:S05]  /*b840*/  PRMT R15, R16, 0x8880, RZ ;  /* 0x00008880100f7816 */ /* 0x001fca00000000ff */
[----:B------:R-:W-:-:S07]  /*b850*/  IMAD R2, R15, R18, RZ ;  /* 0x000000120f027224 */ /* 0x000fce00078e02ff */
.L_x_367:
[----:B------:R-:W-:Y:S05]  /*b860*/  BSYNC B1 ;  /* 0x0000000000017941 */ /* 0x000fea0003800000 */
.L_x_366:
        /* <DEDUP_REMOVED lines=8> */
.L_x_369:
[----:B------:R-:W-:Y:S05]  /*b8f0*/  BSYNC B1 ;  /* 0x0000000000017941 */ /* 0x000fea0003800000 */
.L_x_368:
        /* <DEDUP_REMOVED lines=14> */
.L_x_371:
[----:B------:R-:W-:Y:S05]  /*b9e0*/  BSYNC B1 ;  /* 0x0000000000017941 */ /* 0x000fea0003800000 */
.L_x_370:
        /* <DEDUP_REMOVED lines=8> */
.L_x_373:
[----:B------:R-:W-:Y:S05]  /*ba70*/  BSYNC B1 ;  /* 0x0000000000017941 */ /* 0x000fea0003800000 */
.L_x_372:
[C---:B------:R-:W-:Y:S01]  /*ba80*/  ISETP.LT.OR P2, PT, R0.reuse, 0x59, !P1 ;  /* 0x000000590000780c */ /* 0x040fe20004f41670 */
[----:B------:R-:W-:Y:S01]  /*ba90*/  @!P3 IMAD R131, R131, R17, R2 ;  /* 0x000000118383b224 */ /* 0x000fe200078e0202 */
[----:B------:R-:W-:Y:S01]  /*baa0*/  BSSY B1, `(.L_x_374) ;  /* 0x000000b000017945 */ /* 0x000fe20003800000 */
[----:B0-----:R-:W-:Y:S01]  /*bab0*/  IMAD.U32 R91, RZ, RZ, UR45 ;  /* 0x0000002dff5b7e24 */ /* 0x001fe2000f8e00ff */
[----:B------:R-:W-:Y:S01]  /*bac0*/  ISETP.LT.OR P5, PT, R0, 0x5a, !P0 ;  /* 0x0000005a0000780c */ /* 0x000fe200047a1670 */
[----:B------:R-:W-:Y:S01]  /*bad0*/  IMAD.U32 R95, RZ, RZ, UR44 ;  /* 0x0000002cff5f7e24 */ /* 0x000fe2000f8e00ff */
[----:B------:R0:W-:Y:S01]  /*bae0*/  @!P3 STG.E.U8 desc[UR50][R92.64+0x51], R131 ;  /* 0x000051835c00b986 */ /* 0x0001e2000c101132 */
[----:B------:R-:W-:Y:S01]  /*baf0*/  IMAD.U32 R97, RZ, RZ, UR45 ;  /* 0x0000002dff617e24 */ /* 0x000fe2000f8e00ff */
[----:B------:R-:W-:-:S05]  /*bb00*/  @!P4 IADD3 R90, P3, P6, R91, UR47, R4 ;  /* 0x0000002f5b5acc10 */ /* 0x000fca000fe7e004 */
[----:B------:R-:W-:Y:S08]  /*bb10*/  @P2 BRA `(.L_x_375) ;  /* 0x00000000000c2947 */ /* 0x000ff00003800000 */
[----:B------:R-:W5:Y:S02]  /*bb20*/  LDG.E.U8 R16, desc[UR50][R8.64+0x58] ;  /* 0x0000583208107981 */ /* 0x000f64000c1e1100 */
[----:B-----5:R-:W-:-:S05]  /*bb30*/  PRMT R15, R16, 0x8880, RZ ;  /* 0x00008880100f7816 */ /* 0x020fca00000000ff */
[----:B------:R-:W-:-:S07]  /*bb40*/  IMAD R2, R15, R18, RZ ;  /* 0x000000120f027224 */ /* 0x000fce00078e02ff */
.L_x_375:
[----:B------:R-:W-:Y:S05]  /*bb50*/  BSYNC B1 ;  /* 0x0000000000017941 */ /* 0x000fea0003800000 */
.L_x_374:
        /* <DEDUP_REMOVED lines=14> */
.L_x_377:
[----:B------:R-:W-:Y:S05]  /*bc40*/  BSYNC B1 ;  /* 0x0000000000017941 */ /* 0x000fea0003800000 */
.L_x_376:
[----:B------:R-:W-:Y:S01]  /*bc50*/  @!P2 IMAD R133, R133, R17, R2 ;  /* 0x000000118585a224 */ /* 0x000fe200078e0202 */
[----:B------:R-:W-:Y:S04]  /*bc60*/  BSSY B1, `(.L_x_378) ;  /* 0x0000006000017945 */ /* 0x000fe80003800000 */
[----:B------:R0:W-:Y:S01]  /*bc70*/  @!P2 STG.E.U8 desc[UR50][R88.64+0x59], R133 ;  /* 0x000059855800a986 */ /* 0x0001e2000c101132 */
[----:B------:R-:W-:Y:S05]  /*bc80*/  @P4 BRA `(.L_x_379) ;  /* 0x00000000000c4947 */ /* 0x000fea0003800000 */
[----:B------:R-:W5:Y:S02]  /*bc90*/  LDG.E.U8 R16, desc[UR50][R6.64+0x58] ;  /* 0x0000583206107981 */ /* 0x000f64000c1e1100 */
[----:B-----5:R-:W-:-:S05]  /*bca0*/  PRMT R15, R16, 0x8880, RZ ;  /* 0x00008880100f7816 */ /* 0x020fca00000000ff */
[----:B------:R-:W-:-:S07]  /*bcb0*/  IMAD R2, R15, R18, RZ ;  /* 0x000000120f027224 */ /* 0x000fce00078e02ff */
.L_x_379:
[----:B------:R-:W-:Y:S05]  /*bcc0*/  BSYNC B1 ;  /* 0x0000000000017941 */ /* 0x000fea0003800000 */
.L_x_378:
[----:B------:R-:W-:Y:S01]  /*bcd0*/  @!P4 IMAD R15, R134, R17, R2 ;  /* 0x00000011860fc224 */ /* 0x000fe200078e0202 */
[----:B------:R-:W-:Y:S04]  /*bce0*/  BSSY B1, `(.L_x_380) ;  /* 0x0000006000017945 */ /* 0x000fe80003800000 */
[----:B------:R0:W-:Y:S01]  /*bcf0*/  @!P4 STG.E.U8 desc[UR50][R90.64+0x58], R15 ;  /* 0x0000580f5a00c986 */ /* 0x0001e2000c101132 */
[----:B------:R-:W-:Y:S05]  /*bd00*/  @P5 BRA `(.L_x_381) ;  /* 0x00000000000c5947 */ /* 0x000fea0003800000 */
[----:B------:R-:W0:Y:S02]  /*bd10*/  LDG.E.U8 R16, desc[UR50][R6.64+0x59] ;  /* 0x0000593206107981 */ /* 0x000e24000c1e1100 */
[----:B0-----:R-:W-:-:S05]  /*bd20*/  PRMT R15, R16, 0x8880, RZ ;  /* 0x00008880100f7816 */ /* 0x001fca00000000ff */
[----:B------:R-:W-:-:S07]  /*bd30*/  IMAD R2, R15, R18, RZ ;  /* 0x000000120f027224 */ /* 0x000fce00078e02ff */
.L_x_381:
[----:B------:R-:W-:Y:S05]  /*bd40*/  BSYNC B1 ;  /* 0x0000000000017941 */ /* 0x000fea0003800000 */
.L_x_380:
[----:B------:R-:W-:Y:S01]  /*bd50*/  @!P5 IMAD R135, R135, R17, R2 ;  /* 0x000000118787d224 */ /* 0x000fe200078e0202 */
[----:B------:R-:W-:Y:S04]  /*bd60*/  BSSY B1, `(.L_x_382) ;  /* 0x0000006000017945 */ /* 0x000fe80003800000 */
[----:B------:R0:W-:Y:S01]  /*bd70*/  @!P5 STG.E.U8 desc[UR50][R92.64+0x59], R135 ;  /* 0x000059875c00d986 */ /* 0x0001e2000c101132 */
[----:B------:R-:W-:Y:S05]  /*bd80*/  @P6 BRA `(.L_x_383) ;  /* 0x00000000000c6947 */ /* 0x000fea0003800000 */
[----:B------:R-:W0:Y:S02]  /*bd90*/  LDG.E.U8 R16, desc[UR50][R8.64+0x60] ;  /* 0x0000603208107981 */ /* 0x000e24000c1e1100 */
[----:B0-----:R-:W-:-:S05]  /*bda0*/  PRMT R15, R16, 0x8880, RZ ;  /* 0x00008880100f7816 */ /* 0x001fca00000000ff */
[----:B------:R-:W-:-:S07]  /*bdb0*/  IMAD R2, R15, R18, RZ ;  /* 0x000000120f027224 */ /* 0x000fce00078e02ff */
.L_x_383:
[----:B------:R-:W-:Y:S05]  /*bdc0*/  BSYNC B1 ;  /* 0x0000000000017941 */ /* 0x000fea0003800000 */
.L_x_382:
        /* <DEDUP_REMOVED lines=12> */
.L_x_385:
[----:B------:R-:W-:Y:S05]  /*be90*/  BSYNC B1 ;  /* 0x0000000000017941 */ /* 0x000fea0003800000 */
.L_x_384:
        /* <DEDUP_REMOVED lines=9> */
.L_x_387:
[----:B------:R-:W-:Y:S05]  /*bf30*/  BSYNC B1 ;  /* 0x0000000000017941 */ /* 0x000fea0003800000 */
.L_x_386:
        /* <DEDUP_REMOVED lines=14> */
.L_x_389:
[----:B------:R-:W-:Y:S05]  /*c020*/  BSYNC B1 ;  /* 0x0000000000017941 */ /* 0x000fea0003800000 */
.L_x_388:
[----:B------:R-:W-:Y:S01]  /*c030*/  @!P6 IMAD R139, R139, R17, R2 ;  /* 0x000000118b8be224 */ /* 0x000fe200078e0202 */
[----:B------:R-:W-:Y:S04]  /*c040*/  BSSY B1, `(.L_x_390) ;  /* 0x0000006000017945 */ /* 0x000fe80003800000 */
[----:B------:R0:W-:Y:S01]  /*c050*/  @!P6 STG.E.U8 desc[UR50][R92.64+0x61], R139 ;  /* 0x0000618b5c00e986 */ /* 0x0001e2000c101132 */
[----:B------:R-:W-:Y:S05]  /*c060*/  @P5 BRA `(.L_x_391) ;  /* 0x00000000000c5947 */ /* 0x000fea0003800000 */
[----:B------:R-:W0:Y:S02]  /*c070*/  LDG.E.U8 R16, desc[UR50][R8.64+0x68] ;  /* 0x0000683208107981 */ /* 0x000e24000c1e1100 */
[----:B0-----:R-:W-:-:S05]  /*c080*/  PRMT R15, R16, 0x8880, RZ ;  /* 0x00008880100f7816 */ /* 0x001fca00000000ff */
[----:B------:R-:W-:-:S07]  /*c090*/  IMAD R2, R15, R18, RZ ;  /* 0x000000120f027224 */ /* 0x000fce00078e02ff */
.L_x_391:
[----:B------:R-:W-:Y:S05]  /*c0a0*/  BSYNC B1 ;  /* 0x0000000000017941 */ /* 0x000fea0003800000 */
.L_x_390:
        /* <DEDUP_REMOVED lines=8> */
.L_x_393:
[----:B------:R-:W-:Y:S05]  /*c130*/  BSYNC B1 ;  /* 0x0000000000017941 */ /* 0x000fea0003800000 */
.L_x_392:
        /* <DEDUP_REMOVED lines=14> */
.L_x_395:
[----:B------:R-:W-:Y:S05]  /*c220*/  BSYNC B1 ;  /* 0x0000000000017941 */ /* 0x000fea0003800000 */
.L_x_394:
        /* <DEDUP_REMOVED lines=8> */
.L_x_397:
[----:B------:R-:W-:Y:S05]  /*c2b0*/  BSYNC B1 ;  /* 0x0000000000017941 */ /* 0x000fea0003800000 */
.L_x_396:
        /* <DEDUP_REMOVED lines=13> */
.L_x_399:
[----:B------:R-:W-:Y:S05]  /*c390*/  BSYNC B1 ;  /* 0x0000000000017941 */ /* 0x000fea0003800000 */
.L_x_398:
        /* <DEDUP_REMOVED lines=15> */
.L_x_401:
[----:B------:R-:W-:Y:S05]  /*c490*/  BSYNC B1 ;  /* 0x0000000000017941 */ /* 0x000fea0003800000 */
.L_x_400:
[----:B------:R-:W-:Y:S01]  /*c4a0*/  @!P5 IMAD R145, R145, R17, R2 ;  /* 0x000000119191d224 */ /* 0x000fe200078e0202 */
[----:B------:R-:W-:Y:S04]  /*c4b0*/  BSSY B1, `(.L_x_402) ;  /* 0x0000006000017945 */ /* 0x000fe80003800000 */
[----:B------:R0:W-:Y:S01]  /*c4c0*/  @!P5 STG.E.U8 desc[UR50][R88.64+0x71], R145 ;  /* 0x000071915800d986 */ /* 0x0001e2000c101132 */
[----:B------:R-:W-:Y:S05]  /*c4d0*/  @P3 BRA `(.L_x_403) ;  /* 0x00000000000c3947 */ /* 0x000fea0003800000 */
[----:B------:R-:W5:Y:S02]  /*c4e0*/  LDG.E.U8 R16, desc[UR50][R6.64+0x70] ;  /* 0x0000703206107981 */ /* 0x000f64000c1e1100 */
[----:B-----5:R-:W-:-:S05]  /*c4f0*/  PRMT R15, R16, 0x8880, RZ ;  /* 0x00008880100f7816 */ /* 0x020fca00000000ff */
[----:B------:R-:W-:-:S07]  /*c500*/  IMAD R2, R15, R18, RZ ;  /* 0x000000120f027224 */ /* 0x000fce00078e02ff */
.L_x_403:
[----:B------:R-:W-:Y:S05]  /*c510*/  BSYNC B1 ;  /* 0x0000000000017941 */ /* 0x000fea0003800000 */
.L_x_402:
[----:B------:R-:W-:Y:S01]  /*c520*/  @!P3 IMAD R15, R146, R17, R2 ;  /* 0x00000011920fb224 */ /* 0x000fe200078e0202 */
[----:B------:R-:W-:Y:S04]  /*c530*/  BSSY B1, `(.L_x_404) ;  /* 0x0000006000017945 */ /* 0x000fe80003800000 */
[----:B------:R0:W-:Y:S01]  /*c540*/  @!P3 STG.E.U8 desc[UR50][R90.64+0x70], R15 ;  /* 0x0000700f5a00b986 */ /* 0x0001e2000c101132 */
[----:B------:R-:W-:Y:S05]  /*c550*/  @P4 BRA `(.L_x_405) ;  /* 0x00000000000c4947 */ /* 0x000fea0003800000 */
[----:B------:R-:W0:Y:S02]  /*c560*/  LDG.E.U8 R16, desc[UR50][R6.64+0x71] ;  /* 0x0000713206107981 */ /* 0x000e24000c1e1100 */
[----:B0-----:R-:W-:-:S05]  /*c570*/  PRMT R15, R16, 0x8880, RZ ;  /* 0x00008880100f7816 */ /* 0x001fca00000000ff */
[----:B------:R-:W-:-:S07]  /*c580*/  IMAD R2, R15, R18, RZ ;  /* 0x000000120f027224 */ /* 0x000fce00078e02ff */
.L_x_405:
[----:B------:R-:W-:Y:S05]  /*c590*/  BSYNC B1 ;  /* 0x0000000000017941 */ /* 0x000fea0003800000 */
.L_x_404:
[----:B------:R-:W-:Y:S01]  /*c5a0*/  @!P4 IMAD R147, R147, R17, R2 ;  /* 0x000000119393c224 */ /* 0x000fe200078e0202 */
[----:B------:R-:W-:Y:S04]  /*c5b0*/  BSSY B1, `(.L_x_406) ;  /* 0x0000006000017945 */ /* 0x000fe80003800000 */
[----:B------:R0:W-:Y:S01]  /*c5c0*/  @!P4 STG.E.U8 desc[UR50][R92.64+0x71], R147 ;  /* 0x000071935c00c986 */ /* 0x0001e2000c101132 */
[----:B------:R-:W-:Y:S05]  /*c5d0*/  @P6 BRA `(.L_x_407) ;  /* 0x00000000000c6947 */ /* 0x000fea0003800000 */
[----:B------:R-:W0:Y:S02]  /*c5e0*/  LDG.E.U8 R16, desc[UR50][R8.64+0x78] ;  /* 0x0000783208107981 */ /* 0x000e24000c1e1100 */
[----:B0-----:R-:W-:-:S05]  /*c5f0*/  PRMT R15, R16, 0x8880, RZ ;  /* 0x00008880100f7816 */ /* 0x001fca00000000ff */
[----:B------:R-:W-:-:S07]  /*c600*/  IMAD R2, R15, R18, RZ ;  /* 0x000000120f027224 */ /* 0x000fce00078e02ff */
.L_x_407:
[----:B------:R-:W-:Y:S05]  /*c610*/  BSYNC B1 ;  /* 0x0000000000017941 */ /* 0x000fea0003800000 */
.L_x_406:
[----:B0-----:R-:W-:Y:S01]  /*c620*/  @!P6 IMAD R15, R148, R17, R2 ;  /* 0x00000011940fe224 */ /* 0x001fe200078e0202 */
[----:B------:R-:W-:Y:S04]  /*c630*/  BSSY B1, `(.L_x_408) ;  /* 0x0000006000017945 */ /* 0x000fe80003800000 */
[----:B------:R0:W-:Y:S01]  /*c640*/  @!P6 STG.E.U8 desc[UR50][R88.64+0x78], R15 ;  /* 0x0000780f5800e986 */ /* 0x0001e2000c101132 */
[----:B------:R-:W-:Y:S05]  /*c650*/  @P1 BRA `(.L_x_409) ;  /* 0x00000000000c1947 */ /* 0x000fea0003800000 */
[----:B------:R-:W0:Y:S02]  /*c660*/  LDG.E.U8 R16, desc[UR50][R8.64+0x79] ;  /* 0x0000793208107981 */ /* 0x000e24000c1e1100 */
[----:B0-----:R-:W-:-:S05]  /*c670*/  PRMT R15, R16, 0x8880, RZ ;  /* 0x00008880100f7816 */ /* 0x001fca00000000ff */
[----:B------:R-:W-:-:S07]  /*c680*/  IMAD R2, R15, R18, RZ ;  /* 0x000000120f027224 */ /* 0x000fce00078e02ff */
.L_x_409:
[----:B------:R-:W-:Y:S05]  /*c690*/  BSYNC B1 ;  /* 0x0000000000017941 */ /* 0x000fea0003800000 */
.L_x_408:
[----:B------:R-:W-:Y:S01]  /*c6a0*/  ISETP.LT.OR P3, PT, R0, 0x7a, !P0 ;  /* 0x0000007a0000780c */ /* 0x000fe20004761670 */
[----:B------:R-:W-:Y:S01]  /*c6b0*/  @!P1 IMAD R149, R149, R17, R2 ;  /* 0x0000001195959224 */ /* 0x000fe200078e0202 */
[----:B------:R-:W-:Y:S01]  /*c6c0*/  IADD3 R95, P5, R3, 0x180, RZ ;  /* 0x00000180035f7810 */ /* 0x000fe20007fbe0ff */
[----:B------:R-:W-:Y:S01]  /*c6d0*/  IMAD.U32 R93, RZ, RZ, UR45 ;  /* 0x0000002dff5d7e24 */ /* 0x000fe2000f8e00ff */
[----:B------:R-:W-:Y:S01]  /*c6e0*/  ISETP.GE.AND P0, PT, R14, 0x181, PT ;  /* 0x000001810e00780c */ /* 0x000fe20003f06270 */
[----:B------:R-:W-:Y:S01]  /*c6f0*/  IMAD.U32 R9, RZ, RZ, UR44 ;  /* 0x0000002cff097e24 */ /* 0x000fe2000f8e00ff */
[----:B------:R1:W-:Y:S01]  /*c700*/  @!P1 STG.E.U8 desc[UR50][R88.64+0x79], R149 ;  /* 0x0000799558009986 */ /* 0x0003e2000c101132 */
[----:B------:R-:W-:Y:S01]  /*c710*/  IMAD.X R3, RZ, RZ, UR7, P5 ;  /* 0x00000007ff037e24 */ /* 0x000fe2000a8e06ff */
[----:B------:R-:W-:Y:S01]  /*c720*/  @!P2 IADD3 R92, P1, P6, R93, UR47, R4 ;  /* 0x0000002f5d5cac10 */ /* 0x000fe2000fe3e004 */
[----:B0-----:R-:W-:Y:S01]  /*c730*/  IMAD.U32 R15, RZ, RZ, UR45 ;  /* 0x0000002dff0f7e24 */ /* 0x001fe2000f8e00ff */
[----:B------:R-:W-:Y:S01]  /*c740*/  BSSY B1, `(.L_x_410) ;  /* 0x000000c000017945 */ /* 0x000fe20003800000 */
[----:B------:R-:W-:Y:S01]  /*c750*/  IMAD.WIDE.U32 R90, R95, R10, R20 ;  /* 0x0000000a5f5a7225 */ /* 0x000fe200078e0014 */
[----:B------:R-:W-:-:S02]  /*c760*/  @!P2 IADD3.X R93, R9, UR46, R5, P1, P6 ;  /* 0x0000002e095dac10 */ /* 0x000fc40008fec405 */
[----:B------:R-:W-:Y:S01]  /*c770*/  ISETP.LT.OR P4, PT, R0, 0x1, !P0 ;  /* 0x000000010000780c */ /* 0x000fe20004781670 */
[----:B------:R-:W-:Y:S01]  /*c780*/  IMAD R94, R3, R10, RZ ;  /* 0x0000000a035e7224 */ /* 0x000fe200078e02ff */
[----:B------:R-:W-:Y:S02]  /*c790*/  IADD3 R8, P5, R90, R12, RZ ;  /* 0x0000000c5a087210 */ /* 0x000fe40007fbe0ff */
[----:B-1234-:R-:W-:Y:S01]  /*c7a0*/  @!P3 IADD3 R88, P1, P6, R15, UR47, R4 ;  /* 0x0000002f0f58bc10 */ /* 0x01efe2000fe3e004 */
[----:B------:R-:W-:Y:S01]  /*c7b0*/  IMAD R15, R95, R11, R94 ;  /* 0x0000000b5f0f7224 */ /* 0x000fe200078e025e */
[----:B------:R-:W-:Y:S11]  /*c7c0*/  @P2 BRA `(.L_x_411) ;  /* 0x00000000000c2947 */ /* 0x000ff60003800000 */
[----:B------:R-:W2:Y:S02]  /*c7d0*/  LDG.E.U8 R16, desc[UR50][R6.64+0x78] ;  /* 0x0000783206107981 */ /* 0x000ea4000c1e1100 */
[----:B--2---:R-:W-:-:S05]  /*c7e0*/  PRMT R3, R16, 0x8880, RZ ;  /* 0x0000888010037816 */ /* 0x004fca00000000ff */
[----:B------:R-:W-:-:S07]  /*c7f0*/  IMAD R2, R3, R18, RZ ;  /* 0x0000001203027224 */ /* 0x000fce00078e02ff */
.L_x_411:
[----:B------:R-:W-:Y:S05]  /*c800*/  BSYNC B1 ;  /* 0x0000000000017941 */ /* 0x000fea0003800000 */
.L_x_410:
[----:B------:R-:W-:Y:S01]  /*c810*/  @!P2 IMAD R3, R150, R17, R2 ;  /* 0x000000119603a224 */ /* 0x000fe200078e0202 */
[----:B------:R-:W-:Y:S01]  /*c820*/  BSSY B1, `(.L_x_412) ;  /* 0x0000008000017945 */ /* 0x000fe20003800000 */
[----:B------:R-:W-:Y:S01]  /*c830*/  IADD3.X R9, R13, R91, R15, P5, !PT ;  /* 0x0000005b0d097210 */ /* 0x000fe20002ffe40f */
[----:B------:R-:W-:Y:S02]  /*c840*/  IMAD.U32 R11, RZ, RZ, UR44 ;  /* 0x0000002cff0b7e24 */ /* 0x000fe4000f8e00ff */
[----:B------:R0:W-:Y:S01]  /*c850*/  @!P2 STG.E.U8 desc[UR50][R92.64+0x78], R3 ;  /* 0x000078035c00a986 */ /* 0x0001e2000c101132 */
[----:B------:R-:W-:Y:S05]  /*c860*/  @P3 BRA `(.L_x_413) ;  /* 0x00000000000c3947 */ /* 0x000fea0003800000 */
[----:B------:R-:W0:Y:S02]  /*c870*/  LDG.E.U8 R16, desc[UR50][R6.64+0x79] ;  /* 0x0000793206107981 */ /* 0x000e24000c1e1100 */
[----:B0-----:R-:W-:-:S05]  /*c880*/  PRMT R3, R16, 0x8880, RZ ;  /* 0x0000888010037816 */ /* 0x001fca00000000ff */
[----:B------:R-:W-:-:S07]  /*c890*/  IMAD R2, R3, R18, RZ ;  /* 0x0000001203027224 */ /* 0x000fce00078e02ff */
.L_x_413:
[----:B------:R-:W-:Y:S05]  /*c8a0*/  BSYNC B1 ;  /* 0x0000000000017941 */ /* 0x000fea0003800000 */
.L_x_412:
[----:B------:R-:W-:Y:S01]  /*c8b0*/  @!P3 IADD3.X R89, R11, UR46, R5, P1, P6 ;  /* 0x0000002e0b59bc10 */ /* 0x000fe20008fec405 */
[----:B------:R-:W-:-:S05]  /*c8c0*/  @!P3 IMAD R151, R151, R17, R2 ;  /* 0x000000119797b224 */ /* 0x000fca00078e0202 */
[----:B------:R1:W-:Y:S04]  /*c8d0*/  @!P3 STG.E.U8 desc[UR50][R88.64+0x79], R151 ;  /* 0x000079975800b986 */ /* 0x0003e8000c101132 */
[----:B------:R-:W0:Y:S01]  /*c8e0*/  @!P4 LDG.E.U8 R16, desc[UR50][R8.64] ;  /* 0x000000320810c981 */ /* 0x000e22000c1e1100 */
[----:B------:R-:W-:Y:S01]  /*c8f0*/  IMAD.U32 R23, RZ, RZ, UR13 ;  /* 0x0000000dff177e24 */ /* 0x000fe2000f8e00ff */
[----:B------:R-:W-:Y:S01]  /*c900*/  ISETP.GE.AND P1, PT, R14, 0x189, PT ;  /* 0x000001890e00780c */ /* 0x000fe20003f26270 */
[----:B------:R-:W-:Y:S01]  /*c910*/  IMAD.U32 R7, RZ, RZ, UR12 ;  /* 0x0000000cff077e24 */ /* 0x000fe2000f8e00ff */
[----:B------:R-:W-:Y:S01]  /*c920*/  BSSY B1, `(.L_x_414) ;  /* 0x0000013000017945 */ /* 0x000fe20003800000 */
[----:B------:R-:W-:Y:S01]  /*c930*/  IMAD R23, R23, 0x180, RZ ;  /* 0x0000018017177824 */ /* 0x000fe200078e02ff */
[C---:B------:R-:W-:Y:S01]  /*c940*/  ISETP.LT.OR P3, PT, R0.reuse, 0x1, !P1 ;  /* 0x000000010000780c */ /* 0x040fe20004f61670 */
[----:B------:R-:W-:Y:S01]  /*c950*/  IMAD.WIDE.U32 R4, R7, 0x180, R4 ;  /* 0x0000018007047825 */ /* 0x000fe200078e0004 */
[----:B------:R-:W-:-:S03]  /*c960*/  ISETP.LT.OR P2, PT, R0, 0x2, !P1 ;  /* 0x000000020000780c */ /* 0x000fc60004f41670 */
[----:B------:R-:W-:Y:S02]  /*c970*/  IMAD.IADD R7, R5, 0x1, R23 ;  /* 0x0000000105077824 */ /* 0x000fe400078e0217 */
[----:B------:R-:W-:Y:S02]  /*c980*/  @!P4 IMAD.MOV.U32 R6, RZ, RZ, R4 ;  /* 0x000000ffff06c224 */ /* 0x000fe400078e0004 */
[----:B------:R-:W-:-:S03]  /*c990*/  IMAD.WIDE.U32 R10, R95, R10, R216 ;  /* 0x0000000a5f0a7225 */ /* 0x000fc600078e00d8 */
[----:B------:R-:W-:Y:S01]  /*c9a0*/  IADD3 R12, P6, P5, R22, R12, R10 ;  /* 0x0000000c160c7210 */ /* 0x000fe20007dde00a */
[----:B------:R-:W-:Y:S01]  /*c9b0*/  IMAD.IADD R10, R15, 0x1, R11 ;  /* 0x000000010f0a7824 */ /* 0x000fe200078e020b */
[----:B0-----:R-:W-:-:S05]  /*c9c0*/  @!P4 PRMT R3, R16, 0x8880, RZ ;  /* 0x000088801003c816 */ /* 0x001fca00000000ff */
[----:B------:R-:W-:-:S04]  /*c9d0*/  @!P4 IMAD R2, R3, R18, RZ ;  /* 0x000000120302c224 */ /* 0x000fc800078e02ff */
[----:B------:R-:W-:-:S05]  /*c9e0*/  @!P4 IMAD R3, R24, R17, R2 ;  /* 0x000000111803c224 */ /* 0x000fca00078e0202 */
[----:B------:R1:W-:Y:S01]  /*c9f0*/  @!P4 STG.E.U8 desc[UR50][R6.64], R3 ;  /* 0x000000030600c986 */ /* 0x0003e2000c101132 */
[----:B------:R-:W-:-:S13]  /*ca00*/  ISETP.LT.OR P4, PT, R0, 0x2, !P0 ;  /* 0x000000020000780c */ /* 0x000fda0004781670 */
[----:B-1----:R-:W-:Y:S05]  /*ca10*/  @P4 BRA `(.L_x_415) ;  /* 0x00000000000c4947 */ /* 0x002fea0003800000 */
[----:B------:R-:W2:Y:S02]  /*ca20*/  LDG.E.U8 R16, desc[UR50][R8.64+0x1] ;  /* 0x0000013208107981 */ /* 0x000ea4000c1e1100 */
[----:B--2---:R-:W-:-:S05]  /*ca30*/  PRMT R3, R16, 0x8880, RZ ;  /* 0x0000888010037816 */ /* 0x004fca00000000ff */
[----:B------:R-:W-:-:S07]  /*ca40*/  IMAD R2, R3, R18, RZ ;  /* 0x0000001203027224 */ /* 0x000fce00078e02ff */
.L_x_415:
[----:B------:R-:W-:Y:S05]  /*ca50*/  BSYNC B1 ;  /* 0x0000000000017941 */ /* 0x000fea0003800000 */
.L_x_414:
[----:B------:R-:W-:Y:S01]  /*ca60*/  @!P4 IMAD R25, R25, R17, R2 ;  /* 0x000000111919c224 */ /* 0x000fe200078e0202 */
[----:B------:R-:W-:Y:S01]  /*ca70*/  IADD3.X R13, R21, R13, R10, P6, P5 ;  /* 0x0000000d150d7210 */ /* 0x000fe200037ea40a */
[----:B------:R-:W-:Y:S01]  /*ca80*/  @!P4 IMAD.MOV.U32 R14, RZ, RZ, R4 ;  /* 0x000000ffff0ec224 */ /* 0x000fe200078e0004 */
[----:B------:R-:W-:Y:S01]  /*ca90*/  @!P3 IADD3 R10, P5, R4, UR45, RZ ;  /* 0x0000002d040abc10 */ /* 0x000fe2000ffbe0ff */
[----:B------:R-:W-:Y:S01]  /*caa0*/  @!P4 IMAD.MOV.U32 R15, RZ, RZ, R7 ;  /* 0x000000ffff0fc224 */ /* 0x000fe200078e0007 */
[----:B------:R-:W-:Y:S02]  /*cab0*/  BSSY B1, `(.L_x_416) ;  /* 0x0000007000017945 */ /* 0x000fe40003800000 */
[----:B------:R-:W-:Y:S02]  /*cac0*/  @!P3 IADD3.X R11, R7, UR44, RZ, P5, !PT ;  /* 0x0000002c070bbc10 */ /* 0x000fe4000affe4ff */
[----:B------:R0:W-:Y:S01]  /*cad0*/  @!P4 STG.E.U8 desc[UR50][R14.64+0x1], R25 ;  /* 0x000001190e00c986 */ /* 0x0001e2000c101132 */
[----:B------:R-:W-:Y:S06]  /*cae0*/  @P3 BRA `(.L_x_417) ;  /* 0x00000000000c3947 */ /* 0x000fec0003800000 */
[----:B------:R-:W2:Y:S02]  /*caf0*/  LDG.E.U8 R16, desc[UR50][R12.64] ;  /* 0x000000320c107981 */ /* 0x000ea4000c1e1100 */
[----:B--2---:R-:W-:-:S05]  /*cb00*/  PRMT R3, R16, 0x8880, RZ ;  /* 0x0000888010037816 */ /* 0x004fca00000000ff */
[----:B------:R-:W-:-:S07]  /*cb10*/  IMAD R2, R3, R18, RZ ;  /* 0x0000001203027224 */ /* 0x000fce00078e02ff */
.L_x_417:
[----:B------:R-:W-:Y:S05]  /*cb20*/  BSYNC B1 ;  /* 0x0000000000017941 */ /* 0x000fea0003800000 */
.L_x_416:
[----:B------:R-:W-:Y:S01]  /*cb30*/  @!P3 IMAD R3, R26, R17, R2 ;  /* 0x000000111a03b224 */ /* 0x000fe200078e0202 */
        /* <DEDUP_REMOVED lines=9> */
[----:B------:R-:W1:Y:S02]  /*cbd0*/  LDG.E.U8 R16, desc[UR50][R12.64+0x1] ;  /* 0x000001320c107981 */ /* 0x000e64000c1e1100 */
[----:B-1----:R-:W-:-:S05]  /*cbe0*/  PRMT R3, R16, 0x8880, RZ ;  /* 0x0000888010037816 */ /* 0x002fca00000000ff */
[----:B------:R-:W-:-:S07]  /*cbf0*/  IMAD R2, R3, R18, RZ ;  /* 0x0000001203027224 */ /* 0x000fce00078e02ff */
.L_x_419:
[----:B------:R-:W-:Y:S05]  /*cc00*/  BSYNC B1 ;  /* 0x0000000000017941 */ /* 0x000fea0003800000 */
.L_x_418:
[----:B------:R-:W-:Y:S01]  /*cc10*/  @!P2 IMAD R27, R27, R17, R2 ;  /* 0x000000111b1ba224 */ /* 0x000fe200078e0202 */
[----:B------:R-:W-:Y:S01]  /*cc20*/  BSSY B1, `(.L_x_420) ;  /* 0x0000007000017945 */ /* 0x000fe20003800000 */
[----:B-1----:R-:W-:-:S03]  /*cc30*/  IMAD.IADD R3, R23, 0x1, R5 ;  /* 0x0000000117037824 */ /* 0x002fc600078e0205 */
[----:B------:R1:W-:Y:S01]  /*cc40*/  @!P2 STG.E.U8 desc[UR50][R6.64+0x1], R27 ;  /* 0x0000011b0600a986 */ /* 0x0003e2000c101132 */
[----:B------:R-:W-:Y:S05]  /*cc50*/  @P6 BRA `(.L_x_421) ;  /* 0x00000000000c6947 */ /* 0x000fea0003800000 */
[----:B------:R-:W1:Y:S02]  /*cc60*/  LDG.E.U8 R16, desc[UR50][R8.64+0x8] ;  /* 0x0000083208107981 */ /* 0x000e64000c1e1100 */
[----:B-1----:R-:W-:-:S05]  /*cc70*/  PRMT R7, R16, 0x8880, RZ ;  /* 0x0000888010077816 */ /* 0x002fca00000000ff */
[----:B------:R-:W-:-:S07]  /*cc80*/  IMAD R2, R7, R18, RZ ;  /* 0x0000001207027224 */ /* 0x000fce00078e02ff */
.L_x_421:
[----:B------:R-:W-:Y:S05]  /*cc90*/  BSYNC B1 ;  /* 0x0000000000017941 */ /* 0x000fea0003800000 */
.L_x_420:
[----:B------:R-:W-:Y:S01]  /*cca0*/  @!P6 IMAD R11, R28, R17, R2 ;  /* 0x000000111c0be224 */ /* 0x000fe200078e0202 */
[----:B------:R-:W-:Y:S01]  /*ccb0*/  BSSY B1, `(.L_x_422) ;  /* 0x0000008000017945 */ /* 0x000fe20003800000 */
[----:B-1----:R-:W-:Y:S02]  /*ccc0*/  @!P6 IMAD.MOV.U32 R6, RZ, RZ, R4 ;  /* 0x000000ffff06e224 */ /* 0x002fe400078e0004 */
[----:B------:R-:W-:-:S05]  /*ccd0*/  @!P6 IMAD.MOV.U32 R7, RZ, RZ, R3 ;  /* 0x000000ffff07e224 */ /* 0x000fca00078e0003 */
[----:B------:R1:W-:Y:S01]  /*cce0*/  @!P6 STG.E.U8 desc[UR50][R6.64+0x8], R11 ;  /* 0x0000080b0600e986 */ /* 0x0003e2000c101132 */
[----:B------:R-:W-:Y:S05]  /*ccf0*/  @P3 BRA `(.L_x_423) ;  /* 0x00000000000c3947 */ /* 0x000fea0003800000 */
[----:B------:R-:W1:Y:S02]  /*cd00*/  LDG.E.U8 R16, desc[UR50][R8.64+0x9] ;  /* 0x0000093208107981 */ /* 0x000e64000c1e1100 */
[----:B-1----:R-:W-:-:S05]  /*cd10*/  PRMT R7, R16, 0x8880, RZ ;  /* 0x0000888010077816 */ /* 0x002fca00000000ff */
[----:B------:R-:W-:-:S07]  /*cd20*/  IMAD R2, R7, R18, RZ ;  /* 0x0000001207027224 */ /* 0x000fce00078e02ff */
.L_x_423:
[----:B------:R-:W-:Y:S05]  /*cd30*/  BSYNC B1 ;  /* 0x0000000000017941 */ /* 0x000fea0003800000 */
.L_x_422:
[----:B------:R-:W-:Y:S01]  /*cd40*/  @!P3 IMAD R29, R29, R17, R2 ;  /* 0x000000111d1db224 */ /* 0x000fe200078e0202 */
[----:B------:R-:W-:Y:S01]  /*cd50*/  BSSY B1, `(.L_x_424) ;  /* 0x000000c000017945 */ /* 0x000fe20003800000 */
[----:B------:R-:W-:Y:S01]  /*cd60*/  @!P3 IMAD.MOV.U32 R10, RZ, RZ, R4 ;  /* 0x000000ffff0ab224 */ /* 0x000fe200078e0004 */
[----:B------:R-:W-:Y:S01]  /*cd70*/  ISETP.LT.OR P2, PT, R0, 0x11, !P1 ;  /* 0x000000110000780c */ /* 0x000fe20004f41670 */
[----:B-1----:R-:W-:Y:S01]  /*cd80*/  @!P3 IMAD.MOV.U32 R11, RZ, RZ, R3 ;  /* 0x000000ffff0bb224 */ /* 0x002fe200078e0003 */
[----:B0-----:R-:W-:-:S04]  /*cd90*/  @!P5 IADD3 R14, P6, R4, UR45, RZ ;  /* 0x0000002d040edc10 */ /* 0x001fc8000ffde0ff */
[----:B------:R0:W-:Y:S01]  /*cda0*/  @!P3 STG.E.U8 desc[UR50][R10.64+0x9], R29 ;  /* 0x0000091d0a00b986 */ /* 0x0001e2000c101132 */
[----:B------:R-:W-:-:S04]  /*cdb0*/  @!P4 IADD3 R6, P3, R4, UR45, RZ ;  /* 0x0000002d0406cc10 */ /* 0x000fc8000ff7e0ff */
[----:B------:R-:W-:Y:S01]  /*cdc0*/  @!P4 IADD3.X R7, R3, UR44, RZ, P3, !PT ;  /* 0x0000002c0307cc10 */ /* 0x000fe20009ffe4ff */
[----:B------:R-:W-:Y:S08]  /*cdd0*/  @P4 BRA `(.L_x_425) ;  /* 0x00000000000c4947 */ /* 0x000ff00003800000 */
[----:B------:R-:W0:Y:S02]  /*cde0*/  LDG.E.U8 R16, desc[UR50][R12.64+0x8] ;  /* 0x000008320c107981 */ /* 0x000e24000c1e1100 */
[----:B0-----:R-:W-:-:S05]  /*cdf0*/  PRMT R11, R16, 0x8880, RZ ;  /* 0x00008880100b7816 */ /* 0x001fca00000000ff */
[----:B------:R-:W-:-:S07]  /*ce00*/  IMAD R2, R11, R18, RZ ;  /* 0x000000120b027224 */ /* 0x000fce00078e02ff */
.L_x_425:
[----:B------:R-:W-:Y:S05]  /*ce10*/  BSYNC B1 ;  /* 0x0000000000017941 */ /* 0x000fea0003800000 */
.L_x_424:
[----:B0-----:R-:W-:Y:S01]  /*ce20*/  @!P4 IMAD R11, R30, R17, R2 ;  /* 0x000000111e0bc224 */ /* 0x001fe200078e0202 */
[----:B------:R-:W-:Y:S01]  /*ce30*/  BSSY B1, `(.L_x_426) ;  /* 0x0000007000017945 */ /* 0x000fe20003800000 */
[----:B------:R-:W-:-:S03]  /*ce40*/  @!P5 IADD3.X R15, R3, UR44, RZ, P6, !PT ;  /* 0x0000002c030fdc10 */ /* 0x000fc6000b7fe4ff */
[----:B------:R0:W-:Y:S01]  /*ce50*/  @!P4 STG.E.U8 desc[UR50][R6.64+0x8], R11 ;  /* 0x0000080b0600c986 */ /* 0x0001e2000c101132 */
[----:B------:R-:W-:Y:S05]  /*ce60*/  @P5 BRA `(.L_x_427) ;  /* 0x00000000000c5947 */ /* 0x000fea0003800000 */
[----:B------:R-:W0:Y:S02]  /*ce70*/  LDG.E.U8 R16, desc[UR50][R12.64+0x9] ;  /* 0x000009320c107981 */ /* 0x000e24000c1e1100 */
[----:B0-----:R-:W-:-:S05]  /*ce80*/  PRMT R7, R16, 0x8880, RZ ;  /* 0x0000888010077816 */ /* 0x001fca00000000ff */
[----:B------:R-:W-:-:S07]  /*ce90*/  IMAD R2, R7, R18, RZ ;  /* 0x0000001207027224 */ /* 0x000fce00078e02ff */
.L_x_427:
[----:B------:R-:W-:Y:S05]  /*cea0*/  BSYNC B1 ;  /* 0x0000000000017941 */ /* 0x000fea0003800000 */
.L_x_426:
[C---:B------:R-:W-:Y:S01]  /*ceb0*/  ISETP.LT.OR P4, PT, R0.reuse, 0x11, !P0 ;  /* 0x000000110000780c */ /* 0x040fe20004781670 */
[----:B------:R-:W-:Y:S01]  /*cec0*/  @!P5 IMAD R31, R31, R17, R2 ;  /* 0x000000111f1fd224 */ /* 0x000fe200078e0202 */
[----:B------:R-:W-:Y:S01]  /*ced0*/  BSSY B1, `(.L_x_428) ;  /* 0x0000009000017945 */ /* 0x000fe20003800000 */
[----:B------:R-:W-:Y:S02]  /*cee0*/  ISETP.LT.OR P3, PT, R0, 0x12, !P1 ;  /* 0x000000120000780c */ /* 0x000fe40004f61670 */
[----:B------:R-:W-:Y:S01]  /*cef0*/  @!P2 IADD3 R10, P6, R4, UR45, RZ ;  /* 0x0000002d040aac10 */ /* 0x000fe2000ffde0ff */
[----:B------:R1:W-:Y:S01]  /*cf00*/  @!P5 STG.E.U8 desc[UR50][R14.64+0x9], R31 ;  /* 0x0000091f0e00d986 */ /* 0x0003e2000c101132 */
[----:B------:R-:W-:-:S06]  /*cf10*/  ISETP.LT.OR P5, PT, R0, 0x12, !P0 ;  /* 0x000000120000780c */ /* 0x000fcc00047a1670 */
[----:B------:R-:W-:Y:S07]  /*cf20*/  @P4 BRA `(.L_x_429) ;  /* 0x00000000000c4947 */ /* 0x000fee0003800000 */
[----:B------:R-:W0:Y:S02]  /*cf30*/  LDG.E.U8 R16, desc[UR50][R8.64+0x10] ;  /* 0x0000103208107981 */ /* 0x000e24000c1e1100 */
[----:B0-----:R-:W-:-:S05]  /*cf40*/  PRMT R7, R16, 0x8880, RZ ;  /* 0x0000888010077816 */ /* 0x001fca00000000ff */
[----:B------:R-:W-:-:S07]  /*cf50*/  IMAD R2, R7, R18, RZ ;  /* 0x0000001207027224 */ /* 0x000fce00078e02ff */
.L_x_429:
[----:B------:R-:W-:Y:S05]  /*cf60*/  BSYNC B1 ;  /* 0x0000000000017941 */ /* 0x000fea0003800000 */
.L_x_428:
[----:B-1----:R-:W-:Y:S01]  /*cf70*/  @!P4 IMAD R15, R32, R17, R2 ;  /* 0x00000011200fc224 */ /* 0x002fe200078e0202 */
[----:B------:R-:W-:Y:S01]  /*cf80*/  BSSY B1, `(.L_x_430) ;  /* 0x0000008000017945 */ /* 0x000fe20003800000 */
[----:B0-----:R-:W-:Y:S02]  /*cf90*/  @!P4 IMAD.MOV.U32 R6, RZ, RZ, R4 ;  /* 0x000000ffff06c224 */ /* 0x001fe400078e0004 */
[----:B------:R-:W-:-:S05]  /*cfa0*/  @!P4 IMAD.MOV.U32 R7, RZ, RZ, R3 ;  /* 0x000000ffff07c224 */ /* 0x000fca00078e0003 */
[----:B------:R0:W-:Y:S01]  /*cfb0*/  @!P4 STG.E.U8 desc[UR50][R6.64+0x10], R15 ;  /* 0x0000100f0600c986 */ /* 0x0001e2000c101132 */
[----:B------:R-:W-:Y:S05]  /*cfc0*/  @P5 BRA `(.L_x_431) ;  /* 0x00000000000c5947 */ /* 0x000fea0003800000 */
[----:B------:R-:W0:Y:S02]  /*cfd0*/  LDG.E.U8 R16, desc[UR50][R8.64+0x11] ;  /* 0x0000113208107981 */ /* 0x000e24000c1e1100 */
[----:B0-----:R-:W-:-:S05]  /*cfe0*/  PRMT R7, R16, 0x8880, RZ ;  /* 0x0000888010077816 */ /* 0x001fca00000000ff */
[----:B------:R-:W-:-:S07]  /*cff0*/  IMAD R2, R7, R18, RZ ;  /* 0x0000001207027224 */ /* 0x000fce00078e02ff */
.L_x_431:
[----:B------:R-:W-:Y:S05]  /*d000*/  BSYNC B1 ;  /* 0x0000000000017941 */ /* 0x000fea0003800000 */
.L_x_430:
[----:B------:R-:W-:Y:S01]  /*d010*/  @!P5 IMAD R33, R33, R17, R2 ;  /* 0x000000112121d224 */ /* 0x000fe200078e0202 */
[----:B------:R-:W-:Y:S01]  /*d020*/  BSSY B1, `(.L_x_432) ;  /* 0x0000009000017945 */ /* 0x000fe20003800000 */
[----:B0-----:R-:W-:Y:S01]  /*d030*/  @!P5 IMAD.MOV.U32 R6, RZ, RZ, R4 ;  /* 0x000000ffff06d224 */ /* 0x001fe200078e0004 */
[----:B------:R-:W-:Y:S01]  /*d040*/  @!P2 IADD3.X R11, R3, UR44, RZ, P6, !PT ;  /* 0x0000002c030bac10 */ /* 0x000fe2000b7fe4ff */
[----:B------:R-:W-:-:S05]  /*d050*/  @!P5 IMAD.MOV.U32 R7, RZ, RZ, R3 ;  /* 0x000000ffff07d224 */ /* 0x000fca00078e0003 */
[----:B------:R0:W-:Y:S01]  /*d060*/  @!P5 STG.E.U8 desc[UR50][R6.64+0x11], R33 ;  /* 0x000011210600d986 */ /* 0x0001e2000c101132 */
[----:B------:R-:W-:Y:S05]  /*d070*/  @P2 BRA `(.L_x_433) ;  /* 0x00000000000c2947 */ /* 0x000fea0003800000 */
[----:B------:R-:W0:Y:S02]  /*d080*/  LDG.E.U8 R16, desc[UR50][R12.64+0x10] ;  /* 0x000010320c107981 */ /* 0x000e24000c1e1100 */
[----:B0-----:R-:W-:-:S05]  /*d090*/  PRMT R7, R16, 0x8880, RZ ;  /* 0x0000888010077816 */ /* 0x001fca00000000ff */
[----:B------:R-:W-:-:S07]  /*d0a0*/  IMAD R2, R7, R18, RZ ;  /* 0x0000001207027224 */ /* 0x000fce00078e02ff */
.L_x_433:
[----:B------:R-:W-:Y:S05]  /*d0b0*/  BSYNC B1 ;  /* 0x0000000000017941 */ /* 0x000fea0003800000 */
.L_x_432:
[----:B------:R-:W-:Y:S01]  /*d0c0*/  @!P2 IMAD R15, R34, R17, R2 ;  /* 0x00000011220fa224 */ /* 0x000fe200078e0202 */
        /* <DEDUP_REMOVED lines=12> */
.L_x_435:
[----:B------:R-:W-:Y:S05]  /*d190*/  BSYNC B1 ;  /* 0x0000000000017941 */ /* 0x000fea0003800000 */
.L_x_434:
[----:B------:R-:W-:Y:S01]  /*d1a0*/  @!P3 IMAD R35, R35, R17, R2 ;  /* 0x000000112323b224 */ /* 0x000fe200078e0202 */
[----:B------:R-:W-:Y:S04]  /*d1b0*/  BSSY B1, `(.L_x_436) ;  /* 0x0000006000017945 */ /* 0x000fe80003800000 */
[----:B------:R1:W-:Y:S01]  /*d1c0*/  @!P3 STG.E.U8 desc[UR50][R6.64+0x11], R35 ;  /* 0x000011230600b986 */ /* 0x0003e2000c101132 */
[----:B------:R-:W-:Y:S05]  /*d1d0*/  @P6 BRA `(.L_x_437) ;  /* 0x00000000000c6947 */ /* 0x000fea0003800000 */
[----:B------:R-:W1:Y:S02]  /*d1e0*/  LDG.E.U8 R16, desc[UR50][R8.64+0x18] ;  /* 0x0000183208107981 */ /* 0x000e64000c1e1100 */
[----:B-1----:R-:W-:-:S05]  /*d1f0*/  PRMT R7, R16, 0x8880, RZ ;  /* 0x0000888010077816 */ /* 0x002fca00000000ff */
[----:B------:R-:W-:-:S07]  /*d200*/  IMAD R2, R7, R18, RZ ;  /* 0x0000001207027224 */ /* 0x000fce00078e02ff */
.L_x_437:
[----:B------:R-:W-:Y:S05]  /*d210*/  BSYNC B1 ;  /* 0x0000000000017941 */ /* 0x000fea0003800000 */
.L_x_436:
[----:B0-----:R-:W-:Y:S01]  /*d220*/  @!P6 IMAD R11, R36, R17, R2 ;  /* 0x00000011240be224 */ /* 0x001fe200078e0202 */
[----:B------:R-:W-:Y:S01]  /*d230*/  BSSY B1, `(.L_x_438) ;  /* 0x0000008000017945 */ /* 0x000fe20003800000 */
[----:B-1----:R-:W-:Y:S02]  /*d240*/  @!P6 IMAD.MOV.U32 R6, RZ, RZ, R4 ;  /* 0x000000ffff06e224 */ /* 0x002fe400078e0004 */
[----:B------:R-:W-:-:S05]  /*d250*/  @!P6 IMAD.MOV.U32 R7, RZ, RZ, R3 ;  /* 0x000000ffff07e224 */ /* 0x000fca00078e0003 */
[----:B------:R0:W-:Y:S01]  /*d260*/  @!P6 STG.E.U8 desc[UR50][R6.64+0x18], R11 ;  /* 0x0000180b0600e986 */ /* 0x0001e2000c101132 */
[----:B------:R-:W-:Y:S05]  /*d270*/  @P2 BRA `(.L_x_439) ;  /* 0x00000000000c2947 */ /* 0x000fea0003800000 */
[----:B------:R-:W0:Y:S02]  /*d280*/  LDG.E.U8 R16, desc[UR50][R8.64+0x19] ;  /* 0x0000193208107981 */ /* 0x000e24000c1e1100 */
[----:B0-----:R-:W-:-:S05]  /*d290*/  PRMT R7, R16, 0x8880, RZ ;  /* 0x0000888010077816 */ /* 0x001fca00000000ff */
[----:B------:R-:W-:-:S07]  /*d2a0*/  IMAD R2, R7, R18, RZ ;  /* 0x0000001207027224 */ /* 0x000fce00078e02ff */
.L_x_439:
[----:B------:R-:W-:Y:S05]  /*d2b0*/  BSYNC B1 ;  /* 0x0000000000017941 */ /* 0x000fea0003800000 */
.L_x_438:
[----:B------:R-:W-:Y:S01]  /*d2c0*/  @!P2 IMAD R37, R37, R17, R2 ;  /* 0x000000112525a224 */ /* 0x000fe200078e0202 */
[----:B------:R-:W-:Y:S01]  /*d2d0*/  BSSY B1, `(.L_x_440) ;  /* 0x000000c000017945 */ /* 0x000fe20003800000 */
[----:B0-----:R-:W-:Y:S01]  /*d2e0*/  @!P2 IMAD.MOV.U32 R6, RZ, RZ, R4 ;  /* 0x000000ffff06a224 */ /* 0x001fe200078e0004 */
[----:B------:R-:W-:Y:S01]  /*d2f0*/  ISETP.LT.OR P3, PT, R0, 0x21, !P1 ;  /* 0x000000210000780c */ /* 0x000fe20004f61670 */
[----:B------:R-:W-:Y:S01]  /*d300*/  @!P2 IMAD.MOV.U32 R7, RZ, RZ, R3 ;  /* 0x000000ffff07a224 */ /* 0x000fe200078e0003 */
[----:B------:R-:W-:-:S04]  /*d310*/  @!P5 IADD3 R14, P6, R4, UR45, RZ ;  /* 0x0000002d040edc10 */ /* 0x000fc8000ffde0ff */
[----:B------:R0:W-:Y:S01]  /*d320*/  @!P2 STG.E.U8 desc[UR50][R6.64+0x19], R37 ;  /* 0x000019250600a986 */ /* 0x0001e2000c101132 */
[----:B------:R-:W-:-:S04]  /*d330*/  @!P4 IADD3 R10, P2, R4, UR45, RZ ;  /* 0x0000002d040acc10 */ /* 0x000fc8000ff5e0ff */
[----:B------:R-:W-:Y:S01]  /*d340*/  @!P4 IADD3.X R11, R3, UR44, RZ, P2, !PT ;  /* 0x0000002c030bcc10 */ /* 0x000fe200097fe4ff */
[----:B------:R-:W-:Y:S08]  /*d350*/  @P4 BRA `(.L_x_441) ;  /* 0x00000000000c4947 */ /* 0x000ff00003800000 */
[----:B------:R-:W0:Y:S02]  /*d360*/  LDG.E.U8 R16, desc[UR50][R12.64+0x18] ;  /* 0x000018320c107981 */ /* 0x000e24000c1e1100 */
[----:B0-----:R-:W-:-:S05]  /*d370*/  PRMT R7, R16, 0x8880, RZ ;  /* 0x0000888010077816 */ /* 0x001fca00000000ff */
[----:B------:R-:W-:-:S07]  /*d380*/  IMAD R2, R7, R18, RZ ;  /* 0x0000001207027224 */ /* 0x000fce00078e02ff */
.L_x_441:
[----:B------:R-:W-:Y:S05]  /*d390*/  BSYNC B1 ;  /* 0x0000000000017941 */ /* 0x000fea0003800000 */
.L_x_440:
        /* <DEDUP_REMOVED lines=8> */
.L_x_443:
[----:B------:R-:W-:Y:S05]  /*d420*/  BSYNC B1 ;  /* 0x0000000000017941 */ /* 0x000fea0003800000 */
.L_x_442:
[C---:B------:R-:W-:Y:S01]  /*d430*/  ISETP.LT.OR P4, PT, R0.reuse, 0x21, !P0 ;  /* 0x000000210000780c */ /* 0x040fe20004781670 */
[----:B------:R-:W-:Y:S01]  /*d440*/  @!P5 IMAD R39, R39, R17, R2 ;  /* 0x000000112727d224 */ /* 0x000fe200078e0202 */
[----:B------:R-:W-:Y:S01]  /*d450*/  BSSY B1, `(.L_x_444) ;  /* 0x0000009000017945 */ /* 0x000fe20003800000 */
[----:B------:R-:W-:Y:S02]  /*d460*/  ISETP.LT.OR P2, PT, R0, 0x22, !P1 ;  /* 0x000000220000780c */ /* 0x000fe40004f41670 */
[----:B0-----:R-:W-:Y:S01]  /*d470*/  @!P3 IADD3 R10, P6, R4, UR45, RZ ;  /* 0x0000002d040abc10 */ /* 0x001fe2000ffde0ff */
[----:B------:R0:W-:Y:S01]  /*d480*/  @!P5 STG.E.U8 desc[UR50][R14.64+0x19], R39 ;  /* 0x000019270e00d986 */ /* 0x0001e2000c101132 */
[----:B------:R-:W-:-:S06]  /*d490*/  ISETP.LT.OR P5, PT, R0, 0x22, !P0 ;  /* 0x000000220000780c */ /* 0x000fcc00047a1670 */
[----:B------:R-:W-:Y:S07]  /*d4a0*/  @P4 BRA `(.L_x_445) ;  /* 0x00000000000c4947 */ /* 0x000fee0003800000 */
[----:B------:R-:W2:Y:S02]  /*d4b0*/  LDG.E.U8 R16, desc[UR50][R8.64+0x20] ;  /* 0x0000203208107981 */ /* 0x000ea4000c1e1100 */
[----:B--2---:R-:W-:-:S05]  /*d4c0*/  PRMT R7, R16, 0x8880, RZ ;  /* 0x0000888010077816 */ /* 0x004fca00000000ff */
[----:B------:R-:W-:-:S07]  /*d4d0*/  IMAD R2, R7, R18, RZ ;  /* 0x0000001207027224 */ /* 0x000fce00078e02ff */
.L_x_445:
[----:B------:R-:W-:Y:S05]  /*d4e0*/  BSYNC B1 ;  /* 0x0000000000017941 */ /* 0x000fea0003800000 */
.L_x_444:
[----:B0-----:R-:W-:Y:S01]  /*d4f0*/  @!P4 IMAD R15, R40, R17, R2 ;  /* 0x00000011280fc224 */ /* 0x001fe200078e0202 */
[----:B------:R-:W-:Y:S01]  /*d500*/  BSSY B1, `(.L_x_446) ;  /* 0x0000008000017945 */ /* 0x000fe20003800000 */
[----:B------:R-:W-:Y:S02]  /*d510*/  @!P4 IMAD.MOV.U32 R6, RZ, RZ, R4 ;  /* 0x000000ffff06c224 */ /* 0x000fe400078e0004 */
[----:B------:R-:W-:-:S05]  /*d520*/  @!P4 IMAD.MOV.U32 R7, RZ, RZ, R3 ;  /* 0x000000ffff07c224 */ /* 0x000fca00078e0003 */
[----:B------:R0:W-:Y:S01]  /*d530*/  @!P4 STG.E.U8 desc[UR50][R6.64+0x20], R15 ;  /* 0x0000200f0600c986 */ /* 0x0001e2000c101132 */
[----:B------:R-:W-:Y:S05]  /*d540*/  @P5 BRA `(.L_x_447) ;  /* 0x00000000000c5947 */ /* 0x000fea0003800000 */
[----:B------:R-:W0:Y:S02]  /*d550*/  LDG.E.U8 R16, desc[UR50][R8.64+0x21] ;  /* 0x0000213208107981 */ /* 0x000e24000c1e1100 */
[----:B0-----:R-:W-:-:S05]  /*d560*/  PRMT R7, R16, 0x8880, RZ ;  /* 0x0000888010077816 */ /* 0x001fca00000000ff */
[----:B------:R-:W-:-:S07]  /*d570*/  IMAD R2, R7, R18, RZ ;  /* 0x0000001207027224 */ /* 0x000fce00078e02ff */
.L_x_447:
[----:B------:R-:W-:Y:S05]  /*d580*/  BSYNC B1 ;  /* 0x0000000000017941 */ /* 0x000fea0003800000 */
.L_x_446:
        /* <DEDUP_REMOVED lines=10> */
.L_x_449:
[----:B------:R-:W-:Y:S05]  /*d630*/  BSYNC B1 ;  /* 0x0000000000017941 */ /* 0x000fea0003800000 */
.L_x_448:
        /* <DEDUP_REMOVED lines=13> */
.L_x_451:
[----:B------:R-:W-:Y:S05]  /*d710*/  BSYNC B1 ;  /* 0x0000000000017941 */ /* 0x000fea0003800000 */
.L_x_450:
[----:B------:R-:W-:Y:S01]  /*d720*/  @!P2 IMAD R43, R43, R17, R2 ;  /* 0x000000112b2ba224 */ /* 0x000fe200078e0202 */
[----:B------:R-:W-:Y:S04]  /*d730*/  BSSY B1, `(.L_x_452) ;  /* 0x0000006000017945 */ /* 0x000fe80003800000 */
[----:B------:R1:W-:Y:S01]  /*d740*/  @!P2 STG.E.U8 desc[UR50][R6.64+0x21], R43 ;  /* 0x0000212b0600a986 */ /* 0x0003e2000c101132 */
[----:B------:R-:W-:Y:S05]  /*d750*/  @P6 BRA `(.L_x_453) ;  /* 0x00000000000c6947 */ /* 0x000fea0003800000 */
[----:B------:R-:W1:Y:S02]  /*d760*/  LDG.E.U8 R16, desc[UR50][R8.64+0x28] ;  /* 0x0000283208107981 */ /* 0x000e64000c1e1100 */
[----:B-1----:R-:W-:-:S05]  /*d770*/  PRMT R7, R16, 0x8880, RZ ;  /* 0x0000888010077816 */ /* 0x002fca00000000ff */
[----:B------:R-:W-:-:S07]  /*d780*/  IMAD R2, R7, R18, RZ ;  /* 0x0000001207027224 */ /* 0x000fce00078e02ff */
.L_x_453:
[----:B------:R-:W-:Y:S05]  /*d790*/  BSYNC B1 ;  /* 0x0000000000017941 */ /* 0x000fea0003800000 */
.L_x_452:
        /* <DEDUP_REMOVED lines=9> */
.L_x_455:
[----:B------:R-:W-:Y:S05]  /*d830*/  BSYNC B1 ;  /* 0x0000000000017941 */ /* 0x000fea0003800000 */
.L_x_454:
        /* <DEDUP_REMOVED lines=13> */
.L_x_457:
[----:B------:R-:W-:Y:S05]  /*d910*/  BSYNC B1 ;  /* 0x0000000000017941 */ /* 0x000fea0003800000 */
.L_x_456:
        /* <DEDUP_REMOVED lines=8> */
.L_x_459:
[----:B------:R-:W-:Y:S05]  /*d9a0*/  BSYNC B1 ;  /* 0x0000000000017941 */ /* 0x000fea0003800000 */
.L_x_458:
        /* <DEDUP_REMOVED lines=11> */
.L_x_461:
[----:B------:R-:W-:Y:S05]  /*da60*/  BSYNC B1 ;  /* 0x0000000000017941 */ /* 0x000fea0003800000 */
.L_x_460:
        /* <DEDUP_REMOVED lines=9> */
.L_x_463:
[----:B------:R-:W-:Y:S05]  /*db00*/  BSYNC B1 ;  /* 0x0000000000017941 */ /* 0x000fea0003800000 */
.L_x_462:
        /* <DEDUP_REMOVED lines=10> */
.L_x_465:
[----:B------:R-:W-:Y:S05]  /*dbb0*/  BSYNC B1 ;  /* 0x0000000000017941 */ /* 0x000fea0003800000 */
.L_x_464:
        /* <DEDUP_REMOVED lines=13> */
.L_x_467:
[----:B------:R-:W-:Y:S05]  /*dc90*/  BSYNC B1 ;  /* 0x0000000000017941 */ /* 0x000fea0003800000 */
.L_x_466:
[----:B------:R-:W-:Y:S01]  /*dca0*/  @!P4 IMAD R51, R51, R17, R2 ;  /* 0x000000113333c224 */ /* 0x000fe200078e0202 */
[----:B------:R-:W-:Y:S04]  /*dcb0*/  BSSY B1, `(.L_x_468) ;  /* 0x0000006000017945 */ /* 0x000fe80003800000 */
[----:B------:R1:W-:Y:S01]  /*dcc0*/  @!P4 STG.E.U8 desc[UR50][R6.64+0x31], R51 ;  /* 0x000031330600c986 */ /* 0x0003e2000c101132 */
[----:B------:R-:W-:Y:S05]  /*dcd0*/  @P5 BRA `(.L_x_469) ;  /* 0x00000000000c5947 */ /* 0x000fea0003800000 */
[----:B------:R-:W1:Y:S02]  /*dce0*/  LDG.E.U8 R16, desc[UR50][R8.64+0x38] ;  /* 0x0000383208107981 */ /* 0x000e64000c1e1100 */
[----:B-1----:R-:W-:-:S05]  /*dcf0*/  PRMT R7, R16, 0x8880, RZ ;  /* 0x0000888010077816 */ /* 0x002fca00000000ff */
[----:B------:R-:W-:-:S07]  /*dd00*/  IMAD R2, R7, R18, RZ ;  /* 0x0000001207027224 */ /* 0x000fce00078e02ff */
.L_x_469:
[----:B------:R-:W-:Y:S05]  /*dd10*/  BSYNC B1 ;  /* 0x0000000000017941 */ /* 0x000fea0003800000 */
.L_x_468:
        /* <DEDUP_REMOVED lines=9> */
.L_x_471:
[----:B------:R-:W-:Y:S05]  /*ddb0*/  BSYNC B1 ;  /* 0x0000000000017941 */ /* 0x000fea0003800000 */
.L_x_470:
        /* <DEDUP_REMOVED lines=13> */
.L_x_473:
[----:B------:R-:W-:Y:S05]  /*de90*/  BSYNC B1 ;  /* 0x0000000000017941 */ /* 0x000fea0003800000 */
.L_x_472:
        /* <DEDUP_REMOVED lines=8> */
.L_x_475:
[----:B------:R-:W-:Y:S05]  /*df20*/  BSYNC B1 ;  /* 0x0000000000017941 */ /* 0x000fea0003800000 */
.L_x_474:
[C---:B------:R-:W-:Y:S01]  /*df30*/  ISETP.LT.OR P2, PT, R0.reuse, 0x41, !P0 ;  /* 0x000000410000780c */ /* 0x040fe20004741670 */
[----:B------:R-:W-:Y:S01]  /*df40*/  @!P6 IMAD R55, R55, R17, R2 ;  /* 0x000000113737e224 */ /* 0x000fe200078e0202 */
[----:B------:R-:W-:Y:S01]  /*df50*/  BSSY B1, `(.L_x_476) ;  /* 0x0000009000017945 */ /* 0x000fe20003800000 */
[C---:B------:R-:W-:Y:S02]  /*df60*/  ISETP.LT.OR P5, PT, R0.reuse, 0x42, !P0 ;  /* 0x000000420000780c */ /* 0x040fe400047a1670 */
[----:B------:R-:W-:Y:S01]  /*df70*/  ISETP.LT.OR P3, PT, R0, 0x42, !P1 ;  /* 0x000000420000780c */ /* 0x000fe20004f61670 */
[----:B------:R1:W-:Y:S01]  /*df80*/  @!P6 STG.E.U8 desc[UR50][R14.64+0x39], R55 ;  /* 0x000039370e00e986 */ /* 0x0003e2000c101132 */
[----:B0-----:R-:W-:-:S06]  /*df90*/  @!P4 IADD3 R10, P6, R4, UR45, RZ ;  /* 0x0000002d040acc10 */ /* 0x001fcc000ffde0ff */
[----:B------:R-:W-:Y:S07]  /*dfa0*/  @P2 BRA `(.L_x_477) ;  /* 0x00000000000c2947 */ /* 0x000fee0003800000 */
[----:B------:R-:W2:Y:S02]  /*dfb0*/  LDG.E.U8 R16, desc[UR50][R8.64+0x40] ;  /* 0x0000403208107981 */ /* 0x000ea4000c1e1100 */
[----:B--2---:R-:W-:-:S05]  /*dfc0*/  PRMT R7, R16, 0x8880, RZ ;  /* 0x0000888010077816 */ /* 0x004fca00000000ff */
[----:B------:R-:W-:-:S07]  /*dfd0*/  IMAD R2, R7, R18, RZ ;  /* 0x0000001207027224 */ /* 0x000fce00078e02ff */
.L_x_477:
[----:B------:R-:W-:Y:S05]  /*dfe0*/  BSYNC B1 ;  /* 0x0000000000017941 */ /* 0x000fea0003800000 */
.L_x_476:
[----:B-1----:R-:W-:Y:S01]  /*dff0*/  @!P2 IMAD R15, R56, R17, R2 ;  /* 0x00000011380fa224 */ /* 0x002fe200078e0202 */
        /* <DEDUP_REMOVED lines=8> */
.L_x_479:
[----:B------:R-:W-:Y:S05]  /*e080*/  BSYNC B1 ;  /* 0x0000000000017941 */ /* 0x000fea0003800000 */
.L_x_478:
        /* <DEDUP_REMOVED lines=10> */
.L_x_481:
[----:B------:R-:W-:Y:S05]  /*e130*/  BSYNC B1 ;  /* 0x0000000000017941 */ /* 0x000fea0003800000 */
.L_x_480:
        /* <DEDUP_REMOVED lines=13> */
.L_x_483:
[----:B------:R-:W-:Y:S05]  /*e210*/  BSYNC B1 ;  /* 0x0000000000017941 */ /* 0x000fea0003800000 */
.L_x_482:
[----:B------:R-:W-:Y:S01]  /*e220*/  @!P3 IMAD R59, R59, R17, R2 ;  /* 0x000000113b3bb224 */ /* 0x000fe200078e0202 */
[----:B------:R-:W-:Y:S04]  /*e230*/  BSSY B1, `(.L_x_484) ;  /* 0x0000006000017945 */ /* 0x000fe80003800000 */
[----:B------:R1:W-:Y:S01]  /*e240*/  @!P3 STG.E.U8 desc[UR50][R6.64+0x41], R59 ;  /* 0x0000413b0600b986 */ /* 0x0003e2000c101132 */
[----:B------:R-:W-:Y:S05]  /*e250*/  @P2 BRA `(.L_x_485) ;  /* 0x00000000000c2947 */ /* 0x000fea0003800000 */
[----:B------:R-:W1:Y:S02]  /*e260*/  LDG.E.U8 R16, desc[UR50][R8.64+0x48] ;  /* 0x0000483208107981 */ /* 0x000e64000c1e1100 */
[----:B-1----:R-:W-:-:S05]  /*e270*/  PRMT R7, R16, 0x8880, RZ ;  /* 0x0000888010077816 */ /* 0x002fca00000000ff */
[----:B------:R-:W-:-:S07]  /*e280*/  IMAD R2, R7, R18, RZ ;  /* 0x0000001207027224 */ /* 0x000fce00078e02ff */
.L_x_485:
[----:B------:R-:W-:Y:S05]  /*e290*/  BSYNC B1 ;  /* 0x0000000000017941 */ /* 0x000fea0003800000 */
.L_x_484:
        /* <DEDUP_REMOVED lines=9> */
.L_x_487:
[----:B------:R-:W-:Y:S05]  /*e330*/  BSYNC B1 ;  /* 0x0000000000017941 */ /* 0x000fea0003800000 */
.L_x_486:
        /* <DEDUP_REMOVED lines=13> */
.L_x_489:
[----:B------:R-:W-:Y:S05]  /*e410*/  BSYNC B1 ;  /* 0x0000000000017941 */ /* 0x000fea0003800000 */
.L_x_488:
        /* <DEDUP_REMOVED lines=8> */
.L_x_491:
[----:B------:R-:W-:Y:S05]  /*e4a0*/  BSYNC B1 ;  /* 0x0000000000017941 */ /* 0x000fea0003800000 */
.L_x_490:
        /* <DEDUP_REMOVED lines=11> */
.L_x_493:
[----:B------:R-:W-:Y:S05]  /*e560*/  BSYNC B1 ;  /* 0x0000000000017941 */ /* 0x000fea0003800000 */
.L_x_492:
        /* <DEDUP_REMOVED lines=9> */
.L_x_495:
[----:B------:R-:W-:Y:S05]  /*e600*/  BSYNC B1 ;  /* 0x0000000000017941 */ /* 0x000fea0003800000 */
.L_x_494:
        /* <DEDUP_REMOVED lines=10> */
.L_x_497:
[----:B------:R-:W-:Y:S05]  /*e6b0*/  BSYNC B1 ;  /* 0x0000000000017941 */ /* 0x000fea0003800000 */
.L_x_496:
        /* <DEDUP_REMOVED lines=13> */
.L_x_499:
[----:B------:R-:W-:Y:S05]  /*e790*/  BSYNC B1 ;  /* 0x0000000000017941 */ /* 0x000fea0003800000 */
.L_x_498:
[----:B------:R-:W-:Y:S01]  /*e7a0*/  @!P4 IMAD R67, R67, R17, R2 ;  /* 0x000000114343c224 */ /* 0x000fe200078e0202 */
[----:B------:R-:W-:Y:S04]  /*e7b0*/  BSSY B1, `(.L_x_500) ;  /* 0x0000006000017945 */ /* 0x000fe80003800000 */
[----:B------:R1:W-:Y:S01]  /*e7c0*/  @!P4 STG.E.U8 desc[UR50][R6.64+0x51], R67 ;  /* 0x000051430600c986 */ /* 0x0003e2000c101132 */
[----:B------:R-:W-:Y:S05]  /*e7d0*/  @P3 BRA `(.L_x_501) ;  /* 0x00000000000c3947 */ /* 0x000fea0003800000 */
[----:B------:R-:W1:Y:S02]  /*e7e0*/  LDG.E.U8 R16, desc[UR50][R8.64+0x58] ;  /* 0x0000583208107981 */ /* 0x000e64000c1e1100 */
[----:B-1----:R-:W-:-:S05]  /*e7f0*/  PRMT R7, R16, 0x8880, RZ ;  /* 0x0000888010077816 */ /* 0x002fca00000000ff */
[----:B------:R-:W-:-:S07]  /*e800*/  IMAD R2, R7, R18, RZ ;  /* 0x0000001207027224 */ /* 0x000fce00078e02ff */
.L_x_501:
[----:B------:R-:W-:Y:S05]  /*e810*/  BSYNC B1 ;  /* 0x0000000000017941 */ /* 0x000fea0003800000 */
.L_x_500:
        /* <DEDUP_REMOVED lines=9> */
.L_x_503:
[----:B------:R-:W-:Y:S05]  /*e8b0*/  BSYNC B1 ;  /* 0x0000000000017941 */ /* 0x000fea0003800000 */
.L_x_502:
        /* <DEDUP_REMOVED lines=13> */
.L_x_505:
[----:B------:R-:W-:Y:S05]  /*e990*/  BSYNC B1 ;  /* 0x0000000000017941 */ /* 0x000fea0003800000 */
.L_x_504:
        /* <DEDUP_REMOVED lines=8> */
.L_x_507:
[----:B------:R-:W-:Y:S05]  /*ea20*/  BSYNC B1 ;  /* 0x0000000000017941 */ /* 0x000fea0003800000 */
.L_x_506:
        /* <DEDUP_REMOVED lines=11> */
.L_x_509:
[----:B------:R-:W-:Y:S05]  /*eae0*/  BSYNC B1 ;  /* 0x0000000000017941 */ /* 0x000fea0003800000 */
.L_x_508:
        /* <DEDUP_REMOVED lines=9> */
.L_x_511:
[----:B------:R-:W-:Y:S05]  /*eb80*/  BSYNC B1 ;  /* 0x0000000000017941 */ /* 0x000fea0003800000 */
.L_x_510:
        /* <DEDUP_REMOVED lines=10> */
.L_x_513:
[----:B------:R-:W-:Y:S05]  /*ec30*/  BSYNC B1 ;  /* 0x0000000000017941 */ /* 0x000fea0003800000 */
.L_x_512:
        /* <DEDUP_REMOVED lines=13> */
.L_x_515:
[----:B------:R-:W-:Y:S05]  /*ed10*/  BSYNC B1 ;  /* 0x0000000000017941 */ /* 0x000fea0003800000 */
.L_x_514:
[----:B------:R-:W-:Y:S01]  /*ed20*/  @!P4 IMAD R75, R75, R17, R2 ;  /* 0x000000114b4bc224 */ /* 0x000fe200078e0202 */
[----:B------:R-:W-:Y:S04]  /*ed30*/  BSSY B1, `(.L_x_516) ;  /* 0x0000006000017945 */ /* 0x000fe80003800000 */
[----:B------:R1:W-:Y:S01]  /*ed40*/  @!P4 STG.E.U8 desc[UR50][R6.64+0x61], R75 ;  /* 0x0000614b0600c986 */ /* 0x0003e2000c101132 */
[----:B------:R-:W-:Y:S05]  /*ed50*/  @P2 BRA `(.L_x_517) ;  /* 0x00000000000c2947 */ /* 0x000fea0003800000 */
[----:B------:R-:W1:Y:S02]  /*ed60*/  LDG.E.U8 R16, desc[UR50][R8.64+0x68] ;  /* 0x0000683208107981 */ /* 0x000e64000c1e1100 */
[----:B-1----:R-:W-:-:S05]  /*ed70*/  PRMT R7, R16, 0x8880, RZ ;  /* 0x0000888010077816 */ /* 0x002fca00000000ff */
[----:B------:R-:W-:-:S07]  /*ed80*/  IMAD R2, R7, R18, RZ ;  /* 0x0000001207027224 */ /* 0x000fce00078e02ff */
.L_x_517:
[----:B------:R-:W-:Y:S05]  /*ed90*/  BSYNC B1 ;  /* 0x0000000000017941 */ /* 0x000fea0003800000 */
.L_x_516:
        /* <DEDUP_REMOVED lines=9> */
.L_x_519:
[----:B------:R-:W-:Y:S05]  /*ee30*/  BSYNC B1 ;  /* 0x0000000000017941 */ /* 0x000fea0003800000 */
.L_x_518:
[----:B------:R-:W-:Y:S01]  /*ee40*/  @!P6 IMAD R77, R77, R17, R2 ;  /* 0x000000114d4de224 */ /* 0x000fe200078e0202 */
[----:B------:R-:W-:Y:S01]  /*ee50*/  @!P3 IADD3 R10, P4, R4, UR45, RZ ;  /* 0x0000002d040abc10 */ /* 0x000fe2000ff9e0ff */
[----:B0-----:R-:W-:Y:S01]  /*ee60*/  @!P6 IMAD.MOV.U32 R6, RZ, RZ, R4 ;  /* 0x000000ffff06e224 */ /* 0x001fe200078e0004 */
[----:B------:R-:W-:Y:S01]  /*ee70*/  BSSY B1, `(.L_x_520) ;  /* 0x000000b000017945 */ /* 0x000fe20003800000 */
[----:B------:R-:W-:Y:S01]  /*ee80*/  @!P6 IMAD.MOV.U32 R7, RZ, RZ, R3 ;  /* 0x000000ffff07e224 */ /* 0x000fe200078e0003 */
[----:B------:R-:W-:Y:S02]  /*ee90*/  @!P3 IADD3.X R11, R3, UR44, RZ, P4, !PT ;  /* 0x0000002c030bbc10 */ /* 0x000fe4000a7fe4ff */
[C---:B------:R-:W-:Y:S02]  /*eea0*/  ISETP.LT.OR P2, PT, R0.reuse, 0x71, !P1 ;  /* 0x000000710000780c */ /* 0x040fe40004f41670 */
[----:B------:R0:W-:Y:S01]  /*eeb0*/  @!P6 STG.E.U8 desc[UR50][R6.64+0x69], R77 ;  /* 0x0000694d0600e986 */ /* 0x0001e2000c101132 */
[----:B------:R-:W-:-:S02]  /*eec0*/  ISETP.LT.OR P6, PT, R0, 0x71, !P0 ;  /* 0x000000710000780c */ /* 0x000fc400047c1670 */
[----:B------:R-:W-:Y:S01]  /*eed0*/  @!P5 IADD3 R14, P4, R4, UR45, RZ ;  /* 0x0000002d040edc10 */ /* 0x000fe2000ff9e0ff */
[----:B------:R-:W-:-:S12]  /*eee0*/  @P3 BRA `(.L_x_521) ;  /* 0x00000000000c3947 */ /* 0x000fd80003800000 */
[----:B------:R-:W0:Y:S02]  /*eef0*/  LDG.E.U8 R16, desc[UR50][R12.64+0x68] ;  /* 0x000068320c107981 */ /* 0x000e24000c1e1100 */
[----:B0-----:R-:W-:-:S05]  /*ef00*/  PRMT R7, R16, 0x8880, RZ ;  /* 0x0000888010077816 */ /* 0x001fca00000000ff */
[----:B------:R-:W-:-:S07]  /*ef10*/  IMAD R2, R7, R18, RZ ;  /* 0x0000001207027224 */ /* 0x000fce00078e02ff */
.L_x_521:
[----:B------:R-:W-:Y:S05]  /*ef20*/  BSYNC B1 ;  /* 0x0000000000017941 */ /* 0x000fea0003800000 */
.L_x_520:
        /* <DEDUP_REMOVED lines=8> */
.L_x_523:
[----:B------:R-:W-:Y:S05]  /*efb0*/  BSYNC B1 ;  /* 0x0000000000017941 */ /* 0x000fea0003800000 */
.L_x_522:
[----:B------:R-:W-:Y:S01]  /*efc0*/  @!P5 IMAD R79, R79, R17, R2 ;  /* 0x000000114f4fd224 */ /* 0x000fe200078e0202 */
[----:B------:R-:W-:Y:S04]  /*efd0*/  BSSY B1, `(.L_x_524) ;  /* 0x0000006000017945 */ /* 0x000fe80003800000 */
[----:B------:R1:W-:Y:S01]  /*efe0*/  @!P5 STG.E.U8 desc[UR50][R14.64+0x69], R79 ;  /* 0x0000694f0e00d986 */ /* 0x0003e2000c101132 */
[----:B------:R-:W-:Y:S05]  /*eff0*/  @P6 BRA `(.L_x_525) ;  /* 0x00000000000c6947 */ /* 0x000fea0003800000 */
[----:B------:R-:W0:Y:S02]  /*f000*/  LDG.E.U8 R16, desc[UR50][R8.64+0x70] ;  /* 0x0000703208107981 */ /* 0x000e24000c1e1100 */
[----:B0-----:R-:W-:-:S05]  /*f010*/  PRMT R7, R16, 0x8880, RZ ;  /* 0x0000888010077816 */ /* 0x001fca00000000ff */
[----:B------:R-:W-:-:S07]  /*f020*/  IMAD R2, R7, R18, RZ ;  /* 0x0000001207027224 */ /* 0x000fce00078e02ff */
.L_x_525:
[----:B------:R-:W-:Y:S05]  /*f030*/  BSYNC B1 ;  /* 0x0000000000017941 */ /* 0x000fea0003800000 */
.L_x_524:
[----:B------:R-:W-:Y:S01]  /*f040*/  ISETP.LT.OR P5, PT, R0, 0x72, !P0 ;  /* 0x000000720000780c */ /* 0x000fe200047a1670 */
[----:B-1----:R-:W-:Y:S01]  /*f050*/  @!P6 IMAD R15, R80, R17, R2 ;  /* 0x00000011500fe224 */ /* 0x002fe200078e0202 */
[----:B------:R-:W-:Y:S01]  /*f060*/  BSSY B1, `(.L_x_526) ;  /* 0x000000b000017945 */ /* 0x000fe20003800000 */
[----:B------:R-:W-:Y:S01]  /*f070*/  @!P6 IMAD.MOV.U32 R6, RZ, RZ, R4 ;  /* 0x000000ffff06e224 */ /* 0x000fe200078e0004 */
[C---:B------:R-:W-:Y:S01]  /*f080*/  ISETP.LT.OR P4, PT, R0.reuse, 0x72, !P1 ;  /* 0x000000720000780c */ /* 0x040fe20004f81670 */
[----:B0-----:R-:W-:Y:S01]  /*f090*/  @!P6 IMAD.MOV.U32 R7, RZ, RZ, R3 ;  /* 0x000000ffff07e224 */ /* 0x001fe200078e0003 */
[----:B------:R-:W-:-:S04]  /*f0a0*/  ISETP.LT.OR P3, PT, R0, 0x79, !P1 ;  /* 0x000000790000780c */ /* 0x000fc80004f61670 */
[----:B------:R0:W-:Y:S01]  /*f0b0*/  @!P6 STG.E.U8 desc[UR50][R6.64+0x70], R15 ;  /* 0x0000700f0600e986 */ /* 0x0001e2000c101132 */
[----:B------:R-:W-:Y:S02]  /*f0c0*/  @!P2 IADD3 R10, P6, R4, UR45, RZ ;  /* 0x0000002d040aac10 */ /* 0x000fe4000ffde0ff */
[----:B------:R-:W-:Y:S11]  /*f0d0*/  @P5 BRA `(.L_x_527) ;  /* 0x00000000000c5947 */ /* 0x000ff60003800000 */
[----:B------:R-:W0:Y:S02]  /*f0e0*/  LDG.E.U8 R16, desc[UR50][R8.64+0x71] ;  /* 0x0000713208107981 */ /* 0x000e24000c1e1100 */
[----:B0-----:R-:W-:-:S05]  /*f0f0*/  PRMT R7, R16, 0x8880, RZ ;  /* 0x0000888010077816 */ /* 0x001fca00000000ff */
[----:B------:R-:W-:-:S07]  /*f100*/  IMAD R2, R7, R18, RZ ;  /* 0x0000001207027224 */ /* 0x000fce00078e02ff */
.L_x_527:
[----:B------:R-:W-:Y:S05]  /*f110*/  BSYNC B1 ;  /* 0x0000000000017941 */ /* 0x000fea0003800000 */
.L_x_526:
        /* <DEDUP_REMOVED lines=10> */
.L_x_529:
[----:B------:R-:W-:Y:S05]  /*f1c0*/  BSYNC B1 ;  /* 0x0000000000017941 */ /* 0x000fea0003800000 */
.L_x_528:
[----:B------:R-:W-:Y:S01]  /*f1d0*/  @!P2 IMAD R15, R82, R17, R2 ;  /* 0x00000011520fa224 */ /* 0x000fe200078e0202 */
[----:B------:R-:W-:Y:S01]  /*f1e0*/  BSSY B1, `(.L_x_530) ;  /* 0x000000b000017945 */ /* 0x000fe20003800000 */
[C---:B------:R-:W-:Y:S02]  /*f1f0*/  ISETP.LT.OR P5, PT, R0.reuse, 0x79, !P0 ;  /* 0x000000790000780c */ /* 0x040fe400047a1670 */
[----:B------:R-:W-:Y:S01]  /*f200*/  ISETP.LT.OR P0, PT, R0, 0x7a, !P0 ;  /* 0x0000007a0000780c */ /* 0x000fe20004701670 */
[----:B------:R1:W-:Y:S01]  /*f210*/  @!P2 STG.E.U8 desc[UR50][R10.64+0x70], R15 ;  /* 0x0000700f0a00a986 */ /* 0x0003e2000c101132 */
[C---:B0-----:R-:W-:Y:S02]  /*f220*/  @!P4 IADD3 R6, P2, R4.reuse, UR45, RZ ;  /* 0x0000002d0406cc10 */ /* 0x041fe4000ff5e0ff */
[----:B------:R-:W-:Y:S02]  /*f230*/  @!P3 IADD3 R14, P6, R4, UR45, RZ ;  /* 0x0000002d040ebc10 */ /* 0x000fe4000ffde0ff */
[----:B------:R-:W-:Y:S01]  /*f240*/  @!P4 IADD3.X R7, R3, UR44, RZ, P2, !PT ;  /* 0x0000002c0307cc10 */ /* 0x000fe200097fe4ff */
[----:B------:R-:W-:Y:S10]  /*f250*/  @P4 BRA `(.L_x_531) ;  /* 0x00000000000c4947 */ /* 0x000ff40003800000 */
[----:B------:R-:W1:Y:S02]  /*f260*/  LDG.E.U8 R16, desc[UR50][R12.64+0x71] ;  /* 0x000071320c107981 */ /* 0x000e64000c1e1100 */
[----:B-1----:R-:W-:-:S05]  /*f270*/  PRMT R11, R16, 0x8880, RZ ;  /* 0x00008880100b7816 */ /* 0x002fca00000000ff */
[----:B------:R-:W-:-:S07]  /*f280*/  IMAD R2, R11, R18, RZ ;  /* 0x000000120b027224 */ /* 0x000fce00078e02ff */
.L_x_531:
[----:B------:R-:W-:Y:S05]  /*f290*/  BSYNC B1 ;  /* 0x0000000000017941 */ /* 0x000fea0003800000 */
.L_x_530:
[----:B------:R-:W-:Y:S01]  /*f2a0*/  @!P4 IMAD R83, R83, R17, R2 ;  /* 0x000000115353c224 */ /* 0x000fe200078e0202 */
[----:B------:R-:W-:Y:S04]  /*f2b0*/  BSSY B1, `(.L_x_532) ;  /* 0x0000006000017945 */ /* 0x000fe80003800000 */
[----:B------:R0:W-:Y:S01]  /*f2c0*/  @!P4 STG.E.U8 desc[UR50][R6.64+0x71], R83 ;  /* 0x000071530600c986 */ /* 0x0001e2000c101132 */
[----:B------:R-:W-:Y:S05]  /*f2d0*/  @P5 BRA `(.L_x_533) ;  /* 0x00000000000c5947 */ /* 0x000fea0003800000 */
[----:B------:R-:W0:Y:S02]  /*f2e0*/  LDG.E.U8 R16, desc[UR50][R8.64+0x78] ;  /* 0x0000783208107981 */ /* 0x000e24000c1e1100 */
[----:B0-----:R-:W-:-:S05]  /*f2f0*/  PRMT R7, R16, 0x8880, RZ ;  /* 0x0000888010077816 */ /* 0x001fca00000000ff */
[----:B------:R-:W-:-:S07]  /*f300*/  IMAD R2, R7, R18, RZ ;  /* 0x0000001207027224 */ /* 0x000fce00078e02ff */
.L_x_533:
[----:B------:R-:W-:Y:S05]  /*f310*/  BSYNC B1 ;  /* 0x0000000000017941 */ /* 0x000fea0003800000 */
.L_x_532:
        /* <DEDUP_REMOVED lines=9> */
.L_x_535:
[----:B------:R-:W-:Y:S05]  /*f3b0*/  BSYNC B1 ;  /* 0x0000000000017941 */ /* 0x000fea0003800000 */
.L_x_534:
        /* <DEDUP_REMOVED lines=10> */
.L_x_537:
[----:B------:R-:W-:Y:S05]  /*f460*/  BSYNC B1 ;  /* 0x0000000000017941 */ /* 0x000fea0003800000 */
.L_x_536:
[----:B0-----:R-:W-:Y:S01]  /*f470*/  @!P3 IMAD R7, R86, R17, R2 ;  /* 0x000000115607b224 */ /* 0x001fe200078e0202 */
[----:B------:R-:W-:Y:S01]  /*f480*/  ISETP.LT.OR P1, PT, R0, 0x7a, !P1 ;  /* 0x0000007a0000780c */ /* 0x000fe20004f21670 */
[----:B------:R-:W-:Y:S03]  /*f490*/  BSSY B1, `(.L_x_538) ;  /* 0x0000006000017945 */ /* 0x000fe60003800000 */
[----:B------:R0:W-:Y:S09]  /*f4a0*/  @!P3 STG.E.U8 desc[UR50][R14.64+0x78], R7 ;  /* 0x000078070e00b986 */ /* 0x0001f2000c101132 */
[----:B------:R-:W-:Y:S05]  /*f4b0*/  @P1 BRA `(.L_x_539) ;  /* 0x00000000000c1947 */ /* 0x000fea0003800000 */
[----:B------:R-:W0:Y:S02]  /*f4c0*/  LDG.E.U8 R16, desc[UR50][R12.64+0x79] ;  /* 0x000079320c107981 */ /* 0x000e24000c1e1100 */
[----:B0-----:R-:W-:-:S05]  /*f4d0*/  PRMT R7, R16, 0x8880, RZ ;  /* 0x0000888010077816 */ /* 0x001fca00000000ff */
[----:B------:R-:W-:-:S07]  /*f4e0*/  IMAD R2, R7, R18, RZ ;  /* 0x0000001207027224 */ /* 0x000fce00078e02ff */
.L_x_539:
[----:B------:R-:W-:Y:S05]  /*f4f0*/  BSYNC B1 ;  /* 0x0000000000017941 */ /* 0x000fea0003800000 */
.L_x_538:
[----:B------:R-:W-:Y:S01]  /*f500*/  IMAD R87, R87, R17, R2 ;  /* 0x0000001157577224 */ /* 0x000fe200078e0202 */
[----:B------:R-:W-:Y:S06]  /*f510*/  @P1 BRA `(.L_x_540) ;  /* 0x0000005800441947 */ /* 0x000fec0003800000 */
[----:B------:R-:W-:-:S04]  /*f520*/  IADD3 R4, P0, R4, UR45, RZ ;  /* 0x0000002d04047c10 */ /* 0x000fc8000ff1e0ff */
[----:B------:R-:W-:-:S05]  /*f530*/  IADD3.X R5, R3, UR44, RZ, P0, !PT ;  /* 0x0000002c03057c10 */ /* 0x000fca00087fe4ff */
[----:B------:R1:W-:Y:S01]  /*f540*/  STG.E.U8 desc[UR50][R4.64+0x79], R87 ;  /* 0x0000795704007986 */ /* 0x0003e2000c101132 */
[----:B------:R-:W-:Y:S05]  /*f550*/  BRA `(.L_x_540) ;  /* 0x0000005800347947 */ /* 0x000fea0003800000 */
.L_x_29:
[----:B------:R-:W2:Y:S01]  /*f560*/  LDL.LU R6, [R1] ;  /* 0x0000000001067983 */ /* 0x000ea20000300800 */
[----:B------:R-:W-:-:S03]  /*f570*/  ULDC.64 UR4, c[0x0][0x5c0] ;  /* 0x0001700000047ab9 */ /* 0x000fc60000000a00 */
[----:B------:R-:W3:Y:S04]  /*f580*/  LDL.LU R7, [R1+0x4] ;  /* 0x0000040001077983 */ /* 0x000ee80000300800 */
[----:B------:R-:W4:Y:S04]  /*f590*/  LDL.LU R8, [R1+0x8] ;  /* 0x0000080001087983 */ /* 0x000f280000300800 */
        /* <DEDUP_REMOVED lines=29> */
[----:B------:R0:W-:Y:S04]  /*f770*/  STL.64 [R1+0x190], R54 ;  /* 0x0001903601007387 */ /* 0x0001e80000100a00 */
[----:B0-----:R-:W4:Y:S04]  /*f780*/  LDL.LU R54, [R1+0x24] ;  /* 0x0000240001367983 */ /* 0x001f280000300800 */
        /* <DEDUP_REMOVED lines=44> */
[----:B0-----:R-:W4:Y:S01]  /*fa50*/  LDL.LU R84, [R1+0xc] ;  /* 0x00000c0001547983 */ /* 0x001f220000300800 */
[----:B------:R-:W-:-:S02]  /*fa60*/  ISETP.GE.AND P4, PT, R14, 0x1, PT ;  /* 0x000000010e00780c */ /* 0x000fc40003f86270 */
[----:B------:R-:W-:Y:S01]  /*fa70*/  IADD3 R2, P1, R4, UR4, RZ ;  /* 0x0000000404027c10 */ /* 0x000fe2000ff3e0ff */
[----:B------:R-:W4:Y:S01]  /*fa80*/  LDL.LU R85, [R1+0xd0] ;  /* 0x0000d00001557983 */ /* 0x000f220000300800 */
[----:B------:R-:W-:Y:S01]  /*fa90*/  ISETP.LT.OR P0, PT, R0, 0x1, !P4 ;  /* 0x000000010000780c */ /* 0x000fe20006701670 */
[----:B------:R-:W-:Y:S01]  /*faa0*/  IMAD.U32 R236, RZ, RZ, UR45 ;  /* 0x0000002dffec7e24 */ /* 0x000fe2000f8e00ff */
[----:B------:R-:W-:Y:S01]  /*fab0*/  IADD3.X R3, R15, UR5, RZ, P1, !PT ;  /* 0x000000050f037c10 */ /* 0x000fe20008ffe4ff */
[----:B------:R-:W-:Y:S01]  /*fac0*/  STL.64 [R1+0x110], R86 ;  /* 0x0001105601007387 */ /* 0x000fe20000100a00 */
[----:B------:R-:W-:Y:S01]  /*fad0*/  ISETP.GE.AND P3, PT, R14, 0x9, PT ;  /* 0x000000090e00780c */ /* 0x000fe20003f66270 */
[----:B------:R-:W-:Y:S01]  /*fae0*/  IMAD.U32 R15, RZ, RZ, UR44 ;  /* 0x0000002cff0f7e24 */ /* 0x000fe2000f8e00ff */
[----:B------:R-:W-:Y:S01]  /*faf0*/  LOP3.LUT R5, R5, 0xffefffff, RZ, 0xc0, !PT ;  /* 0xffefffff05057812 */ /* 0x000fe200078ec0ff */
[----:B------:R-:W-:Y:S01]  /*fb00*/  STL.64 [R1+0x108], R18 ;  /* 0x0001081201007387 */ /* 0x000fe20000100a00 */
[----:B------:R-:W-:-:S02]  /*fb10*/  ISETP.LT.OR P2, PT, R0, 0x9, !P3 ;  /* 0x000000090000780c */ /* 0x000fc40005f41670 */
[----:B------:R-:W-:-:S03]  /*fb20*/  LOP3.LUT R4, R4, 0xfffffffe, RZ, 0xc0, !PT ;  /* 0xfffffffe04047812 */ /* 0x000fc600078ec0ff */
[----:B--2---:R-:W-:-:S05]  /*fb30*/  @!P0 IMAD R6, R6, R17, RZ ;  /* 0x0000001106068224 */ /* 0x004fca00078e02ff */
[----:B------:R3:W-:Y:S01]  /*fb40*/  @!P0 STG.E.U8 desc[UR50][R2.64], R6 ;  /* 0x0000000602008986 */ /* 0x0007e2000c101132 */
[----:B------:R-:W-:-:S13]  /*fb50*/  ISETP.LT.OR P0, PT, R0, 0x2, !P4 ;  /* 0x000000020000780c */ /* 0x000fda0006701670 */
[----:B---3--:R-:W-:-:S05]  /*fb60*/  @!P0 IMAD R6, R7, R17, RZ ;  /* 0x0000001107068224 */ /* 0x008fca00078e02ff */
[----:B------:R0:W-:Y:S01]  /*fb70*/  @!P0 STG.E.U8 desc[UR50][R2.64+0x1], R6 ;  /* 0x0000010602008986 */ /* 0x0001e2000c101132 */
[----:B------:R-:W-:-:S13]  /*fb80*/  ISETP.LT.OR P0, PT, R0, 0x1, !P3 ;  /* 0x000000010000780c */ /* 0x000fda0005f01670 */
[----:B0-----:R-:W-:Y:S01]  /*fb90*/  @!P0 IADD3 R6, P1, R2, UR45, RZ ;  /* 0x0000002d02068c10 */ /* 0x001fe2000ff3e0ff */
[----:B----4-:R-:W-:-:S03]  /*fba0*/  @!P0 IMAD R8, R8, R17, RZ ;  /* 0x0000001108088224 */ /* 0x010fc600078e02ff */
[----:B------:R-:W-:-:S05]  /*fbb0*/  @!P0 IADD3.X R7, R3, UR44, RZ, P1, !PT ;  /* 0x0000002c03078c10 */ /* 0x000fca0008ffe4ff */
[----:B------:R0:W-:Y:S01]  /*fbc0*/  @!P0 STG.E.U8 desc[UR50][R6.64], R8 ;  /* 0x0000000806008986 */ /* 0x0001e2000c101132 */
[----:B------:R-:W-:-:S13]  /*fbd0*/  ISETP.LT.OR P0, PT, R0, 0x2, !P3 ;  /* 0x000000020000780c */ /* 0x000fda0005f01670 */
[----:B0-----:R-:W-:-:S04]  /*fbe0*/  @!P0 IADD3 R6, P1, R2, UR45, RZ ;  /* 0x0000002d02068c10 */ /* 0x001fc8000ff3e0ff */
[----:B------:R-:W-:Y:S02]  /*fbf0*/  @!P0 IADD3.X R7, R3, UR44, RZ, P1, !PT ;  /* 0x0000002c03078c10 */ /* 0x000fe40008ffe4ff */
[----:B------:R-:W-:Y:S01]  /*fc00*/  ISETP.LT.OR P1, PT, R0, 0xa, !P4 ;  /* 0x0000000a0000780c */ /* 0x000fe20006721670 */
[----:B------:R-:W-:-:S05]  /*fc10*/  @!P0 IMAD R8, R84, R17, RZ ;  /* 0x0000001154088224 */ /* 0x000fca00078e02ff */
[----:B------:R0:W-:Y:S01]  /*fc20*/  @!P0 STG.E.U8 desc[UR50][R6.64+0x1], R8 ;  /* 0x0000010806008986 */ /* 0x0001e2000c101132 */
[----:B------:R-:W-:-:S06]  /*fc30*/  ISETP.LT.OR P0, PT, R0, 0x9, !P4 ;  /* 0x000000090000780c */ /* 0x000fcc0006701670 */
[----:B0-----:R-:W-:-:S07]  /*fc40*/  @!P1 IMAD R6, R20, R17, RZ ;  /* 0x0000001114069224 */ /* 0x001fce00078e02ff */
[-C--:B------:R-:W-:Y:S02]  /*fc50*/  @!P0 IMAD R7, R21, R17.reuse, RZ ;  /* 0x0000001115078224 */ /* 0x080fe400078e02ff */
[----:B------:R-:W-:Y:S01]  /*fc60*/  @!P2 IMAD R8, R11, R17, RZ ;  /* 0x000000110b08a224 */ /* 0x000fe200078e02ff */
[----:B------:R0:W-:Y:S01]  /*fc70*/  @!P1 STG.E.U8 desc[UR50][R2.64+0x9], R6 ;  /* 0x0000090602009986 */ /* 0x0001e2000c101132 */
[----:B------:R-:W-:-:S03]  /*fc80*/  IMAD.U32 R20, RZ, RZ, UR45 ;  /* 0x0000002dff147e24 */ /* 0x000fc6000f8e00ff */
[----:B------:R1:W-:Y:S01]  /*fc90*/  @!P0 STG.E.U8 desc[UR50][R2.64+0x8], R7 ;  /* 0x0000080702008986 */ /* 0x0003e2000c101132 */
[----:B------:R-:W-:Y:S02]  /*fca0*/  ISETP.LT.OR P0, PT, R0, 0xa, !P3 ;  /* 0x0000000a0000780c */ /* 0x000fe40005f01670 */
[----:B0-----:R-:W-:-:S04]  /*fcb0*/  @!P2 IADD3 R6, P1, R2, UR45, RZ ;  /* 0x0000002d0206ac10 */ /* 0x001fc8000ff3e0ff */
[----:B-1----:R-:W-:-:S05]  /*fcc0*/  @!P2 IADD3.X R7, R3, UR44, RZ, P1, !PT ;  /* 0x0000002c0307ac10 */ /* 0x002fca0008ffe4ff */
[----:B------:R0:W-:Y:S02]  /*fcd0*/  @!P2 STG.E.U8 desc[UR50][R6.64+0x8], R8 ;  /* 0x000008080600a986 */ /* 0x0001e4000c101132 */
[----:B0-----:R-:W-:Y:S01]  /*fce0*/  @!P0 IADD3 R6, P1, R2, UR45, RZ ;  /* 0x0000002d02068c10 */ /* 0x001fe2000ff3e0ff */
[----:B------:R-:W-:Y:S02]  /*fcf0*/  @!P0 IMAD R8, R10, R17, RZ ;  /* 0x000000110a088224 */ /* 0x000fe400078e02ff */
[----:B------:R-:W-:Y:S01]  /*fd00*/  IMAD.U32 R10, RZ, RZ, UR45 ;  /* 0x0000002dff0a7e24 */ /* 0x000fe2000f8e00ff */
[----:B------:R-:W-:-:S05]  /*fd10*/  @!P0 IADD3.X R7, R3, UR44, RZ, P1, !PT ;  /* 0x0000002c03078c10 */ /* 0x000fca0008ffe4ff */
[----:B------:R0:W-:Y:S01]  /*fd20*/  @!P0 STG.E.U8 desc[UR50][R6.64+0x9], R8 ;  /* 0x0000090806008986 */ /* 0x0001e2000c101132 */
[----:B------:R-:W-:-:S04]  /*fd30*/  ISETP.GE.AND P0, PT, R14, 0x89, PT ;  /* 0x000000890e00780c */ /* 0x000fc80003f06270 */
[C---:B------:R-:W-:Y:S02]  /*fd40*/  ISETP.LT.OR P2, PT, R0.reuse, 0x9, !P0 ;  /* 0x000000090000780c */ /* 0x040fe40004741670 */
[----:B------:R-:W-:Y:S01]  /*fd50*/  ISETP.LT.OR P1, PT, R0, 0xa, !P0 ;  /* 0x0000000a0000780c */ /* 0x000fe20004721670 */
[----:B0-----:R-:W-:-:S10]  /*fd60*/  IMAD.U32 R6, RZ, RZ, UR44 ;  /* 0x0000002cff067e24 */ /* 0x001fd4000f8e00ff */
[--C-:B------:R-:W-:Y:S02]  /*fd70*/  @!P2 IADD3 R10, P5, P6, R10, UR43, R2.reuse ;  /* 0x0000002b0a0aac10 */ /* 0x100fe4000febe002 */
[----:B------:R-:W-:Y:S01]  /*fd80*/  @P2 LOP3.LUT R5, R5, 0x100000, RZ, 0xfc, !PT ;  /* 0x0010000005052812 */ /* 0x000fe200078efcff */
[----:B------:R-:W-:Y:S01]  /*fd90*/  @!P1 IMAD R159, R159, R17, RZ ;  /* 0x000000119f9f9224 */ /* 0x000fe200078e02ff */
[--C-:B------:R-:W-:Y:S02]  /*fda0*/  @!P2 IADD3.X R11, R6, UR42, R3.reuse, P5, P6 ;  /* 0x0000002a060bac10 */ /* 0x100fe4000afec403 */
[----:B------:R-:W-:Y:S02]  /*fdb0*/  @!P1 IADD3 R20, P5, P6, R20, UR43, R2 ;  /* 0x0000002b14149c10 */ /* 0x000fe4000febe002 */
[----:B------:R-:W-:Y:S02]  /*fdc0*/  ISETP.LT.OR P2, PT, R0, 0x11, !P0 ;  /* 0x000000110000780c */ /* 0x000fe40004741670 */
[----:B------:R-:W-:-:S02]  /*fdd0*/  @!P1 IADD3.X R21, R6, UR42, R3, P5, P6 ;  /* 0x0000002a06159c10 */ /* 0x000fc4000afec403 */
[C---:B------:R-:W-:Y:S02]  /*fde0*/  ISETP.LT.OR P5, PT, R0.reuse, 0x11, !P4 ;  /* 0x000000110000780c */ /* 0x040fe400067a1670 */
[----:B------:R-:W-:Y:S02]  /*fdf0*/  ISETP.LT.OR P6, PT, R0, 0x12, !P4 ;  /* 0x000000120000780c */ /* 0x000fe400067c1670 */
[----:B------:R-:W-:-:S05]  /*fe00*/  LOP3.LUT R5, R5, 0xfffffdff, RZ, 0xc0, !PT ;  /* 0xfffffdff05057812 */ /* 0x000fca00078ec0ff */
[----:B------:R-:W-:-:S04]  /*fe10*/  @P2 LOP3.LUT R4, R4, 0x1, RZ, 0xfc, !PT ;  /* 0x0000000104042812 */ /* 0x000fc800078efcff */
[----:B------:R-:W-:Y:S01]  /*fe20*/  @!P5 IMAD R6, R56, R17, RZ ;  /* 0x000000113806d224 */ /* 0x000fe200078e02ff */
[----:B------:R-:W-:-:S04]  /*fe30*/  LOP3.LUT R4, R4, 0xfffffffd, RZ, 0xc0, !PT ;  /* 0xfffffffd04047812 */ /* 0x000fc800078ec0ff */
[----:B------:R0:W-:Y:S01]  /*fe40*/  @!P5 STG.E.U8 desc[UR50][R2.64+0x10], R6 ;  /* 0x000010060200d986 */ /* 0x0001e2000c101132 */
[----:B------:R-:W-:Y:S01]  /*fe50*/  ISETP.LT.OR P5, PT, R0, 0x11, !P3 ;  /* 0x000000110000780c */ /* 0x000fe20005fa1670 */
[----:B0-----:R-:W-:-:S12]  /*fe60*/  @!P6 IMAD R6, R54, R17, RZ ;  /* 0x000000113606e224 */ /* 0x001fd800078e02ff */
[----:B------:R-:W-:Y:S01]  /*fe70*/  @!P5 IMAD R8, R55, R17, RZ ;  /* 0x000000113708d224 */ /* 0x000fe200078e02ff */
[----:B------:R0:W-:Y:S02]  /*fe80*/  @!P6 STG.E.U8 desc[UR50][R2.64+0x11], R6 ;  /* 0x000011060200e986 */ /* 0x0001e4000c101132 */
[----:B0-----:R-:W-:-:S04]  /*fe90*/  @!P5 IADD3 R6, P6, R2, UR45, RZ ;  /* 0x0000002d0206dc10 */ /* 0x001fc8000ffde0ff */
[----:B------:R-:W-:-:S05]  /*fea0*/  @!P5 IADD3.X R7, R3, UR44, RZ, P6, !PT ;  /* 0x0000002c0307dc10 */ /* 0x000fca000b7fe4ff */
[----:B------:R0:W-:Y:S02]  /*feb0*/  @!P5 STG.E.U8 desc[UR50][R6.64+0x10], R8 ;  /* 0x000010080600d986 */ /* 0x0001e4000c101132 */
[----:B0-----:R-:W-:Y:S02]  /*fec0*/  IMAD.U32 R6, RZ, RZ, UR45 ;  /* 0x0000002dff067e24 */ /* 0x001fe4000f8e00ff */
[----:B------:R-:W-:-:S03]  /*fed0*/  IMAD.U32 R7, RZ, RZ, UR44 ;  /* 0x0000002cff077e24 */ /* 0x000fc6000f8e00ff */
[----:B------:R-:W-:-:S04]  /*fee0*/  @!P2 IADD3 R54, P5, P6, R6, UR43, R2 ;  /* 0x0000002b0636ac10 */ /* 0x000fc8000febe002 */
[----:B------:R-:W-:Y:S02]  /*fef0*/  @!P2 IADD3.X R55, R7, UR42, R3, P5, P6 ;  /* 0x0000002a0737ac10 */ /* 0x000fe4000afec403 */
[C---:B------:R-:W-:Y:S02]  /*ff00*/  ISETP.LT.OR P5, PT, R0.reuse, 0x12, !P3 ;  /* 0x000000120000780c */ /* 0x040fe40005fa1670 */
[----:B------:R-:W-:-:S11]  /*ff10*/  ISETP.LT.OR P2, PT, R0, 0x12, !P0 ;  /* 0x000000120000780c */ /* 0x000fd60004741670 */
[----:B------:R-:W-:Y:S01]  /*ff20*/  @!P5 IADD3 R6, P6, R2, UR45, RZ ;  /* 0x0000002d0206dc10 */ /* 0x000fe2000ffde0ff */
[----:B------:R-:W-:Y:S01]  /*ff30*/  @!P5 IMAD R8, R57, R17, RZ ;  /* 0x000000113908d224 */ /* 0x000fe200078e02ff */
[----:B------:R-:W-:Y:S02]  /*ff40*/  @P2 LOP3.LUT R4, R4, 0x2, RZ, 0xfc, !PT ;  /* 0x0000000204042812 */ /* 0x000fe400078efcff */
[----:B------:R-:W-:Y:S02]  /*ff50*/  @!P5 IADD3.X R7, R3, UR44, RZ, P6, !PT ;  /* 0x0000002c0307dc10 */ /* 0x000fe4000b7fe4ff */
[----:B------:R-:W-:-:S03]  /*ff60*/  LOP3.LUT R4, R4, 0xfffffffb, RZ, 0xc0, !PT ;  /* 0xfffffffb04047812 */ /* 0x000fc600078ec0ff */
[----:B------:R0:W-:Y:S02]  /*ff70*/  @!P5 STG.E.U8 desc[UR50][R6.64+0x11], R8 ;  /* 0x000011080600d986 */ /* 0x0001e4000c101132 */
[----:B0-----:R-:W-:Y:S02]  /*ff80*/  IMAD.U32 R6, RZ, RZ, UR45 ;  /* 0x0000002dff067e24 */ /* 0x001fe4000f8e00ff */
[----:B------:R-:W-:-:S03]  /*ff90*/  IMAD.U32 R7, RZ, RZ, UR44 ;  /* 0x0000002cff077e24 */ /* 0x000fc6000f8e00ff */
[----:B------:R-:W-:-:S04]  /*ffa0*/  @!P2 IADD3 R56, P5, P6, R6, UR43, R2 ;  /* 0x0000002b0638ac10 */ /* 0x000fc8000febe002 */
[----:B------:R-:W-:Y:S02]  /*ffb0*/  @!P2 IADD3.X R57, R7, UR42, R3, P5, P6 ;  /* 0x0000002a0739ac10 */ /* 0x000fe4000afec403 */
[C---:B------:R-:W-:Y:S02]  /*ffc0*/  ISETP.LT.OR P5, PT, R0.reuse, 0x19, !P4 ;  /* 0x000000190000780c */ /* 0x040fe400067a1670 */
[----:B------:R-:W-:-:S11]  /*ffd0*/  ISETP.LT.OR P2, PT, R0, 0x19, !P0 ;  /* 0x000000190000780c */ /* 0x000fd60004741670 */
[----:B------:R-:W-:Y:S02]  /*ffe0*/  @!P5 IMAD R6, R60, R17, RZ ;  /* 0x000000113c06d224 */ /* 0x000fe400078e02ff */
[----:B------:R-:W-:-:S03]  /*fff0*/  @P2 LOP3.LUT R4, R4, 0x4, RZ, 0xfc, !PT ;  /* 0x0000000404042812 */ /* 0x000fc600078efcff */
[----:B------:R0:W-:Y:S01]  /*10000*/  @!P5 STG.E.U8 desc[UR50][R2.64+0x18], R6 ;  /* 0x000018060200d986 */ /* 0x0001e2000c101132 */
[----:B------:R-:W-:Y:S02]  /*10010*/  ISETP.LT.OR P5, PT, R0, 0x1a, !P4 ;  /* 0x0000001a0000780c */ /* 0x000fe400067a1670 */
[----:B------:R-:W-:-:S11]  /*10020*/  LOP3.LUT R4, R4, 0xffffffdf, RZ, 0xc0, !PT ;  /* 0xffffffdf04047812 */ /* 0x000fd600078ec0ff */
[----:B0-----:R-:W-:-:S05]  /*10030*/  @!P5 IMAD R6, R58, R17, RZ ;  /* 0x000000113a06d224 */ /* 0x001fca00078e02ff */
[----:B------:R0:W-:Y:S01]  /*10040*/  @!P5 STG.E.U8 desc[UR50][R2.64+0x19], R6 ;  /* 0x000019060200d986 */ /* 0x0001e2000c101132 */
[----:B------:R-:W-:-:S13]  /*10050*/  ISETP.LT.OR P5, PT, R0, 0x19, !P3 ;  /* 0x000000190000780c */ /* 0x000fda0005fa1670 */
[----:B0-----:R-:W-:Y:S01]  /*10060*/  @!P5 IADD3 R6, P6, R2, UR45, RZ ;  /* 0x0000002d0206dc10 */ /* 0x001fe2000ffde0ff */
[----:B------:R-:W-:-:S03]  /*10070*/  @!P5 IMAD R8, R59, R17, RZ ;  /* 0x000000113b08d224 */ /* 0x000fc600078e02ff */
        /* <DEDUP_REMOVED lines=29> */
[----:B------:R-:W-:Y:S02]  /*10250*/  @!P5 IMAD R8, R216, R17, RZ ;  /* 0x00000011d808d224 */ /* 0x000fe400078e02ff */
[----:B------:R-:W-:Y:S01]  /*10260*/  IMAD.U32 R216, RZ, RZ, UR45 ;  /* 0x0000002dffd87e24 */ /* 0x000fe2000f8e00ff */
[----:B------:R-:W-:-:S05]  /*10270*/  @!P5 IADD3.X R7, R3, UR44, RZ, P6, !PT ;  /* 0x0000002c0307dc10 */ /* 0x000fca000b7fe4ff */
[----:B------:R0:W-:Y:S01]  /*10280*/  @!P5 STG.E.U8 desc[UR50][R6.64+0x20], R8 ;  /* 0x000020080600d986 */ /* 0x0001e2000c101132 */
[----:B------:R-:W-:Y:S01]  /*10290*/  @!P2 IADD3 R216, P5, P6, R216, UR43, R2 ;  /* 0x0000002bd8d8ac10 */ /* 0x000fe2000febe002 */
[----:B0-----:R-:W-:-:S05]  /*102a0*/  IMAD.U32 R6, RZ, RZ, UR44 ;  /* 0x0000002cff067e24 */ /* 0x001fca000f8e00ff */
[----:B------:R-:W-:Y:S02]  /*102b0*/  @!P2 IADD3.X R217, R6, UR42, R3, P5, P6 ;  /* 0x0000002a06d9ac10 */ /* 0x000fe4000afec403 */
[C---:B------:R-:W-:Y:S02]  /*102c0*/  ISETP.LT.OR P5, PT, R0.reuse, 0x22, !P3 ;  /* 0x000000220000780c */ /* 0x040fe40005fa1670 */
[----:B------:R-:W-:-:S11]  /*102d0*/  ISETP.LT.OR P2, PT, R0, 0x22, !P0 ;  /* 0x000000220000780c */ /* 0x000fd60004741670 */
[----:B------:R-:W-:Y:S01]  /*102e0*/  @!P5 IADD3 R6, P6, R2, UR45, RZ ;  /* 0x0000002d0206dc10 */ /* 0x000fe2000ffde0ff */
[----:B------:R-:W-:Y:S01]  /*102f0*/  @!P5 IMAD R8, R218, R17, RZ ;  /* 0x00000011da08d224 */ /* 0x000fe200078e02ff */
[----:B------:R-:W-:Y:S01]  /*10300*/  @P2 LOP3.LUT R4, R4, 0x80, RZ, 0xfc, !PT ;  /* 0x0000008004042812 */ /* 0x000fe200078efcff */
[----:B------:R-:W-:Y:S01]  /*10310*/  IMAD.U32 R218, RZ, RZ, UR45 ;  /* 0x0000002dffda7e24 */ /* 0x000fe2000f8e00ff */
[----:B------:R-:W-:Y:S02]  /*10320*/  @!P5 IADD3.X R7, R3, UR44, RZ, P6, !PT ;  /* 0x0000002c0307dc10 */ /* 0x000fe4000b7fe4ff */
[----:B------:R-:W-:-:S03]  /*10330*/  LOP3.LUT R4, R4, 0xfffffeff, RZ, 0xc0, !PT ;  /* 0xfffffeff04047812 */ /* 0x000fc600078ec0ff */
[----:B------:R0:W-:Y:S01]  /*10340*/  @!P5 STG.E.U8 desc[UR50][R6.64+0x21], R8 ;  /* 0x000021080600d986 */ /* 0x0001e2000c101132 */
[----:B------:R-:W-:Y:S01]  /*10350*/  @!P2 IADD3 R218, P5, P6, R218, UR43, R2 ;  /* 0x0000002bdadaac10 */ /* 0x000fe2000febe002 */
[----:B0-----:R-:W-:-:S05]  /*10360*/  IMAD.U32 R6, RZ, RZ, UR44 ;  /* 0x0000002cff067e24 */ /* 0x001fca000f8e00ff */
        /* <DEDUP_REMOVED lines=246> */
[----:B------:R-:W-:-:S13]  /*112d0*/  ISETP.LT.OR P5, PT, R0, 0x6a, !P4 ;  /* 0x0000006a0000780c */ /* 0x000fda00067a1670 */
        /* <DEDUP_REMOVED lines=26> */
[----:B------:R-:W-:Y:S01]  /*11480*/  @P2 LOP3.LUT R4, R4, 0x40000000, RZ, 0xfc, !PT ;  /* 0x4000000004042812 */ /* 0x000fe200078efcff */
[----:B------:R-:W-:Y:S02]  /*11490*/  IMAD.U32 R234, RZ, RZ, UR45 ;  /* 0x0000002dffea7e24 */ /* 0x000fe4000f8e00ff */
        /* <DEDUP_REMOVED lines=28> */
[C---:B------:R-:W-:Y:S02]  /*11660*/  ISETP.LT.OR P4, PT, R0.reuse, 0x7a, !P4 ;  /* 0x0000007a0000780c */ /* 0x040fe40006781670 */
[----:B------:R-:W-:Y:S02]  /*11670*/  ISETP.LT.OR P6, PT, R0, 0x79, !P0 ;  /* 0x000000790000780c */ /* 0x000fe400047c1670 */
[C---:B------:R-:W-:Y:S02]  /*11680*/  LOP3.LUT P2, RZ, R5.reuse, 0x100000, RZ, 0xc0, !PT ;  /* 0x0010000005ff7812 */ /* 0x040fe4000784c0ff */
[----:B------:R-:W-:-:S05]  /*11690*/  LOP3.LUT R5, R5, 0xfffdffff, RZ, 0xc0, !PT ;  /* 0xfffdffff05057812 */ /* 0x000fca00078ec0ff */
[-C--:B------:R-:W-:Y:S02]  /*116a0*/  @!P5 IMAD R6, R22, R17.reuse, RZ ;  /* 0x000000111606d224 */ /* 0x080fe400078e02ff */
[----:B------:R-:W-:Y:S02]  /*116b0*/  IMAD.U32 R22, RZ, RZ, UR45 ;  /* 0x0000002dff167e24 */ /* 0x000fe4000f8e00ff */
[----:B------:R-:W-:Y:S01]  /*116c0*/  @P6 LOP3.LUT R4, R4, 0x8, RZ, 0xfc, !PT ;  /* 0x0000000804046812 */ /* 0x000fe200078efcff */
[----:B------:R0:W-:Y:S01]  /*116d0*/  @!P5 STG.E.U8 desc[UR50][R2.64+0x78], R6 ;  /* 0x000078060200d986 */ /* 0x0001e2000c101132 */
[-C--:B------:R-:W-:Y:S02]  /*116e0*/  @!P2 IMAD R158, R158, R17.reuse, RZ ;  /* 0x000000119e9ea224 */ /* 0x080fe400078e02ff */
[----:B------:R-:W-:Y:S01]  /*116f0*/  LOP3.LUT R4, R4, 0xdfffffff, RZ, 0xc0, !PT ;  /* 0xdfffffff04047812 */ /* 0x000fe200078ec0ff */
[----:B0-----:R-:W-:-:S05]  /*11700*/  @!P4 IMAD R6, R13, R17, RZ ;  /* 0x000000110d06c224 */ /* 0x001fca00078e02ff */
[----:B------:R0:W-:Y:S01]  /*11710*/  @!P4 STG.E.U8 desc[UR50][R2.64+0x79], R6 ;  /* 0x000079060200c986 */ /* 0x0001e2000c101132 */
[C---:B------:R-:W-:Y:S02]  /*11720*/  ISETP.LT.OR P4, PT, R0.reuse, 0x79, !P3 ;  /* 0x000000790000780c */ /* 0x040fe40005f81670 */
[----:B------:R-:W-:-:S11]  /*11730*/  ISETP.LT.OR P3, PT, R0, 0x7a, !P3 ;  /* 0x0000007a0000780c */ /* 0x000fd60005f61670 */
[----:B0-----:R-:W-:Y:S01]  /*11740*/  @!P4 IADD3 R6, P5, R2, UR45, RZ ;  /* 0x0000002d0206cc10 */ /* 0x001fe2000ffbe0ff */
[----:B------:R-:W-:Y:S02]  /*11750*/  @!P4 IMAD R8, R12, R17, RZ ;  /* 0x000000110c08c224 */ /* 0x000fe400078e02ff */
[----:B------:R-:W-:Y:S01]  /*11760*/  IMAD.U32 R12, RZ, RZ, UR45 ;  /* 0x0000002dff0c7e24 */ /* 0x000fe2000f8e00ff */
[----:B------:R-:W-:Y:S02]  /*11770*/  @!P4 IADD3.X R7, R3, UR44, RZ, P5, !PT ;  /* 0x0000002c0307cc10 */ /* 0x000fe4000affe4ff */
[----:B------:R-:W-:-:S03]  /*11780*/  ISETP.GE.AND P5, PT, R14, 0x81, PT ;  /* 0x000000810e00780c */ /* 0x000fc60003fa6270 */
[----:B------:R0:W-:Y:S02]  /*11790*/  @!P4 STG.E.U8 desc[UR50][R6.64+0x78], R8 ;  /* 0x000078080600c986 */ /* 0x0001e4000c101132 */
[----:B0-----:R-:W-:Y:S01]  /*117a0*/  @!P3 IADD3 R6, P4, R2, UR45, RZ ;  /* 0x0000002d0206bc10 */ /* 0x001fe2000ff9e0ff */
[----:B------:R-:W-:-:S03]  /*117b0*/  @!P3 IMAD R8, R9, R17, RZ ;  /* 0x000000110908b224 */ /* 0x000fc600078e02ff */
[----:B------:R-:W-:-:S05]  /*117c0*/  @!P3 IADD3.X R7, R3, UR44, RZ, P4, !PT ;  /* 0x0000002c0307bc10 */ /* 0x000fca000a7fe4ff */
[----:B------:R0:W-:Y:S02]  /*117d0*/  @!P3 STG.E.U8 desc[UR50][R6.64+0x79], R8 ;  /* 0x000079080600b986 */ /* 0x0001e4000c101132 */
[----:B0-----:R-:W-:-:S04]  /*117e0*/  IADD3 R6, P3, R2, UR43, RZ ;  /* 0x0000002b02067c10 */ /* 0x001fc8000ff7e0ff */
[----:B------:R-:W-:Y:S02]  /*117f0*/  IADD3.X R7, R3, UR42, RZ, P3, !PT ;  /* 0x0000002a03077c10 */ /* 0x000fe40009ffe4ff */
[----:B------:R-:W-:-:S13]  /*11800*/  ISETP.LT.OR P3, PT, R0, 0x1, !P5 ;  /* 0x000000010000780c */ /* 0x000fda0006f61670 */
[----:B------:R-:W-:-:S05]  /*11810*/  @!P3 IMAD R152, R152, R17, RZ ;  /* 0x000000119898b224 */ /* 0x000fca00078e02ff */
[----:B------:R-:W-:Y:S01]  /*11820*/  @!P3 STG.E.U8 desc[UR50][R6.64], R152 ;  /* 0x000000980600b986 */ /* 0x000fe2000c101132 */
[----:B------:R-:W-:-:S13]  /*11830*/  ISETP.LT.OR P3, PT, R0, 0x2, !P5 ;  /* 0x000000020000780c */ /* 0x000fda0006f61670 */
[----:B------:R-:W-:-:S05]  /*11840*/  @!P3 IMAD R153, R153, R17, RZ ;  /* 0x000000119999b224 */ /* 0x000fca00078e02ff */
[----:B------:R-:W-:Y:S01]  /*11850*/  @!P3 STG.E.U8 desc[UR50][R6.64+0x1], R153 ;  /* 0x000001990600b986 */ /* 0x000fe2000c101132 */
[----:B------:R-:W-:-:S13]  /*11860*/  ISETP.LT.OR P3, PT, R0, 0x1, !P0 ;  /* 0x000000010000780c */ /* 0x000fda0004761670 */
[----:B------:R-:W-:Y:S01]  /*11870*/  @!P3 IADD3 R8, P4, R6, UR45, RZ ;  /* 0x0000002d0608bc10 */ /* 0x000fe2000ff9e0ff */
[----:B------:R-:W-:-:S03]  /*11880*/  @!P3 IMAD R154, R154, R17, RZ ;  /* 0x000000119a9ab224 */ /* 0x000fc600078e02ff */
[----:B------:R-:W-:-:S05]  /*11890*/  @!P3 IADD3.X R9, R7, UR44, RZ, P4, !PT ;  /* 0x0000002c0709bc10 */ /* 0x000fca000a7fe4ff */
[----:B------:R0:W-:Y:S01]  /*118a0*/  @!P3 STG.E.U8 desc[UR50][R8.64], R154 ;  /* 0x0000009a0800b986 */ /* 0x0001e2000c101132 */
[----:B------:R-:W-:Y:S01]  /*118b0*/  @!P6 IADD3 R236, P3, P4, R236, UR43, R2 ;  /* 0x0000002bececec10 */ /* 0x000fe2000fc7e002 */
[----:B0-----:R-:W-:-:S05]  /*118c0*/  IMAD.U32 R8, RZ, RZ, UR44 ;  /* 0x0000002cff087e24 */ /* 0x001fca000f8e00ff */
[----:B------:R-:W-:Y:S02]  /*118d0*/  @!P6 IADD3.X R237, R8, UR42, R3, P3, P4 ;  /* 0x0000002a08edec10 */ /* 0x000fe40009fe8403 */
[C---:B------:R-:W-:Y:S02]  /*118e0*/  ISETP.LT.OR P4, PT, R0.reuse, 0x7a, !P0 ;  /* 0x0000007a0000780c */ /* 0x040fe40004781670 */
[----:B------:R-:W-:-:S11]  /*118f0*/  ISETP.LT.OR P0, PT, R0, 0x2, !P0 ;  /* 0x000000020000780c */ /* 0x000fd60004701670 */
[----:B------:R-:W-:Y:S02]  /*11900*/  @!P4 IADD3 R234, P3, P6, R234, UR43, R2 ;  /* 0x0000002beaeacc10 */ /* 0x000fe4000fe7e002 */
[----:B------:R-:W-:Y:S01]  /*11910*/  @!P0 IMAD R155, R155, R17, RZ ;  /* 0x000000119b9b8224 */ /* 0x000fe200078e02ff */
[----:B------:R-:W-:Y:S02]  /*11920*/  @P4 LOP3.LUT R5, R5, 0x20000, RZ, 0xfc, !PT ;  /* 0x0002000005054812 */ /* 0x000fe400078efcff */
[----:B------:R-:W-:Y:S02]  /*11930*/  @!P4 IADD3.X R235, R8, UR42, R3, P3, P6 ;  /* 0x0000002a08ebcc10 */ /* 0x000fe40009fec403 */
[----:B------:R-:W-:-:S04]  /*11940*/  @!P0 IADD3 R8, P3, R6, UR45, RZ ;  /* 0x0000002d06088c10 */ /* 0x000fc8000ff7e0ff */
[----:B------:R-:W-:-:S05]  /*11950*/  @!P0 IADD3.X R9, R7, UR44, RZ, P3, !PT ;  /* 0x0000002c07098c10 */ /* 0x000fca0009ffe4ff */
[----:B------:R0:W-:Y:S01]  /*11960*/  @!P0 STG.E.U8 desc[UR50][R8.64+0x1], R155 ;  /* 0x0000019b08008986 */ /* 0x0001e2000c101132 */
[----:B------:R-:W-:-:S04]  /*11970*/  ISETP.GE.AND P0, PT, R14, 0x109, PT ;  /* 0x000001090e00780c */ /* 0x000fc80003f06270 */
[----:B------:R-:W-:Y:S01]  /*11980*/  ISETP.LT.OR P4, PT, R0, 0x9, !P0 ;  /* 0x000000090000780c */ /* 0x000fe20004781670 */
[----:B0-----:R-:W-:Y:S02]  /*11990*/  IMAD.U32 R8, RZ, RZ, UR44 ;  /* 0x0000002cff087e24 */ /* 0x001fe4000f8e00ff */
[----:B------:R-:W-:-:S10]  /*119a0*/  IMAD.U32 R9, RZ, RZ, UR44 ;  /* 0x0000002cff097e24 */ /* 0x000fd4000f8e00ff */
[----:B------:R-:W-:Y:S02]  /*119b0*/  @!P4 IADD3 R232, P3, P6, R232, UR47, R2 ;  /* 0x0000002fe8e8cc10 */ /* 0x000fe4000fe7e002 */
[----:B------:R-:W-:Y:S02]  /*119c0*/  @P4 LOP3.LUT R4, R4, 0x20000000, RZ, 0xfc, !PT ;  /* 0x2000000004044812 */ /* 0x000fe400078efcff */
[----:B------:R-:W-:Y:S01]  /*119d0*/  @!P4 IADD3.X R233, R8, UR46, R3, P3, P6 ;  /* 0x0000002e08e9cc10 */ /* 0x000fe20009fec403 */
[----:B------:R-:W-:Y:S01]  /*119e0*/  IMAD.U32 R8, RZ, RZ, UR45 ;  /* 0x0000002dff087e24 */ /* 0x000fe2000f8e00ff */
[C---:B------:R-:W-:Y:S02]  /*119f0*/  ISETP.LT.OR P3, PT, R0.reuse, 0x9, !P5 ;  /* 0x000000090000780c */ /* 0x040fe40006f61670 */
[----:B------:R-:W-:Y:S02]  /*11a00*/  ISETP.LT.OR P4, PT, R0, 0xa, !P0 ;  /* 0x0000000a0000780c */ /* 0x000fe40004781670 */
[----:B------:R-:W-:-:S09]  /*11a10*/  LOP3.LUT R4, R4, 0xf7ffffff, RZ, 0xc0, !PT ;  /* 0xf7ffffff04047812 */ /* 0x000fd200078ec0ff */
[----:B------:R-:W-:Y:S02]  /*11a20*/  @!P3 IMAD R156, R156, R17, RZ ;  /* 0x000000119c9cb224 */ /* 0x000fe400078e02ff */
[----:B------:R-:W-:-:S03]  /*11a30*/  @P4 LOP3.LUT R4, R4, 0x8000000, RZ, 0xfc, !PT ;  /* 0x0800000004044812 */ /* 0x000fc600078efcff */
[----:B------:R-:W-:Y:S01]  /*11a40*/  @!P3 STG.E.U8 desc[UR50][R6.64+0x8], R156 ;  /* 0x0000089c0600b986 */ /* 0x000fe2000c101132 */
[----:B------:R-:W-:Y:S02]  /*11a50*/  @!P4 IADD3 R8, P3, P6, R8, UR47, R2 ;  /* 0x0000002f0808cc10 */ /* 0x000fe4000fe7e002 */
[----:B------:R-:W-:Y:S02]  /*11a60*/  LOP3.LUT R4, R4, 0xfbffffff, RZ, 0xc0, !PT ;  /* 0xfbffffff04047812 */ /* 0x000fe400078ec0ff */
[----:B------:R-:W-:Y:S02]  /*11a70*/  @!P4 IADD3.X R9, R9, UR46, R3, P3, P6 ;  /* 0x0000002e0909cc10 */ /* 0x000fe40009fec403 */
[C---:B------:R-:W-:Y:S02]  /*11a80*/  ISETP.LT.OR P3, PT, R0.reuse, 0xa, !P5 ;  /* 0x0000000a0000780c */ /* 0x040fe40006f61670 */
[C---:B------:R-:W-:Y:S02]  /*11a90*/  ISETP.LT.OR P4, PT, R0.reuse, 0x11, !P0 ;  /* 0x000000110000780c */ /* 0x040fe40004781670 */
[----:B------:R-:W-:-:S09]  /*11aa0*/  ISETP.LT.OR P6, PT, R0, 0x19, !P0 ;  /* 0x000000190000780c */ /* 0x000fd200047c1670 */
[----:B------:R-:W-:Y:S02]  /*11ab0*/  @!P3 IMAD R157, R157, R17, RZ ;  /* 0x000000119d9db224 */ /* 0x000fe400078e02ff */
[----:B------:R-:W-:-:S03]  /*11ac0*/  @P4 LOP3.LUT R4, R4, 0x4000000, RZ, 0xfc, !PT ;  /* 0x0400000004044812 */ /* 0x000fc600078efcff */
[----:B------:R-:W-:Y:S01]  /*11ad0*/  @!P3 STG.E.U8 desc[UR50][R6.64+0x9], R157 ;  /* 0x0000099d0600b986 */ /* 0x000fe2000c101132 */
[----:B------:R-:W-:-:S03]  /*11ae0*/  LOP3.LUT R4, R4, 0xfdffffff, RZ, 0xc0, !PT ;  /* 0xfdffffff04047812 */ /* 0x000fc600078ec0ff */
[----:B------:R0:W-:Y:S01]  /*11af0*/  @!P2 STG.E.U8 desc[UR50][R10.64+0x8], R158 ;  /* 0x0000089e0a00a986 */ /* 0x0001e2000c101132 */
[----:B------:R-:W-:-:S03]  /*11b00*/  @!P4 IADD3 R12, P2, P3, R12, UR47, R2 ;  /* 0x0000002f0c0ccc10 */ /* 0x000fc6000fb5e002 */
[----:B------:R1:W-:Y:S01]  /*11b10*/  @!P1 STG.E.U8 desc[UR50][R20.64+0x9], R159 ;  /* 0x0000099f14009986 */ /* 0x0003e2000c101132 */
[----:B0-----:R-:W-:Y:S02]  /*11b20*/  IMAD.U32 R10, RZ, RZ, UR44 ;  /* 0x0000002cff0a7e24 */ /* 0x001fe4000f8e00ff */
[----:B------:R-:W-:Y:S02]  /*11b30*/  IMAD.U32 R11, RZ, RZ, UR44 ;  /* 0x0000002cff0b7e24 */ /* 0x000fe4000f8e00ff */
[----:B-1----:R-:W-:Y:S01]  /*11b40*/  IMAD.U32 R20, RZ, RZ, UR45 ;  /* 0x0000002dff147e24 */ /* 0x002fe2000f8e00ff */
[----:B------:R-:W-:Y:S01]  /*11b50*/  @!P4 IADD3.X R13, R10, UR46, R3, P2, P3 ;  /* 0x0000002e0a0dcc10 */ /* 0x000fe200097e6403 */
[----:B------:R-:W-:Y:S01]  /*11b60*/  IMAD.U32 R10, RZ, RZ, UR45 ;  /* 0x0000002dff0a7e24 */ /* 0x000fe2000f8e00ff */
[----:B------:R-:W-:-:S13]  /*11b70*/  ISETP.LT.OR P4, PT, R0, 0x12, !P0 ;  /* 0x000000120000780c */ /* 0x000fda0004781670 */
[--C-:B------:R-:W-:Y:S02]  /*11b80*/  @!P4 IADD3 R10, P2, P3, R10, UR47, R2.reuse ;  /* 0x0000002f0a0acc10 */ /* 0x100fe4000fb5e002 */
[----:B------:R-:W-:Y:S02]  /*11b90*/  @P4 LOP3.LUT R4, R4, 0x2000000, RZ, 0xfc, !PT ;  /* 0x0200000004044812 */ /* 0x000fe400078efcff */
[--C-:B------:R-:W-:Y:S02]  /*11ba0*/  @!P4 IADD3.X R11, R11, UR46, R3.reuse, P2, P3 ;  /* 0x0000002e0b0bcc10 */ /* 0x100fe400097e6403 */
[----:B------:R-:W-:Y:S02]  /*11bb0*/  @!P6 IADD3 R22, P1, P2, R22, UR47, R2 ;  /* 0x0000002f1616ec10 */ /* 0x000fe4000fa3e002 */
[----:B------:R-:W-:Y:S02]  /*11bc0*/  LOP3.LUT P3, RZ, R4, 0x1, RZ, 0xc0, !PT ;  /* 0x0000000104ff7812 */ /* 0x000fe4000786c0ff */
[----:B------:R-:W-:-:S02]  /*11bd0*/  @!P6 IADD3.X R23, R15, UR46, R3, P1, P2 ;  /* 0x0000002e0f17ec10 */ /* 0x000fc40008fe4403 */
[----:B------:R-:W-:Y:S02]  /*11be0*/  LOP3.LUT P4, RZ, R4, 0x2, RZ, 0xc0, !PT ;  /* 0x0000000204ff7812 */ /* 0x000fe4000788c0ff */
[----:B------:R-:W-:Y:S02]  /*11bf0*/  ISETP.LT.OR P1, PT, R0, 0x11, !P5 ;  /* 0x000000110000780c */ /* 0x000fe40006f21670 */
[----:B------:R-:W-:-:S04]  /*11c00*/  LOP3.LUT R4, R4, 0xfeffffff, RZ, 0xc0, !PT ;  /* 0xfeffffff04047812 */ /* 0x000fc800078ec0ff */
[----:B------:R-:W-:Y:S01]  /*11c10*/  @P6 LOP3.LUT R4, R4, 0x1000000, RZ, 0xfc, !PT ;  /* 0x0100000004046812 */ /* 0x000fe200078efcff */
[----:B------:R-:W-:Y:S01]  /*11c20*/  @!P3 IMAD R162, R162, R17, RZ ;  /* 0x00000011a2a2b224 */ /* 0x000fe200078e02ff */
[----:B------:R-:W-:Y:S02]  /*11c30*/  ISETP.LT.OR P6, PT, R0, 0x1a, !P0 ;  /* 0x0000001a0000780c */ /* 0x000fe400047c1670 */
[----:B------:R-:W-:-:S03]  /*11c40*/  LOP3.LUT R4, R4, 0xffffffef, RZ, 0xc0, !PT ;  /* 0xffffffef04047812 */ /* 0x000fc600078ec0ff */
[----:B------:R-:W-:-:S05]  /*11c50*/  @!P1 IMAD R160, R160, R17, RZ ;  /* 0x00000011a0a09224 */ /* 0x000fca00078e02ff */
[----:B------:R-:W-:Y:S03]  /*11c60*/  @!P1 STG.E.U8 desc[UR50][R6.64+0x10], R160 ;  /* 0x000010a006009986 */ /* 0x000fe6000c101132 */
[----:B------:R-:W-:Y:S01]  /*11c70*/  @!P6 IADD3 R20, P1, P2, R20, UR47, R2 ;  /* 0x0000002f1414ec10 */ /* 0x000fe2000fa3e002 */
[----:B------:R-:W-:Y:S01]  /*11c80*/  IMAD.U32 R154, RZ, RZ, UR45 ;  /* 0x0000002dff9a7e24 */ /* 0x000fe2000f8e00ff */
[----:B------:R-:W-:Y:S02]  /*11c90*/  @P6 LOP3.LUT R4, R4, 0x10, RZ, 0xfc, !PT ;  /* 0x0000001004046812 */ /* 0x000fe400078efcff */
[----:B------:R-:W-:Y:S02]  /*11ca0*/  @!P6 IADD3.X R21, R15, UR46, R3, P1, P2 ;  /* 0x0000002e0f15ec10 */ /* 0x000fe40008fe4403 */
[----:B------:R-:W-:Y:S02]  /*11cb0*/  ISETP.LT.OR P1, PT, R0, 0x12, !P5 ;  /* 0x000000120000780c */ /* 0x000fe40006f21670 */
[----:B------:R-:W-:-:S11]  /*11cc0*/  LOP3.LUT P6, RZ, R4, 0x4, RZ, 0xc0, !PT ;  /* 0x0000000404ff7812 */ /* 0x000fd600078cc0ff */
[----:B------:R-:W-:-:S05]  /*11cd0*/  @!P1 IMAD R161, R161, R17, RZ ;  /* 0x00000011a1a19224 */ /* 0x000fca00078e02ff */
[----:B------:R-:W-:Y:S04]  /*11ce0*/  @!P1 STG.E.U8 desc[UR50][R6.64+0x11], R161 ;  /* 0x000011a106009986 */ /* 0x000fe8000c101132 */
[----:B------:R0:W-:Y:S01]  /*11cf0*/  @!P3 STG.E.U8 desc[UR50][R54.64+0x10], R162 ;  /* 0x000010a23600b986 */ /* 0x0001e2000c101132 */
[----:B------:R-:W-:Y:S02]  /*11d00*/  ISETP.LT.OR P3, PT, R0, 0x21, !P0 ;  /* 0x000000210000780c */ /* 0x000fe40004761670 */
[----:B------:R-:W-:Y:S01]  /*11d10*/  LOP3.LUT R4, R4, 0xff7fffff, RZ, 0xc0, !PT ;  /* 0xff7fffff04047812 */ /* 0x000fe200078ec0ff */
[----:B------:R-:W-:Y:S02]  /*11d20*/  IMAD.U32 R152, RZ, RZ, UR45 ;  /* 0x0000002dff987e24 */ /* 0x000fe4000f8e00ff */
[----:B------:R-:W-:-:S02]  /*11d30*/  IMAD.U32 R158, RZ, RZ, UR45 ;  /* 0x0000002dff9e7e24 */ /* 0x000fc4000f8e00ff */
[-C--:B------:R-:W-:Y:S02]  /*11d40*/  @!P4 IMAD R163, R163, R17.reuse, RZ ;  /* 0x00000011a3a3c224 */ /* 0x080fe400078e02ff */
[----:B------:R-:W-:Y:S02]  /*11d50*/  IMAD.U32 R156, RZ, RZ, UR45 ;  /* 0x0000002dff9c7e24 */ /* 0x000fe4000f8e00ff */
[----:B------:R-:W-:Y:S01]  /*11d60*/  @!P6 IMAD R166, R166, R17, RZ ;  /* 0x00000011a6a6e224 */ /* 0x000fe200078e02ff */
[----:B0-----:R-:W2:Y:S01]  /*11d70*/  LDL.LU.64 R54, [R1+0x190] ;  /* 0x0001900001367983 */ /* 0x001ea20000300a00 */
[----:B------:R-:W-:Y:S02]  /*11d80*/  @!P3 IADD3 R154, P1, P2, R154, UR47, R2 ;  /* 0x0000002f9a9abc10 */ /* 0x000fe4000fa3e002 */
[----:B------:R-:W-:Y:S01]  /*11d90*/  @P3 LOP3.LUT R4, R4, 0x800000, RZ, 0xfc, !PT ;  /* 0x0080000004043812 */ /* 0x000fe200078efcff */
[----:B------:R0:W-:Y:S01]  /*11da0*/  @!P4 STG.E.U8 desc[UR50][R56.64+0x11], R163 ;  /* 0x000011a33800c986 */ /* 0x0001e2000c101132 */
[----:B------:R-:W-:-:S02]  /*11db0*/  @!P3 IADD3.X R155, R15, UR46, R3, P1, P2 ;  /* 0x0000002e0f9bbc10 */ /* 0x000fc40008fe4403 */
[----:B------:R-:W-:Y:S02]  /*11dc0*/  ISETP.LT.OR P3, PT, R0, 0x22, !P0 ;  /* 0x000000220000780c */ /* 0x000fe40004761670 */
[----:B------:R-:W-:Y:S01]  /*11dd0*/  LOP3.LUT R4, R4, 0xffbfffff, RZ, 0xc0, !PT ;  /* 0xffbfffff04047812 */ /* 0x000fe200078ec0ff */
[----:B------:R-:W-:Y:S02]  /*11de0*/  IMAD.U32 R162, RZ, RZ, UR45 ;  /* 0x0000002dffa27e24 */ /* 0x000fe4000f8e00ff */
[----:B------:R-:W-:Y:S01]  /*11df0*/  IMAD.U32 R160, RZ, RZ, UR45 ;  /* 0x0000002dffa07e24 */ /* 0x000fe2000f8e00ff */
[----:B0-----:R-:W3:Y:S07]  /*11e00*/  LDL.LU.64 R56, [R1+0x188] ;  /* 0x0001880001387983 */ /* 0x001eee0000300a00 */
[----:B------:R-:W-:-:S02]  /*11e10*/  @!P3 IADD3 R152, P1, P2, R152, UR47, R2 ;  /* 0x0000002f9898bc10 */ /* 0x000fc4000fa3e002 */
[----:B------:R-:W-:Y:S02]  /*11e20*/  @P3 LOP3.LUT R4, R4, 0x400000, RZ, 0xfc, !PT ;  /* 0x0040000004043812 */ /* 0x000fe400078efcff */
[----:B------:R-:W-:Y:S02]  /*11e30*/  @!P3 IADD3.X R153, R15, UR46, R3, P1, P2 ;  /* 0x0000002e0f99bc10 */ /* 0x000fe40008fe4403 */
[----:B------:R-:W-:Y:S02]  /*11e40*/  ISETP.LT.OR P3, PT, R0, 0x29, !P0 ;  /* 0x000000290000780c */ /* 0x000fe40004761670 */
[C---:B------:R-:W-:Y:S02]  /*11e50*/  LOP3.LUT P4, RZ, R4.reuse, 0x20, RZ, 0xc0, !PT ;  /* 0x0000002004ff7812 */ /* 0x040fe4000788c0ff */
[----:B------:R-:W-:-:S09]  /*11e60*/  LOP3.LUT R4, R4, 0xffdfffff, RZ, 0xc0, !PT ;  /* 0xffdfffff04047812 */ /* 0x000fd200078ec0ff */
[----:B------:R-:W-:-:S04]  /*11e70*/  @!P3 IADD3 R158, P1, P2, R158, UR47, R2 ;  /* 0x0000002f9e9ebc10 */ /* 0x000fc8000fa3e002 */
[----:B------:R-:W-:Y:S02]  /*11e80*/  @!P3 IADD3.X R159, R15, UR46, R3, P1, P2 ;  /* 0x0000002e0f9fbc10 */ /* 0x000fe40008fe4403 */
[----:B------:R-:W-:Y:S02]  /*11e90*/  ISETP.LT.OR P1, PT, R0, 0x19, !P5 ;  /* 0x000000190000780c */ /* 0x000fe40006f21670 */
[----:B------:R-:W-:Y:S02]  /*11ea0*/  @P3 LOP3.LUT R4, R4, 0x200000, RZ, 0xfc, !PT ;  /* 0x0020000004043812 */ /* 0x000fe400078efcff */
[----:B------:R-:W-:-:S09]  /*11eb0*/  ISETP.LT.OR P3, PT, R0, 0x2a, !P0 ;  /* 0x0000002a0000780c */ /* 0x000fd20004761670 */
[----:B------:R-:W-:-:S05]  /*11ec0*/  @!P1 IMAD R164, R164, R17, RZ ;  /* 0x00000011a4a49224 */ /* 0x000fca00078e02ff */
[----:B------:R-:W-:Y:S01]  /*11ed0*/  @!P1 STG.E.U8 desc[UR50][R6.64+0x18], R164 ;  /* 0x000018a406009986 */ /* 0x000fe2000c101132 */
[----:B------:R-:W-:-:S04]  /*11ee0*/  @!P3 IADD3 R156, P1, P2, R156, UR47, R2 ;  /* 0x0000002f9c9cbc10 */ /* 0x000fc8000fa3e002 */
[----:B------:R-:W-:Y:S02]  /*11ef0*/  @!P3 IADD3.X R157, R15, UR46, R3, P1, P2 ;  /* 0x0000002e0f9dbc10 */ /* 0x000fe40008fe4403 */
[----:B------:R-:W-:Y:S02]  /*11f00*/  ISETP.LT.OR P1, PT, R0, 0x1a, !P5 ;  /* 0x0000001a0000780c */ /* 0x000fe40006f21670 */
[----:B------:R-:W-:-:S11]  /*11f10*/  LOP3.LUT R4, R4, 0xffefffff, RZ, 0xc0, !PT ;  /* 0xffefffff04047812 */ /* 0x000fd600078ec0ff */
[----:B------:R-:W-:-:S05]  /*11f20*/  @!P1 IMAD R165, R165, R17, RZ ;  /* 0x00000011a5a59224 */ /* 0x000fca00078e02ff */
[----:B------:R-:W-:Y:S04]  /*11f30*/  @!P1 STG.E.U8 desc[UR50][R6.64+0x19], R165 ;  /* 0x000019a506009986 */ /* 0x000fe8000c101132 */
[----:B------:R0:W-:Y:S01]  /*11f40*/  @!P6 STG.E.U8 desc[UR50][R58.64+0x18], R166 ;  /* 0x000018a63a00e986 */ /* 0x0001e2000c101132 */
[----:B------:R-:W-:Y:S02]  /*11f50*/  ISETP.LT.OR P6, PT, R0, 0x31, !P0 ;  /* 0x000000310000780c */ /* 0x000fe400047c1670 */
[----:B------:R-:W-:-:S04]  /*11f60*/  @P3 LOP3.LUT R4, R4, 0x100000, RZ, 0xfc, !PT ;  /* 0x0010000004043812 */ /* 0x000fc800078efcff */
[C---:B------:R-:W-:Y:S02]  /*11f70*/  LOP3.LUT P3, RZ, R4.reuse, 0x40, RZ, 0xc0, !PT ;  /* 0x0000004004ff7812 */ /* 0x040fe4000786c0ff */
[----:B------:R-:W-:Y:S01]  /*11f80*/  LOP3.LUT R4, R4, 0xfff7ffff, RZ, 0xc0, !PT ;  /* 0xfff7ffff04047812 */ /* 0x000fe200078ec0ff */
[----:B------:R-:W-:Y:S02]  /*11f90*/  @!P4 IMAD R167, R167, R17, RZ ;  /* 0x00000011a7a7c224 */ /* 0x000fe400078e02ff */
[----:B0-----:R-:W-:Y:S01]  /*11fa0*/  IMAD.U32 R166, RZ, RZ, UR45 ;  /* 0x0000002dffa67e24 */ /* 0x001fe2000f8e00ff */
[----:B------:R-:W4:Y:S01]  /*11fb0*/  LDL.LU.64 R58, [R1+0x180] ;  /* 0x00018000013a7983 */ /* 0x000f220000300a00 */
[----:B------:R-:W-:Y:S02]  /*11fc0*/  @!P6 IADD3 R162, P1, P2, R162, UR47, R2 ;  /* 0x0000002fa2a2ec10 */ /* 0x000fe4000fa3e002 */
[----:B------:R-:W-:Y:S02]  /*11fd0*/  @P6 LOP3.LUT R4, R4, 0x80000, RZ, 0xfc, !PT ;  /* 0x0008000004046812 */ /* 0x000fe400078efcff */
[----:B------:R-:W-:-:S02]  /*11fe0*/  @!P6 IADD3.X R163, R15, UR46, R3, P1, P2 ;  /* 0x0000002e0fa3ec10 */ /* 0x000fc40008fe4403 */
[C---:B------:R-:W-:Y:S01]  /*11ff0*/  ISETP.LT.OR P6, PT, R0.reuse, 0x32, !P0 ;  /* 0x000000320000780c */ /* 0x040fe200047c1670 */
[----:B------:R0:W-:Y:S01]  /*12000*/  @!P4 STG.E.U8 desc[UR50][R60.64+0x19], R167 ;  /* 0x000019a73c00c986 */ /* 0x0001e2000c101132 */
[----:B------:R-:W-:Y:S02]  /*12010*/  ISETP.LT.OR P4, PT, R0, 0x39, !P0 ;  /* 0x000000390000780c */ /* 0x000fe40004781670 */
[----:B------:R-:W-:-:S09]  /*12020*/  LOP3.LUT R4, R4, 0xfffbffff, RZ, 0xc0, !PT ;  /* 0xfffbffff04047812 */ /* 0x000fd200078ec0ff */
[--C-:B------:R-:W-:Y:S01]  /*12030*/  @!P6 IADD3 R160, P1, P2, R160, UR47, R2.reuse ;  /* 0x0000002fa0a0ec10 */ /* 0x100fe2000fa3e002 */
[----:B------:R-:W-:Y:S01]  /*12040*/  IMAD.U32 R164, RZ, RZ, UR45 ;  /* 0x0000002dffa47e24 */ /* 0x000fe2000f8e00ff */
[----:B------:R-:W-:Y:S01]  /*12050*/  @P6 LOP3.LUT R4, R4, 0x40000, RZ, 0xfc, !PT ;  /* 0x0004000004046812 */ /* 0x000fe200078efcff */
[----:B------:R-:W-:Y:S01]  /*12060*/  @!P3 IMAD R170, R170, R17, RZ ;  /* 0x00000011aaaab224 */ /* 0x000fe200078e02ff */
[C-C-:B------:R-:W-:Y:S01]  /*12070*/  @!P6 IADD3.X R161, R15.reuse, UR46, R3.reuse, P1, P2 ;  /* 0x0000002e0fa1ec10 */ /* 0x140fe20008fe4403 */
[----:B0-----:R-:W4:Y:S01]  /*12080*/  LDL.LU.64 R60, [R1+0x178] ;  /* 0x00017800013c7983 */ /* 0x001f220000300a00 */
[----:B------:R-:W-:Y:S02]  /*12090*/  @!P4 IADD3 R166, P1, P2, R166, UR47, R2 ;  /* 0x0000002fa6a6cc10 */ /* 0x000fe4000fa3e002 */
[----:B------:R-:W-:Y:S02]  /*120a0*/  LOP3.LUT P6, RZ, R4, 0x80, RZ, 0xc0, !PT ;  /* 0x0000008004ff7812 */ /* 0x000fe400078cc0ff */
[----:B------:R-:W-:-:S02]  /*120b0*/  @!P4 IADD3.X R167, R15, UR46, R3, P1, P2 ;  /* 0x0000002e0fa7cc10 */ /* 0x000fc40008fe4403 */
[----:B------:R-:W-:Y:S02]  /*120c0*/  ISETP.LT.OR P1, PT, R0, 0x21, !P5 ;  /* 0x000000210000780c */ /* 0x000fe40006f21670 */
[----:B------:R-:W-:-:S04]  /*120d0*/  LOP3.LUT R4, R4, 0xfffdffff, RZ, 0xc0, !PT ;  /* 0xfffdffff04047812 */ /* 0x000fc800078ec0ff */
[----:B------:R-:W-:Y:S02]  /*120e0*/  @P4 LOP3.LUT R4, R4, 0x20000, RZ, 0xfc, !PT ;  /* 0x0002000004044812 */ /* 0x000fe400078efcff */
[----:B------:R-:W-:-:S05]  /*120f0*/  ISETP.LT.OR P4, PT, R0, 0x3a, !P0 ;  /* 0x0000003a0000780c */ /* 0x000fca0004781670 */
[----:B------:R-:W-:-:S05]  /*12100*/  @!P1 IMAD R168, R168, R17, RZ ;  /* 0x00000011a8a89224 */ /* 0x000fca00078e02ff */
[----:B------:R-:W-:Y:S03]  /*12110*/  @!P1 STG.E.U8 desc[UR50][R6.64+0x20], R168 ;  /* 0x000020a806009986 */ /* 0x000fe6000c101132 */
        /* <DEDUP_REMOVED lines=9> */
[C---:B------:R-:W-:Y:S01]  /*121b0*/  LOP3.LUT P4, RZ, R4.reuse, 0x100, RZ, 0xc0, !PT ;  /* 0x0000010004ff7812 */ /* 0x040fe2000788c0ff */
[----:B0-----:R-:W-:Y:S01]  /*121c0*/  IMAD.U32 R216, RZ, RZ, UR45 ;  /* 0x0000002dffd87e24 */ /* 0x001fe2000f8e00ff */
[----:B------:R-:W-:-:S05]  /*121d0*/  LOP3.LUT R4, R4, 0xffff7fff, RZ, 0xc0, !PT ;  /* 0xffff7fff04047812 */ /* 0x000fca00078ec0ff */
[----:B------:R-:W-:Y:S02]  /*121e0*/  @!P3 IADD3 R216, P1, P2, R216, UR47, R2 ;  /* 0x0000002fd8d8bc10 */ /* 0x000fe4000fa3e002 */
[----:B------:R-:W-:Y:S02]  /*121f0*/  @P3 LOP3.LUT R4, R4, 0x8000, RZ, 0xfc, !PT ;  /* 0x0000800004043812 */ /* 0x000fe400078efcff */
[----:B------:R-:W-:Y:S02]  /*12200*/  @!P3 IADD3.X R217, R15, UR46, R3, P1, P2 ;  /* 0x0000002e0fd9bc10 */ /* 0x000fe40008fe4403 */
[----:B------:R-:W-:Y:S01]  /*12210*/  ISETP.LT.OR P3, PT, R0, 0x42, !P0 ;  /* 0x000000420000780c */ /* 0x000fe20004761670 */
[----:B------:R-:W-:Y:S01]  /*12220*/  IMAD.U32 R168, RZ, RZ, UR45 ;  /* 0x0000002dffa87e24 */ /* 0x000fe2000f8e00ff */
[----:B------:R-:W-:Y:S01]  /*12230*/  LOP3.LUT R4, R4, 0xffffbfff, RZ, 0xc0, !PT ;  /* 0xffffbfff04047812 */ /* 0x000fe200078ec0ff */
[----:B------:R-:W-:-:S10]  /*12240*/  @!P6 IMAD R171, R171, R17, RZ ;  /* 0x00000011ababe224 */ /* 0x000fd400078e02ff */
[----:B------:R-:W-:Y:S02]  /*12250*/  @!P3 IADD3 R168, P1, P2, R168, UR47, R2 ;  /* 0x0000002fa8a8bc10 */ /* 0x000fe4000fa3e002 */
[----:B------:R-:W-:Y:S02]  /*12260*/  @P3 LOP3.LUT R4, R4, 0x4000, RZ, 0xfc, !PT ;  /* 0x0000400004043812 */ /* 0x000fe400078efcff */
[----:B------:R-:W-:Y:S02]  /*12270*/  @!P3 IADD3.X R169, R15, UR46, R3, P1, P2 ;  /* 0x0000002e0fa9bc10 */ /* 0x000fe40008fe4403 */
[----:B------:R-:W-:Y:S01]  /*12280*/  ISETP.LT.OR P3, PT, R0, 0x49, !P0 ;  /* 0x000000490000780c */ /* 0x000fe20004761670 */
[----:B------:R0:W-:Y:S01]  /*12290*/  @!P6 STG.E.U8 desc[UR50][R218.64+0x21], R171 ;  /* 0x000021abda00e986 */ /* 0x0001e2000c101132 */
[----:B------:R-:W-:Y:S01]  /*122a0*/  LOP3.LUT P6, RZ, R4, 0x200, RZ, 0xc0, !PT ;  /* 0x0000020004ff7812 */ /* 0x000fe200078cc0ff */
[----:B0-----:R-:W-:-:S10]  /*122b0*/  IMAD.U32 R218, RZ, RZ, UR45 ;  /* 0x0000002dffda7e24 */ /* 0x001fd4000f8e00ff */
[----:B------:R-:W-:Y:S02]  /*122c0*/  @!P3 IADD3 R218, P1, P2, R218, UR47, R2 ;  /* 0x0000002fdadabc10 */ /* 0x000fe4000fa3e002 */
[----:B------:R-:W-:Y:S02]  /*122d0*/  LOP3.LUT R4, R4, 0xffffdfff, RZ, 0xc0, !PT ;  /* 0xffffdfff04047812 */ /* 0x000fe400078ec0ff */
[----:B------:R-:W-:Y:S02]  /*122e0*/  @!P3 IADD3.X R219, R15, UR46, R3, P1, P2 ;  /* 0x0000002e0fdbbc10 */ /* 0x000fe40008fe4403 */
[----:B------:R-:W-:Y:S02]  /*122f0*/  ISETP.LT.OR P1, PT, R0, 0x29, !P5 ;  /* 0x000000290000780c */ /* 0x000fe40006f21670 */
[----:B------:R-:W-:Y:S02]  /*12300*/  @P3 LOP3.LUT R4, R4, 0x2000, RZ, 0xfc, !PT ;  /* 0x0000200004043812 */ /* 0x000fe400078efcff */
[----:B------:R-:W-:Y:S01]  /*12310*/  ISETP.LT.OR P3, PT, R0, 0x4a, !P0 ;  /* 0x0000004a0000780c */ /* 0x000fe20004761670 */
[----:B------:R-:W-:-:S08]  /*12320*/  IMAD.U32 R170, RZ, RZ, UR45 ;  /* 0x0000002dffaa7e24 */ /* 0x000fd0000f8e00ff */
[----:B------:R-:W-:-:S05]  /*12330*/  @!P1 IMAD R172, R172, R17, RZ ;  /* 0x00000011acac9224 */ /* 0x000fca00078e02ff */
[----:B------:R-:W-:Y:S01]  /*12340*/  @!P1 STG.E.U8 desc[UR50][R6.64+0x28], R172 ;  /* 0x000028ac06009986 */ /* 0x000fe2000c101132 */
[----:B------:R-:W-:-:S04]  /*12350*/  @!P3 IADD3 R170, P1, P2, R170, UR47, R2 ;  /* 0x0000002faaaabc10 */ /* 0x000fc8000fa3e002 */
[----:B------:R-:W-:Y:S02]  /*12360*/  @!P3 IADD3.X R171, R15, UR46, R3, P1, P2 ;  /* 0x0000002e0fabbc10 */ /* 0x000fe40008fe4403 */
[----:B------:R-:W-:Y:S01]  /*12370*/  ISETP.LT.OR P1, PT, R0, 0x2a, !P5 ;  /* 0x0000002a0000780c */ /* 0x000fe20006f21670 */
[----:B------:R-:W-:-:S12]  /*12380*/  @!P4 IMAD R174, R174, R17, RZ ;  /* 0x00000011aeaec224 */ /* 0x000fd800078e02ff */
[----:B------:R-:W-:-:S05]  /*12390*/  @!P1 IMAD R173, R173, R17, RZ ;  /* 0x00000011adad9224 */ /* 0x000fca00078e02ff */
[----:B------:R-:W-:Y:S04]  /*123a0*/  @!P1 STG.E.U8 desc[UR50][R6.64+0x29], R173 ;  /* 0x000029ad06009986 */ /* 0x000fe8000c101132 */
[----:B------:R0:W-:Y:S01]  /*123b0*/  @!P4 STG.E.U8 desc[UR50][R220.64+0x28], R174 ;  /* 0x000028aedc00c986 */ /* 0x0001e2000c101132 */
[----:B------:R-:W-:Y:S02]  /*123c0*/  ISETP.LT.OR P4, PT, R0, 0x51, !P0 ;  /* 0x000000510000780c */ /* 0x000fe40004781670 */
[----:B------:R-:W-:-:S04]  /*123d0*/  LOP3.LUT R4, R4, 0xffffefff, RZ, 0xc0, !PT ;  /* 0xffffefff04047812 */ /* 0x000fc800078ec0ff */
[----:B------:R-:W-:Y:S01]  /*123e0*/  @P3 LOP3.LUT R4, R4, 0x1000, RZ, 0xfc, !PT ;  /* 0x0000100004043812 */ /* 0x000fe200078efcff */
[----:B0-----:R-:W-:-:S03]  /*123f0*/  IMAD.U32 R220, RZ, RZ, UR45 ;  /* 0x0000002dffdc7e24 */ /* 0x001fc6000f8e00ff */
[----:B------:R-:W-:-:S03]  /*12400*/  LOP3.LUT R4, R4, 0xfffff7ff, RZ, 0xc0, !PT ;  /* 0xfffff7ff04047812 */ /* 0x000fc600078ec0ff */
[----:B------:R-:W-:Y:S01]  /*12410*/  @!P4 IADD3 R220, P1, P2, R220, UR47, R2 ;  /* 0x0000002fdcdccc10 */ /* 0x000fe2000fa3e002 */
[----:B------:R-:W-:Y:S01]  /*12420*/  @!P6 IMAD R175, R175, R17, RZ ;  /* 0x00000011afafe224 */ /* 0x000fe200078e02ff */
[----:B------:R-:W-:Y:S02]  /*12430*/  @P4 LOP3.LUT R4, R4, 0x800, RZ, 0xfc, !PT ;  /* 0x0000080004044812 */ /* 0x000fe400078efcff */
[----:B------:R-:W-:Y:S02]  /*12440*/  @!P4 IADD3.X R221, R15, UR46, R3, P1, P2 ;  /* 0x0000002e0fddcc10 */ /* 0x000fe40008fe4403 */
[C---:B------:R-:W-:Y:S01]  /*12450*/  ISETP.LT.OR P4, PT, R0.reuse, 0x52, !P0 ;  /* 0x000000520000780c */ /* 0x040fe20004781670 */
[----:B------:R0:W-:Y:S01]  /*12460*/  @!P6 STG.E.U8 desc[UR50][R222.64+0x29], R175 ;  /* 0x000029afde00e986 */ /* 0x0001e2000c101132 */
[----:B------:R-:W-:Y:S01]  /*12470*/  ISETP.LT.OR P6, PT, R0, 0x59, !P0 ;  /* 0x000000590000780c */ /* 0x000fe200047c1670 */
[----:B------:R-:W-:Y:S01]  /*12480*/  IMAD.U32 R172, RZ, RZ, UR45 ;  /* 0x0000002dffac7e24 */ /* 0x000fe2000f8e00ff */
[----:B------:R-:W-:-:S09]  /*12490*/  LOP3.LUT R4, R4, 0xfffffbff, RZ, 0xc0, !PT ;  /* 0xfffffbff04047812 */ /* 0x000fd200078ec0ff */
[----:B------:R-:W-:Y:S01]  /*124a0*/  @!P4 IADD3 R172, P1, P2, R172, UR47, R2 ;  /* 0x0000002facaccc10 */ /* 0x000fe2000fa3e002 */
[----:B0-----:R-:W-:-:S03]  /*124b0*/  IMAD.U32 R222, RZ, RZ, UR45 ;  /* 0x0000002dffde7e24 */ /* 0x001fc6000f8e00ff */
[C-C-:B------:R-:W-:Y:S02]  /*124c0*/  @!P4 IADD3.X R173, R15.reuse, UR46, R3.reuse, P1, P2 ;  /* 0x0000002e0fadcc10 */ /* 0x140fe40008fe4403 */
[----:B------:R-:W-:Y:S02]  /*124d0*/  @!P6 IADD3 R222, P1, P2, R222, UR47, R2 ;  /* 0x0000002fdedeec10 */ /* 0x000fe4000fa3e002 */
[----:B------:R-:W-:Y:S02]  /*124e0*/  @P4 LOP3.LUT R4, R4, 0x400, RZ, 0xfc, !PT ;  /* 0x0000040004044812 */ /* 0x000fe400078efcff */
[----:B------:R-:W-:Y:S02]  /*124f0*/  @!P6 IADD3.X R223, R15, UR46, R3, P1, P2 ;  /* 0x0000002e0fdfec10 */ /* 0x000fe40008fe4403 */
[----:B------:R-:W-:Y:S02]  /*12500*/  ISETP.LT.OR P1, PT, R0, 0x31, !P5 ;  /* 0x000000310000780c */ /* 0x000fe40006f21670 */
[----:B------:R-:W-:-:S04]  /*12510*/  LOP3.LUT R4, R4, 0xfffffdff, RZ, 0xc0, !PT ;  /* 0xfffffdff04047812 */ /* 0x000fc800078ec0ff */
[----:B------:R-:W-:Y:S02]  /*12520*/  @P6 LOP3.LUT R4, R4, 0x200, RZ, 0xfc, !PT ;  /* 0x0000020004046812 */ /* 0x000fe400078efcff */
[----:B------:R-:W-:Y:S01]  /*12530*/  ISETP.LT.OR P6, PT, R0, 0x5a, !P0 ;  /* 0x0000005a0000780c */ /* 0x000fe200047c1670 */
[----:B------:R-:W-:-:S04]  /*12540*/  IMAD.U32 R174, RZ, RZ, UR45 ;  /* 0x0000002dffae7e24 */ /* 0x000fc8000f8e00ff */
[----:B------:R-:W-:-:S05]  /*12550*/  @!P1 IMAD R176, R176, R17, RZ ;  /* 0x00000011b0b09224 */ /* 0x000fca00078e02ff */
[----:B------:R-:W-:Y:S03]  /*12560*/  @!P1 STG.E.U8 desc[UR50][R6.64+0x30], R176 ;  /* 0x000030b006009986 */ /* 0x000fe6000c101132 */
[----:B------:R-:W-:Y:S02]  /*12570*/  @!P6 IADD3 R174, P1, P2, R174, UR47, R2 ;  /* 0x0000002faeaeec10 */ /* 0x000fe4000fa3e002 */
[----:B------:R-:W-:Y:S02]  /*12580*/  LOP3.LUT P3, RZ, R5, 0x200, RZ, 0xc0, !PT ;  /* 0x0000020005ff7812 */ /* 0x000fe4000786c0ff */
[----:B------:R-:W-:Y:S02]  /*12590*/  @!P6 IADD3.X R175, R15, UR46, R3, P1, P2 ;  /* 0x0000002e0fafec10 */ /* 0x000fe40008fe4403 */
[----:B------:R-:W-:-:S09]  /*125a0*/  ISETP.LT.OR P1, PT, R0, 0x32, !P5 ;  /* 0x000000320000780c */ /* 0x000fd20006f21670 */
[----:B------:R-:W-:-:S04]  /*125b0*/  @!P3 IMAD R178, R178, R17, RZ ;  /* 0x00000011b2b2b224 */ /* 0x000fc800078e02ff */
        /* <DEDUP_REMOVED lines=8> */
[----:B------:R-:W-:Y:S02]  /*12640*/  @!P3 IADD3 R224, P1, P2, R224, UR47, R2 ;  /* 0x0000002fe0e0bc10 */ /* 0x000fe4000fa3e002 */
[----:B------:R-:W-:Y:S02]  /*12650*/  @P3 LOP3.LUT R4, R4, 0x80, RZ, 0xfc, !PT ;  /* 0x0000008004043812 */ /* 0x000fe400078efcff */
[----:B------:R-:W-:Y:S02]  /*12660*/  @!P3 IADD3.X R225, R15, UR46, R3, P1, P2 ;  /* 0x0000002e0fe1bc10 */ /* 0x000fe40008fe4403 */
[----:B------:R-:W-:Y:S01]  /*12670*/  ISETP.LT.OR P3, PT, R0, 0x62, !P0 ;  /* 0x000000620000780c */ /* 0x000fe20004761670 */
[----:B------:R-:W-:Y:S01]  /*12680*/  IMAD.U32 R176, RZ, RZ, UR45 ;  /* 0x0000002dffb07e24 */ /* 0x000fe2000f8e00ff */
[----:B------:R-:W-:Y:S02]  /*12690*/  LOP3.LUT P4, RZ, R5, 0x400, RZ, 0xc0, !PT ;  /* 0x0000040005ff7812 */ /* 0x000fe4000788c0ff */
[----:B------:R-:W-:-:S09]  /*126a0*/  LOP3.LUT R4, R4, 0xffffffbf, RZ, 0xc0, !PT ;  /* 0xffffffbf04047812 */ /* 0x000fd200078ec0ff */
[----:B------:R-:W-:Y:S02]  /*126b0*/  @!P3 IADD3 R176, P1, P2, R176, UR47, R2 ;  /* 0x0000002fb0b0bc10 */ /* 0x000fe4000fa3e002 */
[----:B------:R-:W-:Y:S02]  /*126c0*/  @P3 LOP3.LUT R4, R4, 0x40, RZ, 0xfc, !PT ;  /* 0x0000004004043812 */ /* 0x000fe400078efcff */
[----:B------:R-:W-:Y:S02]  /*126d0*/  @!P3 IADD3.X R177, R15, UR46, R3, P1, P2 ;  /* 0x0000002e0fb1bc10 */ /* 0x000fe40008fe4403 */
[----:B------:R-:W-:Y:S01]  /*126e0*/  ISETP.LT.OR P3, PT, R0, 0x69, !P0 ;  /* 0x000000690000780c */ /* 0x000fe20004761670 */
[----:B------:R-:W-:-:S05]  /*126f0*/  @!P4 IMAD R179, R179, R17, RZ ;  /* 0x00000011b3b3c224 */ /* 0x000fca00078e02ff */
[----:B------:R0:W-:Y:S01]  /*12700*/  @!P4 STG.E.U8 desc[UR50][R226.64+0x31], R179 ;  /* 0x000031b3e200c986 */ /* 0x0001e2000c101132 */
[----:B------:R-:W-:Y:S01]  /*12710*/  LOP3.LUT R4, R4, 0xffffffdf, RZ, 0xc0, !PT ;  /* 0xffffffdf04047812 */ /* 0x000fe200078ec0ff */
[----:B0-----:R-:W-:-:S05]  /*12720*/  IMAD.U32 R226, RZ, RZ, UR45 ;  /* 0x0000002dffe27e24 */ /* 0x001fca000f8e00ff */
[----:B------:R-:W-:-:S04]  /*12730*/  @!P3 IADD3 R226, P1, P2, R226, UR47, R2 ;  /* 0x0000002fe2e2bc10 */ /* 0x000fc8000fa3e002 */
[----:B------:R-:W-:Y:S02]  /*12740*/  @!P3 IADD3.X R227, R15, UR46, R3, P1, P2 ;  /* 0x0000002e0fe3bc10 */ /* 0x000fe40008fe4403 */
[----:B------:R-:W-:Y:S02]  /*12750*/  ISETP.LT.OR P1, PT, R0, 0x39, !P5 ;  /* 0x000000390000780c */ /* 0x000fe40006f21670 */
[----:B------:R-:W-:Y:S02]  /*12760*/  @P3 LOP3.LUT R4, R4, 0x20, RZ, 0xfc, !PT ;  /* 0x0000002004043812 */ /* 0x000fe400078efcff */
[----:B------:R-:W-:Y:S01]  /*12770*/  ISETP.LT.OR P3, PT, R0, 0x6a, !P0 ;  /* 0x0000006a0000780c */ /* 0x000fe20004761670 */
[----:B------:R-:W-:-:S08]  /*12780*/  IMAD.U32 R178, RZ, RZ, UR45 ;  /* 0x0000002dffb27e24 */ /* 0x000fd0000f8e00ff */
[----:B------:R-:W-:-:S05]  /*12790*/  @!P1 IMAD R180, R180, R17, RZ ;  /* 0x00000011b4b49224 */ /* 0x000fca00078e02ff */
[----:B------:R-:W-:Y:S01]  /*127a0*/  @!P1 STG.E.U8 desc[UR50][R6.64+0x38], R180 ;  /* 0x000038b406009986 */ /* 0x000fe2000c101132 */
[----:B------:R-:W-:Y:S02]  /*127b0*/  @!P3 IADD3 R178, P1, P2, R178, UR47, R2 ;  /* 0x0000002fb2b2bc10 */ /* 0x000fe4000fa3e002 */
[----:B------:R-:W-:Y:S02]  /*127c0*/  LOP3.LUT P6, RZ, R5, 0x1000, RZ, 0xc0, !PT ;  /* 0x0000100005ff7812 */ /* 0x000fe400078cc0ff */
[----:B------:R-:W-:Y:S02]  /*127d0*/  @!P3 IADD3.X R179, R15, UR46, R3, P1, P2 ;  /* 0x0000002e0fb3bc10 */ /* 0x000fe40008fe4403 */
[----:B------:R-:W-:Y:S02]  /*127e0*/  ISETP.LT.OR P1, PT, R0, 0x3a, !P5 ;  /* 0x0000003a0000780c */ /* 0x000fe40006f21670 */
[----:B------:R-:W-:-:S04]  /*127f0*/  LOP3.LUT R4, R4, 0xfffffffb, RZ, 0xc0, !PT ;  /* 0xfffffffb04047812 */ /* 0x000fc800078ec0ff */
[----:B------:R-:W-:Y:S02]  /*12800*/  @P3 LOP3.LUT R4, R4, 0x4, RZ, 0xfc, !PT ;  /* 0x0000000404043812 */ /* 0x000fe400078efcff */
[----:B------:R-:W-:Y:S01]  /*12810*/  ISETP.LT.OR P3, PT, R0, 0x71, !P0 ;  /* 0x000000710000780c */ /* 0x000fe20004761670 */
[----:B------:R-:W-:-:S04]  /*12820*/  @!P6 IMAD R182, R182, R17, RZ ;  /* 0x00000011b6b6e224 */ /* 0x000fc800078e02ff */
[----:B------:R-:W-:-:S05]  /*12830*/  @!P1 IMAD R181, R181, R17, RZ ;  /* 0x00000011b5b59224 */ /* 0x000fca00078e02ff */
[----:B------:R-:W-:Y:S04]  /*12840*/  @!P1 STG.E.U8 desc[UR50][R6.64+0x39], R181 ;  /* 0x000039b506009986 */ /* 0x000fe8000c101132 */
[----:B------:R0:W-:Y:S02]  /*12850*/  @!P6 STG.E.U8 desc[UR50][R228.64+0x38], R182 ;  /* 0x000038b6e400e986 */ /* 0x0001e4000c101132 */
[----:B0-----:R-:W-:-:S05]  /*12860*/  IMAD.U32 R228, RZ, RZ, UR45 ;  /* 0x0000002dffe47e24 */ /* 0x001fca000f8e00ff */
[----:B------:R-:W-:-:S04]  /*12870*/  @!P3 IADD3 R228, P1, P2, R228, UR47, R2 ;  /* 0x0000002fe4e4bc10 */ /* 0x000fc8000fa3e002 */
[----:B------:R-:W-:Y:S02]  /*12880*/  @!P3 IADD3.X R229, R15, UR46, R3, P1, P2 ;  /* 0x0000002e0fe5bc10 */ /* 0x000fe40008fe4403 */
[----:B------:R-:W-:Y:S01]  /*12890*/  ISETP.LT.OR P1, PT, R0, 0x72, !P0 ;  /* 0x000000720000780c */ /* 0x000fe20004721670 */
[----:B------:R-:W-:Y:S01]  /*128a0*/  IMAD.U32 R180, RZ, RZ, UR45 ;  /* 0x0000002dffb47e24 */ /* 0x000fe2000f8e00ff */
[----:B------:R-:W-:-:S04]  /*128b0*/  LOP3.LUT R4, R4, 0xfffffffd, RZ, 0xc0, !PT ;  /* 0xfffffffd04047812 */ /* 0x000fc800078ec0ff */
[----:B------:R-:W-:Y:S02]  /*128c0*/  @P3 LOP3.LUT R4, R4, 0x2, RZ, 0xfc, !PT ;  /* 0x0000000204043812 */ /* 0x000fe400078efcff */
[----:B------:R-:W-:-:S05]  /*128d0*/  LOP3.LUT P4, RZ, R5, 0x2000, RZ, 0xc0, !PT ;  /* 0x0000200005ff7812 */ /* 0x000fca000788c0ff */
[----:B------:R-:W-:-:S04]  /*128e0*/  @!P1 IADD3 R180, P2, P3, R180, UR47, R2 ;  /* 0x0000002fb4b49c10 */ /* 0x000fc8000fb5e002 */
[----:B------:R-:W-:Y:S02]  /*128f0*/  @!P1 IADD3.X R181, R15, UR46, R3, P2, P3 ;  /* 0x0000002e0fb59c10 */ /* 0x000fe400097e6403 */
[----:B------:R-:W-:Y:S01]  /*12900*/  ISETP.LT.OR P2, PT, R0, 0x79, !P0 ;  /* 0x000000790000780c */ /* 0x000fe20004741670 */
[----:B------:R-:W-:Y:S02]  /*12910*/  IMAD.U32 R182, RZ, RZ, UR45 ;  /* 0x0000002dffb67e24 */ /* 0x000fe4000f8e00ff */
[----:B------:R-:W-:-:S05]  /*12920*/  @!P4 IMAD R183, R183, R17, RZ ;  /* 0x00000011b7b7c224 */ /* 0x000fca00078e02ff */
[----:B------:R0:W-:Y:S05]  /*12930*/  @!P4 STG.E.U8 desc[UR50][R230.64+0x39], R183 ;  /* 0x000039b7e600c986 */ /* 0x0001ea000c101132 */
[----:B------:R-:W-:-:S04]  /*12940*/  @!P2 IADD3 R182, P3, P6, R182, UR47, R2 ;  /* 0x0000002fb6b6ac10 */ /* 0x000fc8000fe7e002 */
[----:B0-----:R-:W-:Y:S02]  /*12950*/  @!P2 IADD3.X R183, R15, UR46, R3, P3, P6 ;  /* 0x0000002e0fb7ac10 */ /* 0x001fe40009fec403 */
[----:B------:R-:W-:Y:S02]  /*12960*/  ISETP.LT.OR P3, PT, R0, 0x41, !P5 ;  /* 0x000000410000780c */ /* 0x000fe40006f61670 */
[----:B------:R-:W-:-:S04]  /*12970*/  LOP3.LUT R5, R5, 0xffff7fff, RZ, 0xc0, !PT ;  /* 0xffff7fff05057812 */ /* 0x000fc800078ec0ff */
[----:B------:R-:W-:-:S07]  /*12980*/  @P1 LOP3.LUT R5, R5, 0x8000, RZ, 0xfc, !PT ;  /* 0x0000800005051812 */ /* 0x000fce00078efcff */
[----:B------:R-:W-:Y:S01]  /*12990*/  @!P3 IMAD R184, R184, R17, RZ ;  /* 0x00000011b8b8b224 */ /* 0x000fe200078e02ff */
[----:B------:R-:W-:-:S04]  /*129a0*/  LOP3.LUT P1, RZ, R5, 0x800, RZ, 0xc0, !PT ;  /* 0x0000080005ff7812 */ /* 0x000fc8000782c0ff */
[----:B------:R-:W-:Y:S01]  /*129b0*/  @!P3 STG.E.U8 desc[UR50][R6.64+0x40], R184 ;  /* 0x000040b80600b986 */ /* 0x000fe2000c101132 */
[----:B------:R-:W-:Y:S01]  /*129c0*/  ISETP.LT.OR P3, PT, R0, 0x7a, !P0 ;  /* 0x0000007a0000780c */ /* 0x000fe20004761670 */
[----:B------:R-:W-:Y:S01]  /*129d0*/  IMAD.U32 R230, RZ, RZ, UR45 ;  /* 0x0000002dffe67e24 */ /* 0x000fe2000f8e00ff */
[----:B------:R-:W-:-:S06]  /*129e0*/  LOP3.LUT R5, R5, 0xfff7ffff, RZ, 0xc0, !PT ;  /* 0xfff7ffff05057812 */ /* 0x000fcc00078ec0ff */
[----:B------:R-:W-:-:S05]  /*129f0*/  @P1 LOP3.LUT R5, R5, 0x80000, RZ, 0xfc, !PT ;  /* 0x0008000005051812 */ /* 0x000fca00078efcff */
[----:B------:R-:W-:Y:S02]  /*12a00*/  @!P3 IADD3 R230, P1, P6, R230, UR47, R2 ;  /* 0x0000002fe6e6bc10 */ /* 0x000fe4000fe3e002 */
[----:B------:R-:W-:Y:S02]  /*12a10*/  LOP3.LUT P4, RZ, R5, 0x40, RZ, 0xc0, !PT ;  /* 0x0000004005ff7812 */ /* 0x000fe4000788c0ff */
[----:B------:R-:W-:Y:S02]  /*12a20*/  @!P3 IADD3.X R231, R15, UR46, R3, P1, P6 ;  /* 0x0000002e0fe7bc10 */ /* 0x000fe40008fec403 */
[----:B------:R-:W-:Y:S02]  /*12a30*/  ISETP.LT.OR P6, PT, R0, 0x42, !P5 ;  /* 0x000000420000780c */ /* 0x000fe40006fc1670 */
[----:B------:R-:W-:-:S04]  /*12a40*/  LOP3.LUT R5, R5, 0xfffeffff, RZ, 0xc0, !PT ;  /* 0xfffeffff05057812 */ /* 0x000fc800078ec0ff */
[----:B------:R-:W-:-:S04]  /*12a50*/  @P2 LOP3.LUT R5, R5, 0x10000, RZ, 0xfc, !PT ;  /* 0x0001000005052812 */ /* 0x000fc800078efcff */
[C---:B------:R-:W-:Y:S02]  /*12a60*/  LOP3.LUT P2, RZ, R5.reuse, 0x4000, RZ, 0xc0, !PT ;  /* 0x0000400005ff7812 */ /* 0x040fe4000784c0ff */
[----:B------:R-:W-:Y:S01]  /*12a70*/  LOP3.LUT R5, R5, 0xfffbffff, RZ, 0xc0, !PT ;  /* 0xfffbffff05057812 */ /* 0x000fe200078ec0ff */
[----:B------:R-:W-:-:S03]  /*12a80*/  @!P6 IMAD R185, R185, R17, RZ ;  /* 0x00000011b9b9e224 */ /* 0x000fc600078e02ff */
[----:B------:R-:W-:Y:S02]  /*12a90*/  @P0 LOP3.LUT R5, R5, 0x40000, RZ, 0xfc, !PT ;  /* 0x0004000005050812 */ /* 0x000fe400078efcff */
[----:B------:R-:W-:Y:S01]  /*12aa0*/  @!P6 STG.E.U8 desc[UR50][R6.64+0x41], R185 ;  /* 0x000041b90600e986 */ /* 0x000fe2000c101132 */
[----:B------:R-:W-:Y:S02]  /*12ab0*/  ISETP.LT.OR P6, PT, R0, 0x49, !P5 ;  /* 0x000000490000780c */ /* 0x000fe40006fc1670 */
[----:B------:R-:W-:Y:S02]  /*12ac0*/  LOP3.LUT P1, RZ, R5, 0x80000, RZ, 0xc0, !PT ;  /* 0x0008000005ff7812 */ /* 0x000fe4000782c0ff */
[----:B------:R-:W-:-:S05]  /*12ad0*/  @!P2 IMAD R186, R186, R17, RZ ;  /* 0x00000011babaa224 */ /* 0x000fca00078e02ff */
[----:B------:R0:W-:Y:S04]  /*12ae0*/  @!P2 STG.E.U8 desc[UR50][R62.64+0x40], R186 ;  /* 0x000040ba3e00a986 */ /* 0x0001e8000c101132 */
[-C--:B------:R-:W-:Y:S02]  /*12af0*/  @!P6 IMAD R188, R188, R17.reuse, RZ ;  /* 0x00000011bcbce224 */ /* 0x080fe400078e02ff */
[----:B------:R-:W-:-:S05]  /*12b00*/  @!P1 IMAD R187, R187, R17, RZ ;  /* 0x00000011bbbb9224 */ /* 0x000fca00078e02ff */
[----:B------:R1:W-:Y:S04]  /*12b10*/  @!P1 STG.E.U8 desc[UR50][R64.64+0x41], R187 ;  /* 0x000041bb40009986 */ /* 0x0003e8000c101132 */
[----:B------:R-:W-:Y:S01]  /*12b20*/  @!P6 STG.E.U8 desc[UR50][R6.64+0x48], R188 ;  /* 0x000048bc0600e986 */ /* 0x000fe2000c101132 */
[----:B------:R-:W-:Y:S02]  /*12b30*/  ISETP.LT.OR P6, PT, R0, 0x4a, !P5 ;  /* 0x0000004a0000780c */ /* 0x000fe40006fc1670 */
[C---:B------:R-:W-:Y:S01]  /*12b40*/  LOP3.LUT P0, RZ, R5.reuse, 0x80, RZ, 0xc0, !PT ;  /* 0x0000008005ff7812 */ /* 0x040fe2000780c0ff */
[----:B------:R-:W-:Y:S01]  /*12b50*/  @!P4 IMAD R194, R194, R17, RZ ;  /* 0x00000011c2c2c224 */ /* 0x000fe200078e02ff */
[----:B0-----:R-:W4:Y:S01]  /*12b60*/  LDL.LU.64 R62, [R1+0x170] ;  /* 0x00017000013e7983 */ /* 0x001f220000300a00 */
[----:B------:R-:W-:-:S02]  /*12b70*/  LOP3.LUT P2, RZ, R5, 0x10, RZ, 0xc0, !PT ;  /* 0x0000001005ff7812 */ /* 0x000fc4000784c0ff */
[----:B------:R-:W-:Y:S01]  /*12b80*/  LOP3.LUT P1, RZ, R5, 0x8, RZ, 0xc0, !PT ;  /* 0x0000000805ff7812 */ /* 0x000fe2000782c0ff */
[----:B-1----:R-:W4:Y:S05]  /*12b90*/  LDL.LU.64 R64, [R1+0x168] ;  /* 0x0001680001407983 */ /* 0x002f2a0000300a00 */
[----:B------:R-:W-:-:S05]  /*12ba0*/  @!P6 IMAD R189, R189, R17, RZ ;  /* 0x00000011bdbde224 */ /* 0x000fca00078e02ff */
[----:B------:R-:W-:Y:S01]  /*12bb0*/  @!P6 STG.E.U8 desc[UR50][R6.64+0x49], R189 ;  /* 0x000049bd0600e986 */ /* 0x000fe2000c101132 */
[----:B------:R-:W-:-:S13]  /*12bc0*/  LOP3.LUT P6, RZ, R5, 0x100, RZ, 0xc0, !PT ;  /* 0x0000010005ff7812 */ /* 0x000fda00078cc0ff */
[----:B------:R-:W-:-:S05]  /*12bd0*/  @!P6 IMAD R190, R190, R17, RZ ;  /* 0x00000011bebee224 */ /* 0x000fca00078e02ff */
[----:B------:R0:W-:Y:S01]  /*12be0*/  @!P6 STG.E.U8 desc[UR50][R66.64+0x48], R190 ;  /* 0x000048be4200e986 */ /* 0x0001e2000c101132 */
[----:B------:R-:W-:Y:S01]  /*12bf0*/  ISETP.LT.OR P6, PT, R0, 0x51, !P5 ;  /* 0x000000510000780c */ /* 0x000fe20006fc1670 */
[----:B------:R-:W-:-:S05]  /*12c00*/  @!P0 IMAD R191, R191, R17, RZ ;  /* 0x00000011bfbf8224 */ /* 0x000fca00078e02ff */
[----:B------:R1:W-:Y:S01]  /*12c10*/  @!P0 STG.E.U8 desc[UR50][R68.64+0x49], R191 ;  /* 0x000049bf44008986 */ /* 0x0003e2000c101132 */
[-C--:B------:R-:W-:Y:S02]  /*12c20*/  @!P2 IMAD R198, R198, R17.reuse, RZ ;  /* 0x00000011c6c6a224 */ /* 0x080fe400078e02ff */
[-C--:B------:R-:W-:Y:S01]  /*12c30*/  @!P1 IMAD R199, R199, R17.reuse, RZ ;  /* 0x00000011c7c79224 */ /* 0x080fe200078e02ff */
[----:B0-----:R-:W4:Y:S03]  /*12c40*/  LDL.LU.64 R66, [R1+0x160] ;  /* 0x0001600001427983 */ /* 0x001f260000300a00 */
[----:B------:R-:W-:-:S05]  /*12c50*/  @!P6 IMAD R192, R192, R17, RZ ;  /* 0x00000011c0c0e224 */ /* 0x000fca00078e02ff */
[----:B------:R-:W-:Y:S01]  /*12c60*/  @!P6 STG.E.U8 desc[UR50][R6.64+0x50], R192 ;  /* 0x000050c00600e986 */ /* 0x000fe2000c101132 */
[----:B------:R-:W-:Y:S02]  /*12c70*/  ISETP.LT.OR P6, PT, R0, 0x52, !P5 ;  /* 0x000000520000780c */ /* 0x000fe40006fc1670 */
[----:B------:R-:W-:Y:S01]  /*12c80*/  LOP3.LUT P0, RZ, R5, 0x4, RZ, 0xc0, !PT ;  /* 0x0000000405ff7812 */ /* 0x000fe2000780c0ff */
[----:B-1----:R-:W4:Y:S10]  /*12c90*/  LDL.LU.64 R68, [R1+0x158] ;  /* 0x0001580001447983 */ /* 0x002f340000300a00 */
[----:B------:R-:W-:-:S05]  /*12ca0*/  @!P6 IMAD R193, R193, R17, RZ ;  /* 0x00000011c1c1e224 */ /* 0x000fca00078e02ff */
[----:B------:R-:W-:Y:S01]  /*12cb0*/  @!P6 STG.E.U8 desc[UR50][R6.64+0x51], R193 ;  /* 0x000051c10600e986 */ /* 0x000fe2000c101132 */
[----:B------:R-:W-:-:S03]  /*12cc0*/  LOP3.LUT P6, RZ, R5, 0x20, RZ, 0xc0, !PT ;  /* 0x0000002005ff7812 */ /* 0x000fc600078cc0ff */
[----:B------:R0:W-:Y:S10]  /*12cd0*/  @!P4 STG.E.U8 desc[UR50][R70.64+0x50], R194 ;  /* 0x000050c24600c986 */ /* 0x0001f4000c101132 */
[----:B------:R-:W-:-:S02]  /*12ce0*/  @!P6 IMAD R195, R195, R17, RZ ;  /* 0x00000011c3c3e224 */ /* 0x000fc400078e02ff */
[-C--:B------:R-:W-:Y:S01]  /*12cf0*/  @!P0 IMAD R202, R202, R17.reuse, RZ ;  /* 0x00000011caca8224 */ /* 0x080fe200078e02ff */
[----:B0-----:R-:W4:Y:S04]  /*12d00*/  LDL.LU.64 R70, [R1+0x150] ;  /* 0x0001500001467983 */ /* 0x001f280000300a00 */
[----:B------:R0:W-:Y:S01]  /*12d10*/  @!P6 STG.E.U8 desc[UR50][R72.64+0x51], R195 ;  /* 0x000051c34800e986 */ /* 0x0001e2000c101132 */
[----:B------:R-:W-:Y:S02]  /*12d20*/  ISETP.LT.OR P6, PT, R0, 0x59, !P5 ;  /* 0x000000590000780c */ /* 0x000fe40006fc1670 */
[----:B------:R-:W-:Y:S01]  /*12d30*/  LOP3.LUT P4, RZ, R5, 0x1, RZ, 0xc0, !PT ;  /* 0x0000000105ff7812 */ /* 0x000fe2000788c0ff */
[----:B0-----:R-:W4:Y:S10]  /*12d40*/  LDL.LU.64 R72, [R1+0x148] ;  /* 0x0001480001487983 */ /* 0x001f340000300a00 */
[----:B------:R-:W-:-:S05]  /*12d50*/  @!P6 IMAD R196, R196, R17, RZ ;  /* 0x00000011c4c4e224 */ /* 0x000fca00078e02ff */
[----:B------:R-:W-:Y:S01]  /*12d60*/  @!P6 STG.E.U8 desc[UR50][R6.64+0x58], R196 ;  /* 0x000058c40600e986 */ /* 0x000fe2000c101132 */
[----:B------:R-:W-:-:S13]  /*12d70*/  ISETP.LT.OR P6, PT, R0, 0x5a, !P5 ;  /* 0x0000005a0000780c */ /* 0x000fda0006fc1670 */
[----:B------:R-:W-:-:S05]  /*12d80*/  @!P6 IMAD R197, R197, R17, RZ ;  /* 0x00000011c5c5e224 */ /* 0x000fca00078e02ff */
[----:B------:R-:W-:Y:S01]  /*12d90*/  @!P6 STG.E.U8 desc[UR50][R6.64+0x59], R197 ;  /* 0x000059c50600e986 */ /* 0x000fe2000c101132 */
[----:B------:R-:W-:-:S03]  /*12da0*/  ISETP.LT.OR P6, PT, R0, 0x61, !P5 ;  /* 0x000000610000780c */ /* 0x000fc60006fc1670 */
[----:B------:R0:W-:Y:S04]  /*12db0*/  @!P2 STG.E.U8 desc[UR50][R74.64+0x58], R198 ;  /* 0x000058c64a00a986 */ /* 0x0001e8000c101132 */
[----:B------:R1:W-:Y:S06]  /*12dc0*/  @!P1 STG.E.U8 desc[UR50][R76.64+0x59], R199 ;  /* 0x000059c74c009986 */ /* 0x0003ec000c101132 */
[----:B------:R-:W-:-:S02]  /*12dd0*/  @!P6 IMAD R15, R200, R17, RZ ;  /* 0x00000011c80fe224 */ /* 0x000fc400078e02ff */
[-C--:B------:R-:W-:Y:S01]  /*12de0*/  @!P4 IMAD R206, R206, R17.reuse, RZ ;  /* 0x00000011cecec224 */ /* 0x080fe200078e02ff */
[----:B0-----:R-:W4:Y:S04]  /*12df0*/  LDL.LU.64 R74, [R1+0x140] ;  /* 0x00014000014a7983 */ /* 0x001f280000300a00 */
        /* <DEDUP_REMOVED lines=8> */
[-C--:B------:R-:W-:Y:S01]  /*12e80*/  @!P6 IMAD R203, R203, R17.reuse, RZ ;  /* 0x00000011cbcbe224 */ /* 0x080fe200078e02ff */
[----:B------:R-:W-:Y:S01]  /*12e90*/  LOP3.LUT P1, RZ, R4, 0x8, RZ, 0xc0, !PT ;  /* 0x0000000804ff7812 */ /* 0x000fe2000782c0ff */
[----:B------:R-:W-:Y:S01]  /*12ea0*/  @!P2 IMAD R211, R211, R17, RZ ;  /* 0x00000011d3d3a224 */ /* 0x000fe200078e02ff */
[----:B0-----:R-:W4:Y:S04]  /*12eb0*/  LDL.LU.64 R78, [R1+0x130] ;  /* 0x00013000014e7983 */ /* 0x001f280000300a00 */
[----:B------:R0:W-:Y:S01]  /*12ec0*/  @!P6 STG.E.U8 desc[UR50][R80.64+0x61], R203 ;  /* 0x000061cb5000e986 */ /* 0x0001e2000c101132 */
[----:B------:R-:W-:-:S02]  /*12ed0*/  ISETP.LT.OR P6, PT, R0, 0x69, !P5 ;  /* 0x000000690000780c */ /* 0x000fc40006fc1670 */
[----:B------:R-:W-:Y:S01]  /*12ee0*/  LOP3.LUT P0, RZ, R5, 0x40000, RZ, 0xc0, !PT ;  /* 0x0004000005ff7812 */ /* 0x000fe2000780c0ff */
[----:B------:R-:W-:Y:S01]  /*12ef0*/  UIMAD UR4, UR13, 0x180, URZ ;  /* 0x000001800d0478a4 */ /* 0x000fe2000f8e023f */
[-C--:B------:R-:W-:Y:S01]  /*12f00*/  @!P3 IMAD R151, R151, R17.reuse, RZ ;  /* 0x000000119797b224 */ /* 0x080fe200078e02ff */
[----:B0-----:R-:W4:Y:S08]  /*12f10*/  LDL.LU.64 R80, [R1+0x128] ;  /* 0x0001280001507983 */ /* 0x001f300000300a00 */
[----:B------:R-:W-:-:S05]  /*12f20*/  @!P6 IMAD R185, R204, R17, RZ ;  /* 0x00000011ccb9e224 */ /* 0x000fca00078e02ff */
[----:B------:R-:W-:Y:S01]  /*12f30*/  @!P6 STG.E.U8 desc[UR50][R6.64+0x68], R185 ;  /* 0x000068b90600e986 */ /* 0x000fe2000c101132 */
[----:B------:R-:W-:-:S13]  /*12f40*/  ISETP.LT.OR P6, PT, R0, 0x6a, !P5 ;  /* 0x0000006a0000780c */ /* 0x000fda0006fc1670 */
[----:B------:R-:W-:-:S05]  /*12f50*/  @!P6 IMAD R205, R205, R17, RZ ;  /* 0x00000011cdcde224 */ /* 0x000fca00078e02ff */
[----:B------:R-:W-:Y:S01]  /*12f60*/  @!P6 STG.E.U8 desc[UR50][R6.64+0x69], R205 ;  /* 0x000069cd0600e986 */ /* 0x000fe2000c101132 */
[----:B------:R-:W-:-:S03]  /*12f70*/  LOP3.LUT P6, RZ, R4, 0x80000000, RZ, 0xc0, !PT ;  /* 0x8000000004ff7812 */ /* 0x000fc600078cc0ff */
[----:B------:R0:W-:Y:S10]  /*12f80*/  @!P4 STG.E.U8 desc[UR50][R82.64+0x68], R206 ;  /* 0x000068ce5200c986 */ /* 0x0001f4000c101132 */
[----:B------:R-:W-:Y:S01]  /*12f90*/  @!P6 IMAD R207, R207, R17, RZ ;  /* 0x00000011cfcfe224 */ /* 0x000fe200078e02ff */
[----:B0-----:R-:W4:Y:S04]  /*12fa0*/  LDL.LU.64 R82, [R1+0x120] ;  /* 0x0001200001527983 */ /* 0x001f280000300a00 */
[----:B------:R0:W-:Y:S01]  /*12fb0*/  @!P6 STG.E.U8 desc[UR50][R84.64+0x69], R207 ;  /* 0x000069cf5400e986 */ /* 0x0001e2000c101132 */
[----:B------:R-:W-:-:S02]  /*12fc0*/  ISETP.LT.OR P6, PT, R0, 0x71, !P5 ;  /* 0x000000710000780c */ /* 0x000fc40006fc1670 */
[----:B------:R-:W-:Y:S01]  /*12fd0*/  LOP3.LUT P4, RZ, R5, 0x20000, RZ, 0xc0, !PT ;  /* 0x0002000005ff7812 */ /* 0x000fe2000788c0ff */
[----:B0-----:R-:W4:Y:S10]  /*12fe0*/  LDL.LU.64 R84, [R1+0x118] ;  /* 0x0001180001547983 */ /* 0x001f340000300a00 */
[----:B------:R-:W-:-:S05]  /*12ff0*/  @!P6 IMAD R15, R208, R17, RZ ;  /* 0x00000011d00fe224 */ /* 0x000fca00078e02ff */
[----:B------:R0:W-:Y:S01]  /*13000*/  @!P6 STG.E.U8 desc[UR50][R6.64+0x70], R15 ;  /* 0x0000700f0600e986 */ /* 0x0001e2000c101132 */
[----:B------:R-:W-:-:S13]  /*13010*/  ISETP.LT.OR P6, PT, R0, 0x72, !P5 ;  /* 0x000000720000780c */ /* 0x000fda0006fc1670 */
[----:B------:R-:W-:-:S05]  /*13020*/  @!P6 IMAD R209, R209, R17, RZ ;  /* 0x00000011d1d1e224 */ /* 0x000fca00078e02ff */
[----:B------:R-:W-:Y:S01]  /*13030*/  @!P6 STG.E.U8 desc[UR50][R6.64+0x71], R209 ;  /* 0x000071d10600e986 */ /* 0x000fe2000c101132 */
[----:B------:R-:W-:-:S13]  /*13040*/  LOP3.LUT P6, RZ, R4, 0x40000000, RZ, 0xc0, !PT ;  /* 0x4000000004ff7812 */ /* 0x000fda00078cc0ff */
[----:B------:R-:W-:-:S05]  /*13050*/  @!P6 IMAD R210, R210, R17, RZ ;  /* 0x00000011d2d2e224 */ /* 0x000fca00078e02ff */
[----:B------:R1:W-:Y:S01]  /*13060*/  @!P6 STG.E.U8 desc[UR50][R86.64+0x70], R210 ;  /* 0x000070d25600e986 */ /* 0x0003e2000c101132 */
[C---:B------:R-:W-:Y:S02]  /*13070*/  ISETP.LT.OR P6, PT, R0.reuse, 0x79, !P5 ;  /* 0x000000790000780c */ /* 0x040fe40006fc1670 */
[----:B------:R-:W-:Y:S01]  /*13080*/  ISETP.LT.OR P5, PT, R0, 0x7a, !P5 ;  /* 0x0000007a0000780c */ /* 0x000fe20006fa1670 */
[-C--:B0-----:R-:W-:Y:S02]  /*13090*/  @!P1 IMAD R15, R214, R17.reuse, RZ ;  /* 0x00000011d60f9224 */ /* 0x081fe400078e02ff */
[-C--:B------:R-:W-:Y:S01]  /*130a0*/  @!P4 IMAD R215, R215, R17.reuse, RZ ;  /* 0x00000011d7d7c224 */ /* 0x080fe200078e02ff */
[----:B------:R0:W-:Y:S04]  /*130b0*/  @!P2 STG.E.U8 desc[UR50][R18.64+0x71], R211 ;  /* 0x000071d31200a986 */ /* 0x0001e8000c101132 */
[----:B-1----:R-:W4:Y:S03]  /*130c0*/  LDL.LU.64 R86, [R1+0x110] ;  /* 0x0001100001567983 */ /* 0x002f260000300a00 */
[----:B------:R-:W-:-:S02]  /*130d0*/  @!P6 IMAD R187, R212, R17, RZ ;  /* 0x00000011d4bbe224 */ /* 0x000fc400078e02ff */
[----:B------:R-:W-:-:S03]  /*130e0*/  @!P5 IMAD R213, R213, R17, RZ ;  /* 0x00000011d5d5d224 */ /* 0x000fc600078e02ff */
[----:B------:R1:W-:Y:S04]  /*130f0*/  @!P6 STG.E.U8 desc[UR50][R6.64+0x78], R187 ;  /* 0x000078bb0600e986 */ /* 0x0003e8000c101132 */
[----:B------:R2:W-:Y:S04]  /*13100*/  @!P5 STG.E.U8 desc[UR50][R6.64+0x79], R213 ;  /* 0x000079d50600d986 */ /* 0x0005e8000c101132 */
[----:B------:R3:W-:Y:S04]  /*13110*/  @!P1 STG.E.U8 desc[UR50][R236.64+0x78], R15 ;  /* 0x0000780fec009986 */ /* 0x0007e8000c101132 */
[----:B------:R-:W-:Y:S01]  /*13120*/  @!P4 STG.E.U8 desc[UR50][R234.64+0x79], R215 ;  /* 0x000079d7ea00c986 */ /* 0x000fe2000c101132 */
[----:B------:R-:W-:-:S02]  /*13130*/  IADD3 R184, P4, R2, UR47, RZ ;  /* 0x0000002f02b87c10 */ /* 0x000fc4000ff9e0ff */
[----:B------:R-:W-:Y:S01]  /*13140*/  LOP3.LUT P2, RZ, R4, 0x2000000, RZ, 0xc0, !PT ;  /* 0x0200000004ff7812 */ /* 0x000fe2000784c0ff */
[----:B0-----:R0:W5:Y:S01]  /*13150*/  LDL.LU.64 R18, [R1+0x108] ;  /* 0x0001080001127983 */ /* 0x0011620000300a00 */
[----:B------:R-:W-:Y:S02]  /*13160*/  IADD3.X R185, R3, UR46, RZ, P4, !PT ;  /* 0x0000002e03b97c10 */ /* 0x000fe4000a7fe4ff */
[----:B------:R-:W-:-:S04]  /*13170*/  ISETP.GE.AND P4, PT, R14, 0x101, PT ;  /* 0x000001010e00780c */ /* 0x000fc80003f86270 */
[----:B------:R-:W-:-:S13]  /*13180*/  ISETP.LT.OR P5, PT, R0, 0x1, !P4 ;  /* 0x000000010000780c */ /* 0x000fda00067a1670 */
[----:B-1----:R-:W-:-:S05]  /*13190*/  @!P5 IMAD R187, R88, R17, RZ ;  /* 0x0000001158bbd224 */ /* 0x002fca00078e02ff */
[----:B------:R1:W-:Y:S01]  /*131a0*/  @!P5 STG.E.U8 desc[UR50][R184.64], R187 ;  /* 0x000000bbb800d986 */ /* 0x0003e2000c101132 */
[----:B------:R-:W-:-:S13]  /*131b0*/  ISETP.LT.OR P5, PT, R0, 0x2, !P4 ;  /* 0x000000020000780c */ /* 0x000fda00067a1670 */
[----:B------:R-:W-:-:S05]  /*131c0*/  @!P5 IMAD R189, R89, R17, RZ ;  /* 0x0000001159bdd224 */ /* 0x000fca00078e02ff */
[----:B------:R-:W-:Y:S01]  /*131d0*/  @!P5 STG.E.U8 desc[UR50][R184.64+0x1], R189 ;  /* 0x000001bdb800d986 */ /* 0x000fe2000c101132 */
[C---:B------:R-:W-:Y:S02]  /*131e0*/  ISETP.LT.OR P5, PT, R0.reuse, 0x1, !P0 ;  /* 0x000000010000780c */ /* 0x040fe400047a1670 */
[----:B------:R-:W-:-:S11]  /*131f0*/  ISETP.LT.OR P0, PT, R0, 0x2, !P0 ;  /* 0x000000020000780c */ /* 0x000fd60004701670 */
[----:B--2---:R-:W-:Y:S01]  /*13200*/  @!P5 IADD3 R6, P6, R184, UR45, RZ ;  /* 0x0000002db806dc10 */ /* 0x004fe2000ffde0ff */
[----:B---3--:R-:W-:-:S03]  /*13210*/  @!P5 IMAD R15, R90, R17, RZ ;  /* 0x000000115a0fd224 */ /* 0x008fc600078e02ff */
[----:B------:R-:W-:-:S05]  /*13220*/  @!P5 IADD3.X R7, R185, UR44, RZ, P6, !PT ;  /* 0x0000002cb907dc10 */ /* 0x000fca000b7fe4ff */
[----:B------:R2:W-:Y:S01]  /*13230*/  @!P5 STG.E.U8 desc[UR50][R6.64], R15 ;  /* 0x0000000f0600d986 */ /* 0x0005e2000c101132 */
[----:B------:R-:W-:Y:S01]  /*13240*/  @!P0 IADD3 R88, P5, R184, UR45, RZ ;  /* 0x0000002db8588c10 */ /* 0x000fe2000ffbe0ff */
[----:B------:R-:W-:-:S03]  /*13250*/  @!P0 IMAD R91, R91, R17, RZ ;  /* 0x000000115b5b8224 */ /* 0x000fc600078e02ff */
[----:B------:R-:W-:-:S05]  /*13260*/  @!P0 IADD3.X R89, R185, UR44, RZ, P5, !PT ;  /* 0x0000002cb9598c10 */ /* 0x000fca000affe4ff */
[----:B------:R3:W-:Y:S01]  /*13270*/  @!P0 STG.E.U8 desc[UR50][R88.64+0x1], R91 ;  /* 0x0000015b58008986 */ /* 0x0007e2000c101132 */
[----:B------:R-:W-:-:S13]  /*13280*/  ISETP.LT.OR P0, PT, R0, 0x9, !P4 ;  /* 0x000000090000780c */ /* 0x000fda0006701670 */
[----:B-1----:R-:W-:-:S05]  /*13290*/  @!P0 IMAD R187, R92, R17, RZ ;  /* 0x000000115cbb8224 */ /* 0x002fca00078e02ff */
[----:B------:R-:W-:Y:S01]  /*132a0*/  @!P0 STG.E.U8 desc[UR50][R184.64+0x8], R187 ;  /* 0x000008bbb8008986 */ /* 0x000fe2000c101132 */
[----:B------:R-:W-:Y:S02]  /*132b0*/  ISETP.LT.OR P0, PT, R0, 0xa, !P4 ;  /* 0x0000000a0000780c */ /* 0x000fe40006701670 */
[C---:B------:R-:W-:Y:S02]  /*132c0*/  LOP3.LUT P5, RZ, R4.reuse, 0x20000000, RZ, 0xc0, !PT ;  /* 0x2000000004ff7812 */ /* 0x040fe400078ac0ff */
[----:B------:R-:W-:-:S09]  /*132d0*/  LOP3.LUT P6, RZ, R4, 0x8000000, RZ, 0xc0, !PT ;  /* 0x0800000004ff7812 */ /* 0x000fd200078cc0ff */
[----:B------:R-:W-:-:S05]  /*132e0*/  @!P0 IMAD R93, R93, R17, RZ ;  /* 0x000000115d5d8224 */ /* 0x000fca00078e02ff */
[----:B------:R-:W-:Y:S01]  /*132f0*/  @!P0 STG.E.U8 desc[UR50][R184.64+0x9], R93 ;  /* 0x0000095db8008986 */ /* 0x000fe2000c101132 */
[----:B------:R-:W-:Y:S01]  /*13300*/  ISETP.LT.OR P0, PT, R0, 0x11, !P4 ;  /* 0x000000110000780c */ /* 0x000fe20006701670 */
[-C--:B--2---:R-:W-:Y:S02]  /*13310*/  @!P5 IMAD R7, R94, R17.reuse, RZ ;  /* 0x000000115e07d224 */ /* 0x084fe400078e02ff */
[----:B------:R-:W-:-:S03]  /*13320*/  @!P6 IMAD R95, R95, R17, RZ ;  /* 0x000000115f5fe224 */ /* 0x000fc600078e02ff */
[----:B------:R1:W-:Y:S07]  /*13330*/  @!P5 STG.E.U8 desc[UR50][R232.64+0x8], R7 ;  /* 0x00000807e800d986 */ /* 0x0003ee000c101132 */
[----:B------:R-:W-:Y:S01]  /*13340*/  @!P0 IMAD R15, R96, R17, RZ ;  /* 0x00000011600f8224 */ /* 0x000fe200078e02ff */
[----:B------:R2:W-:Y:S04]  /*13350*/  @!P6 STG.E.U8 desc[UR50][R8.64+0x9], R95 ;  /* 0x0000095f0800e986 */ /* 0x0005e8000c101132 */
[----:B------:R-:W-:Y:S01]  /*13360*/  @!P0 STG.E.U8 desc[UR50][R184.64+0x10], R15 ;  /* 0x0000100fb8008986 */ /* 0x000fe2000c101132 */
[----:B------:R-:W-:-:S13]  /*13370*/  ISETP.LT.OR P0, PT, R0, 0x12, !P4 ;  /* 0x000000120000780c */ /* 0x000fda0006701670 */
[----:B------:R-:W-:-:S05]  /*13380*/  @!P0 IMAD R97, R97, R17, RZ ;  /* 0x0000001161618224 */ /* 0x000fca00078e02ff */
[----:B------:R-:W-:Y:S01]  /*13390*/  @!P0 STG.E.U8 desc[UR50][R184.64+0x11], R97 ;  /* 0x00001161b8008986 */ /* 0x000fe2000c101132 */
[----:B------:R-:W-:-:S13]  /*133a0*/  LOP3.LUT P0, RZ, R4, 0x4000000, RZ, 0xc0, !PT ;  /* 0x0400000004ff7812 */ /* 0x000fda000780c0ff */
[----:B---3--:R-:W-:-:S05]  /*133b0*/  @!P0 IMAD R89, R98, R17, RZ ;  /* 0x0000001162598224 */ /* 0x008fca00078e02ff */
[----:B------:R-:W-:Y:S01]  /*133c0*/  @!P0 STG.E.U8 desc[UR50][R12.64+0x10], R89 ;  /* 0x000010590c008986 */ /* 0x000fe2000c101132 */
[----:B------:R-:W-:Y:S01]  /*133d0*/  ISETP.LT.OR P0, PT, R0, 0x19, !P4 ;  /* 0x000000190000780c */ /* 0x000fe20006701670 */
[----:B------:R-:W-:-:S05]  /*133e0*/  @!P2 IMAD R99, R99, R17, RZ ;  /* 0x000000116363a224 */ /* 0x000fca00078e02ff */
[----:B------:R3:W-:Y:S07]  /*133f0*/  @!P2 STG.E.U8 desc[UR50][R10.64+0x11], R99 ;  /* 0x000011630a00a986 */ /* 0x0007ee000c101132 */
[----:B-1----:R-:W-:-:S05]  /*13400*/  @!P0 IMAD R7, R100, R17, RZ ;  /* 0x0000001164078224 */ /* 0x002fca00078e02ff */
[----:B------:R1:W-:Y:S01]  /*13410*/  @!P0 STG.E.U8 desc[UR50][R184.64+0x18], R7 ;  /* 0x00001807b8008986 */ /* 0x0003e2000c101132 */
[----:B------:R-:W-:-:S13]  /*13420*/  ISETP.LT.OR P0, PT, R0, 0x1a, !P4 ;  /* 0x0000001a0000780c */ /* 0x000fda0006701670 */
[----:B------:R-:W-:-:S05]  /*13430*/  @!P0 IMAD R101, R101, R17, RZ ;  /* 0x0000001165658224 */ /* 0x000fca00078e02ff */
[----:B------:R-:W-:Y:S01]  /*13440*/  @!P0 STG.E.U8 desc[UR50][R184.64+0x19], R101 ;  /* 0x00001965b8008986 */ /* 0x000fe2000c101132 */
[C---:B------:R-:W-:Y:S02]  /*13450*/  LOP3.LUT P0, RZ, R4.reuse, 0x1000000, RZ, 0xc0, !PT ;  /* 0x0100000004ff7812 */ /* 0x040fe4000780c0ff */
[----:B------:R-:W-:-:S11]  /*13460*/  LOP3.LUT P1, RZ, R4, 0x10, RZ, 0xc0, !PT ;  /* 0x0000001004ff7812 */ /* 0x000fd6000782c0ff */
[----:B--2---:R-:W-:-:S05]  /*13470*/  @!P0 IMAD R9, R102, R17, RZ ;  /* 0x0000001166098224 */ /* 0x004fca00078e02ff */
[----:B------:R2:W-:Y:S01]  /*13480*/  @!P0 STG.E.U8 desc[UR50][R22.64+0x18], R9 ;  /* 0x0000180916008986 */ /* 0x0005e2000c101132 */
[----:B------:R-:W-:Y:S01]  /*13490*/  ISETP.LT.OR P0, PT, R0, 0x21, !P4 ;  /* 0x000000210000780c */ /* 0x000fe20006701670 */
[----:B------:R-:W-:-:S05]  /*134a0*/  @!P1 IMAD R103, R103, R17, RZ ;  /* 0x0000001167679224 */ /* 0x000fca00078e02ff */
[----:B------:R-:W-:Y:S07]  /*134b0*/  @!P1 STG.E.U8 desc[UR50][R20.64+0x19], R103 ;  /* 0x0000196714009986 */ /* 0x000fee000c101132 */
[----:B---3--:R-:W-:-:S05]  /*134c0*/  @!P0 IMAD R11, R104, R17, RZ ;  /* 0x00000011680b8224 */ /* 0x008fca00078e02ff */
[----:B------:R3:W-:Y:S01]  /*134d0*/  @!P0 STG.E.U8 desc[UR50][R184.64+0x20], R11 ;  /* 0x0000200bb8008986 */ /* 0x0007e2000c101132 */
[----:B------:R-:W-:Y:S02]  /*134e0*/  ISETP.LT.OR P0, PT, R0, 0x22, !P4 ;  /* 0x000000220000780c */ /* 0x000fe40006701670 */
[C---:B------:R-:W-:Y:S02]  /*134f0*/  LOP3.LUT P5, RZ, R4.reuse, 0x800000, RZ, 0xc0, !PT ;  /* 0x0080000004ff7812 */ /* 0x040fe400078ac0ff */
[----:B------:R-:W-:-:S09]  /*13500*/  LOP3.LUT P6, RZ, R4, 0x400000, RZ, 0xc0, !PT ;  /* 0x0040000004ff7812 */ /* 0x000fd200078cc0ff */
[----:B------:R-:W-:-:S05]  /*13510*/  @!P0 IMAD R105, R105, R17, RZ ;  /* 0x0000001169698224 */ /* 0x000fca00078e02ff */
[----:B------:R-:W-:Y:S01]  /*13520*/  @!P0 STG.E.U8 desc[UR50][R184.64+0x21], R105 ;  /* 0x00002169b8008986 */ /* 0x000fe2000c101132 */
[----:B------:R-:W-:Y:S01]  /*13530*/  ISETP.LT.OR P0, PT, R0, 0x29, !P4 ;  /* 0x000000290000780c */ /* 0x000fe20006701670 */
[-C--:B-1----:R-:W-:Y:S02]  /*13540*/  @!P5 IMAD R7, R106, R17.reuse, RZ ;  /* 0x000000116a07d224 */ /* 0x082fe400078e02ff */
[----:B------:R-:W-:-:S03]  /*13550*/  @!P6 IMAD R107, R107, R17, RZ ;  /* 0x000000116b6be224 */ /* 0x000fc600078e02ff */
[----:B------:R1:W-:Y:S07]  /*13560*/  @!P5 STG.E.U8 desc[UR50][R154.64+0x20], R7 ;  /* 0x000020079a00d986 */ /* 0x0003ee000c101132 */
[----:B--2---:R-:W-:Y:S01]  /*13570*/  @!P0 IMAD R9, R108, R17, RZ ;  /* 0x000000116c098224 */ /* 0x004fe200078e02ff */
[----:B------:R-:W-:Y:S04]  /*13580*/  @!P6 STG.E.U8 desc[UR50][R152.64+0x21], R107 ;  /* 0x0000216b9800e986 */ /* 0x000fe8000c101132 */
[----:B------:R2:W-:Y:S01]  /*13590*/  @!P0 STG.E.U8 desc[UR50][R184.64+0x28], R9 ;  /* 0x00002809b8008986 */ /* 0x0005e2000c101132 */
[----:B------:R-:W-:-:S13]  /*135a0*/  ISETP.LT.OR P0, PT, R0, 0x2a, !P4 ;  /* 0x0000002a0000780c */ /* 0x000fda0006701670 */
[----:B------:R-:W-:-:S05]  /*135b0*/  @!P0 IMAD R109, R109, R17, RZ ;  /* 0x000000116d6d8224 */ /* 0x000fca00078e02ff */
[----:B------:R-:W-:Y:S01]  /*135c0*/  @!P0 STG.E.U8 desc[UR50][R184.64+0x29], R109 ;  /* 0x0000296db8008986 */ /* 0x000fe2000c101132 */
[C---:B------:R-:W-:Y:S02]  /*135d0*/  LOP3.LUT P0, RZ, R4.reuse, 0x200000, RZ, 0xc0, !PT ;  /* 0x0020000004ff7812 */ /* 0x040fe4000780c0ff */
[----:B------:R-:W-:-:S11]  /*135e0*/  LOP3.LUT P2, RZ, R4, 0x100000, RZ, 0xc0, !PT ;  /* 0x0010000004ff7812 */ /* 0x000fd6000784c0ff */
[----:B---3--:R-:W-:-:S05]  /*135f0*/  @!P0 IMAD R11, R110, R17, RZ ;  /* 0x000000116e0b8224 */ /* 0x008fca00078e02ff */
[----:B------:R3:W-:Y:S01]  /*13600*/  @!P0 STG.E.U8 desc[UR50][R158.64+0x28], R11 ;  /* 0x0000280b9e008986 */ /* 0x0007e2000c101132 */
[----:B------:R-:W-:Y:S01]  /*13610*/  ISETP.LT.OR P0, PT, R0, 0x31, !P4 ;  /* 0x000000310000780c */ /* 0x000fe20006701670 */
[----:B------:R-:W-:-:S05]  /*13620*/  @!P2 IMAD R111, R111, R17, RZ ;  /* 0x000000116f6fa224 */ /* 0x000fca00078e02ff */
[----:B------:R-:W-:Y:S07]  /*13630*/  @!P2 STG.E.U8 desc[UR50][R156.64+0x29], R111 ;  /* 0x0000296f9c00a986 */ /* 0x000fee000c101132 */
        /* <DEDUP_REMOVED lines=38> */
[----:B------:R-:W-:Y:S02]  /*138a0*/  ISETP.LT.OR P0, PT, R0, 0x4a, !P4 ;  /* 0x0000004a0000780c */ /* 0x000fe40006701670 */
[----:B------:R-:W-:-:S11]  /*138b0*/  LOP3.LUT P1, RZ, R4, 0x2000, RZ, 0xc0, !PT ;  /* 0x0000200004ff7812 */ /* 0x000fd6000782c0ff */
[----:B------:R-:W-:-:S05]  /*138c0*/  @!P0 IMAD R125, R125, R17, RZ ;  /* 0x000000117d7d8224 */ /* 0x000fca00078e02ff */
[----:B------:R-:W-:Y:S01]  /*138d0*/  @!P0 STG.E.U8 desc[UR50][R184.64+0x49], R125 ;  /* 0x0000497db8008986 */ /* 0x000fe2000c101132 */
[----:B------:R-:W-:Y:S01]  /*138e0*/  LOP3.LUT P0, RZ, R4, 0x1000, RZ, 0xc0, !PT ;  /* 0x0000100004ff7812 */ /* 0x000fe2000780c0ff */
[----:B--2---:R-:W-:-:S05]  /*138f0*/  @!P1 IMAD R9, R126, R17, RZ ;  /* 0x000000117e099224 */ /* 0x004fca00078e02ff */
[----:B------:R2:W-:Y:S07]  /*13900*/  @!P1 STG.E.U8 desc[UR50][R218.64+0x48], R9 ;  /* 0x00004809da009986 */ /* 0x0005ee000c101132 */
[----:B------:R-:W-:-:S05]  /*13910*/  @!P0 IMAD R127, R127, R17, RZ ;  /* 0x000000117f7f8224 */ /* 0x000fca00078e02ff */
[----:B------:R-:W-:Y:S01]  /*13920*/  @!P0 STG.E.U8 desc[UR50][R170.64+0x49], R127 ;  /* 0x0000497faa008986 */ /* 0x000fe2000c101132 */
[----:B------:R-:W-:-:S13]  /*13930*/  ISETP.LT.OR P0, PT, R0, 0x51, !P4 ;  /* 0x000000510000780c */ /* 0x000fda0006701670 */
        /* <DEDUP_REMOVED lines=14> */
[----:B------:R-:W-:-:S02]  /*13a20*/  ISETP.LT.OR P0, PT, R0, 0x5a, !P4 ;  /* 0x0000005a0000780c */ /* 0x000fc40006701670 */
[----:B------:R-:W-:-:S11]  /*13a30*/  LOP3.LUT P2, RZ, R4, 0x200, RZ, 0xc0, !PT ;  /* 0x0000020004ff7812 */ /* 0x000fd6000784c0ff */
[----:B------:R-:W-:-:S05]  /*13a40*/  @!P0 IMAD R133, R133, R17, RZ ;  /* 0x0000001185858224 */ /* 0x000fca00078e02ff */
[----:B------:R-:W-:Y:S01]  /*13a50*/  @!P0 STG.E.U8 desc[UR50][R184.64+0x59], R133 ;  /* 0x00005985b8008986 */ /* 0x000fe2000c101132 */
[----:B------:R-:W-:Y:S01]  /*13a60*/  LOP3.LUT P0, RZ, R4, 0x100, RZ, 0xc0, !PT ;  /* 0x0000010004ff7812 */ /* 0x000fe2000780c0ff */
[----:B---3--:R-:W-:-:S05]  /*13a70*/  @!P2 IMAD R11, R134, R17, RZ ;  /* 0x00000011860ba224 */ /* 0x008fca00078e02ff */
[----:B------:R-:W-:Y:S07]  /*13a80*/  @!P2 STG.E.U8 desc[UR50][R222.64+0x58], R11 ;  /* 0x0000580bde00a986 */ /* 0x000fee000c101132 */
[----:B------:R-:W-:-:S05]  /*13a90*/  @!P0 IMAD R135, R135, R17, RZ ;  /* 0x0000001187878224 */ /* 0x000fca00078e02ff */
[----:B------:R-:W-:Y:S01]  /*13aa0*/  @!P0 STG.E.U8 desc[UR50][R174.64+0x59], R135 ;  /* 0x00005987ae008986 */ /* 0x000fe2000c101132 */
[----:B------:R-:W-:-:S13]  /*13ab0*/  ISETP.LT.OR P0, PT, R0, 0x61, !P4 ;  /* 0x000000610000780c */ /* 0x000fda0006701670 */
        /* <DEDUP_REMOVED lines=11> */
[----:B------:R-:W-:Y:S02]  /*13b70*/  ISETP.LT.OR P0, PT, R0, 0x69, !P4 ;  /* 0x000000690000780c */ /* 0x000fe40006701670 */
[C---:B------:R-:W-:Y:S02]  /*13b80*/  LOP3.LUT P2, RZ, R5.reuse, 0x10000, RZ, 0xc0, !PT ;  /* 0x0001000005ff7812 */ /* 0x040fe4000784c0ff */
[----:B------:R-:W-:-:S09]  /*13b90*/  LOP3.LUT P1, RZ, R5, 0x8000, RZ, 0xc0, !PT ;  /* 0x0000800005ff7812 */ /* 0x000fd2000782c0ff */
[----:B------:R-:W-:-:S05]  /*13ba0*/  @!P0 IMAD R5, R140, R17, RZ ;  /* 0x000000118c058224 */ /* 0x000fca00078e02ff */
[----:B------:R3:W-:Y:S01]  /*13bb0*/  @!P0 STG.E.U8 desc[UR50][R184.64+0x68], R5 ;  /* 0x00006805b8008986 */ /* 0x0007e2000c101132 */
[----:B------:R-:W-:-:S13]  /*13bc0*/  ISETP.LT.OR P0, PT, R0, 0x6a, !P4 ;  /* 0x0000006a0000780c */ /* 0x000fda0006701670 */
[----:B------:R-:W-:-:S05]  /*13bd0*/  @!P0 IMAD R141, R141, R17, RZ ;  /* 0x000000118d8d8224 */ /* 0x000fca00078e02ff */
[----:B------:R-:W-:Y:S01]  /*13be0*/  @!P0 STG.E.U8 desc[UR50][R184.64+0x69], R141 ;  /* 0x0000698db8008986 */ /* 0x000fe2000c101132 */
[C---:B------:R-:W-:Y:S02]  /*13bf0*/  LOP3.LUT P0, RZ, R4.reuse, 0x20, RZ, 0xc0, !PT ;  /* 0x0000002004ff7812 */ /* 0x040fe4000780c0ff */
[----:B------:R-:W-:-:S11]  /*13c00*/  LOP3.LUT P5, RZ, R4, 0x4, RZ, 0xc0, !PT ;  /* 0x0000000404ff7812 */ /* 0x000fd600078ac0ff */
[----:B-1----:R-:W-:-:S05]  /*13c10*/  @!P0 IMAD R7, R142, R17, RZ ;  /* 0x000000118e078224 */ /* 0x002fca00078e02ff */
[----:B------:R1:W-:Y:S01]  /*13c20*/  @!P0 STG.E.U8 desc[UR50][R226.64+0x68], R7 ;  /* 0x00006807e2008986 */ /* 0x0003e2000c101132 */
[----:B------:R-:W-:Y:S01]  /*13c30*/  ISETP.LT.OR P0, PT, R0, 0x71, !P4 ;  /* 0x000000710000780c */ /* 0x000fe20006701670 */
[----:B------:R-:W-:Y:S01]  /*13c40*/  @!P5 IMAD R143, R143, R17, RZ ;  /* 0x000000118f8fd224 */ /* 0x000fe200078e02ff */
[----:B------:R-:W-:-:S04]  /*13c50*/  LOP3.LUT P6, RZ, R4, 0x2, RZ, 0xc0, !PT ;  /* 0x0000000204ff7812 */ /* 0x000fc800078cc0ff */
[----:B------:R-:W-:Y:S01]  /*13c60*/  @!P5 STG.E.U8 desc[UR50][R178.64+0x69], R143 ;  /* 0x0000698fb200d986 */ /* 0x000fe2000c101132 */
[----:B------:R-:W-:-:S06]  /*13c70*/  ISETP.LT.OR P5, PT, R0, 0x72, !P4 ;  /* 0x000000720000780c */ /* 0x000fcc00067a1670 */
[----:B--2---:R-:W-:-:S05]  /*13c80*/  @!P0 IMAD R9, R144, R17, RZ ;  /* 0x0000001190098224 */ /* 0x004fca00078e02ff */
[----:B------:R2:W-:Y:S01]  /*13c90*/  @!P0 STG.E.U8 desc[UR50][R184.64+0x70], R9 ;  /* 0x00007009b8008986 */ /* 0x0005e2000c101132 */
[C---:B------:R-:W-:Y:S02]  /*13ca0*/  ISETP.LT.OR P0, PT, R0.reuse, 0x79, !P4 ;  /* 0x000000790000780c */ /* 0x040fe40006701670 */
[----:B------:R-:W-:Y:S01]  /*13cb0*/  ISETP.LT.OR P4, PT, R0, 0x7a, !P4 ;  /* 0x0000007a0000780c */ /* 0x000fe20006781670 */
[-C--:B------:R-:W-:Y:S02]  /*13cc0*/  @!P5 IMAD R145, R145, R17.reuse, RZ ;  /* 0x000000119191d224 */ /* 0x080fe400078e02ff */
[-C--:B---3--:R-:W-:Y:S02]  /*13cd0*/  @!P6 IMAD R5, R146, R17.reuse, RZ ;  /* 0x000000119205e224 */ /* 0x088fe400078e02ff */
[-C--:B------:R-:W-:Y:S01]  /*13ce0*/  @!P1 IMAD R147, R147, R17.reuse, RZ ;  /* 0x0000001193939224 */ /* 0x080fe200078e02ff */
[----:B------:R-:W-:Y:S04]  /*13cf0*/  @!P5 STG.E.U8 desc[UR50][R184.64+0x71], R145 ;  /* 0x00007191b800d986 */ /* 0x000fe8000c101132 */
[----:B------:R3:W-:Y:S01]  /*13d00*/  @!P6 STG.E.U8 desc[UR50][R228.64+0x70], R5 ;  /* 0x00007005e400e986 */ /* 0x0007e2000c101132 */
[----:B------:R-:W-:Y:S01]  /*13d10*/  ISETP.GE.AND P6, PT, R14, 0x181, PT ;  /* 0x000001810e00780c */ /* 0x000fe20003fc6270 */
[-C--:B-1----:R-:W-:Y:S01]  /*13d20*/  @!P0 IMAD R7, R148, R17.reuse, RZ ;  /* 0x0000001194078224 */ /* 0x082fe200078e02ff */
[----:B------:R-:W-:Y:S01]  /*13d30*/  ISETP.GE.AND P5, PT, R14, 0x189, PT ;  /* 0x000001890e00780c */ /* 0x000fe20003fa6270 */
[----:B------:R-:W-:Y:S01]  /*13d40*/  @!P1 STG.E.U8 desc[UR50][R180.64+0x71], R147 ;  /* 0x00007193b4009986 */ /* 0x000fe2000c101132 */
[----:B------:R-:W-:Y:S01]  /*13d50*/  @!P4 IMAD R149, R149, R17, RZ ;  /* 0x000000119595c224 */ /* 0x000fe200078e02ff */
[----:B------:R-:W-:-:S02]  /*13d60*/  ISETP.LT.OR P1, PT, R0, 0x1, !P6 ;  /* 0x000000010000780c */ /* 0x000fc40007721670 */
[----:B------:R1:W-:Y:S01]  /*13d70*/  @!P0 STG.E.U8 desc[UR50][R184.64+0x78], R7 ;  /* 0x00007807b8008986 */ /* 0x0003e2000c101132 */
[----:B------:R-:W-:Y:S01]  /*13d80*/  ISETP.LT.OR P0, PT, R0, 0x1, !P5 ;  /* 0x000000010000780c */ /* 0x000fe20006f01670 */
[----:B------:R-:W-:Y:S02]  /*13d90*/  IMAD.U32 R11, RZ, RZ, UR12 ;  /* 0x0000000cff0b7e24 */ /* 0x000fe4000f8e00ff */
[----:B------:R-:W-:Y:S01]  /*13da0*/  @!P4 STG.E.U8 desc[UR50][R184.64+0x79], R149 ;  /* 0x00007995b800c986 */ /* 0x000fe2000c101132 */
[----:B--2---:R-:W-:Y:S01]  /*13db0*/  @!P2 IMAD R9, R150, R17, RZ ;  /* 0x000000119609a224 */ /* 0x004fe200078e02ff */
[----:B------:R-:W-:Y:S01]  /*13dc0*/  ISETP.LT.OR P4, PT, R0, 0x2, !P6 ;  /* 0x000000020000780c */ /* 0x000fe20007781670 */
[----:B------:R-:W-:-:S03]  /*13dd0*/  IMAD.WIDE.U32 R2, R11, 0x180, R2 ;  /* 0x000001800b027825 */ /* 0x000fc600078e0002 */
[----:B------:R-:W-:Y:S01]  /*13de0*/  @!P2 STG.E.U8 desc[UR50][R182.64+0x78], R9 ;  /* 0x00007809b600a986 */ /* 0x000fe2000c101132 */
[----:B------:R-:W-:Y:S01]  /*13df0*/  ISETP.LT.OR P2, PT, R0, 0x2, !P5 ;  /* 0x000000020000780c */ /* 0x000fe20006f41670 */
[----:B---3--:R-:W-:Y:S02]  /*13e00*/  VIADD R5, R3, UR4 ;  /* 0x0000000403057c36 */ /* 0x008fe40008000000 */
[-C--:B------:R-:W-:Y:S02]  /*13e10*/  @!P1 IMAD R11, R24, R17.reuse, RZ ;  /* 0x00000011180b9224 */ /* 0x080fe400078e02ff */
[----:B------:R-:W-:Y:S01]  /*13e20*/  @!P1 IMAD.MOV.U32 R4, RZ, RZ, R2 ;  /* 0x000000ffff049224 */ /* 0x000fe200078e0002 */
[----:B------:R-:W-:Y:S01]  /*13e30*/  @!P3 STG.E.U8 desc[UR50][R230.64+0x79], R151 ;  /* 0x00007997e600b986 */ /* 0x000fe2000c101132 */
[----:B------:R-:W-:Y:S01]  /*13e40*/  @!P0 IADD3 R6, P3, R2, UR45, RZ ;  /* 0x0000002d02068c10 */ /* 0x000fe2000ff7e0ff */
[-C--:B------:R-:W-:Y:S02]  /*13e50*/  @!P4 IMAD R25, R25, R17.reuse, RZ ;  /* 0x000000111919c224 */ /* 0x080fe400078e02ff */
[----:B------:R2:W-:Y:S01]  /*13e60*/  @!P1 STG.E.U8 desc[UR50][R4.64], R11 ;  /* 0x0000000b04009986 */ /* 0x0005e2000c101132 */
[----:B------:R-:W-:Y:S01]  /*13e70*/  @!P0 IMAD R13, R26, R17, RZ ;  /* 0x000000111a0d8224 */ /* 0x000fe200078e02ff */
[----:B-1----:R-:W-:-:S02]  /*13e80*/  @!P0 IADD3.X R7, R5, UR44, RZ, P3, !PT ;  /* 0x0000002c05078c10 */ /* 0x002fc40009ffe4ff */
[C---:B------:R-:W-:Y:S02]  /*13e90*/  ISETP.LT.OR P1, PT, R0.reuse, 0x9, !P6 ;  /* 0x000000090000780c */ /* 0x040fe40007721670 */
[----:B------:R-:W-:Y:S01]  /*13ea0*/  ISETP.LT.OR P3, PT, R0, 0x9, !P5 ;  /* 0x000000090000780c */ /* 0x000fe20006f61670 */
[----:B--2---:R-:W-:-:S05]  /*13eb0*/  @!P4 IMAD.MOV.U32 R4, RZ, RZ, R2 ;  /* 0x000000ffff04c224 */ /* 0x004fca00078e0002 */
[----:B------:R1:W-:Y:S01]  /*13ec0*/  @!P4 STG.E.U8 desc[UR50][R4.64+0x1], R25 ;  /* 0x000001190400c986 */ /* 0x0003e2000c101132 */
[----:B------:R-:W-:-:S03]  /*13ed0*/  @!P2 IADD3 R8, P4, R2, UR45, RZ ;  /* 0x0000002d0208ac10 */ /* 0x000fc6000ff9e0ff */
[----:B------:R2:W-:Y:S01]  /*13ee0*/  @!P0 STG.E.U8 desc[UR50][R6.64], R13 ;  /* 0x0000000d06008986 */ /* 0x0005e2000c101132 */
[----:B------:R-:W-:Y:S01]  /*13ef0*/  ISETP.LT.OR P0, PT, R0, 0xa, !P6 ;  /* 0x0000000a0000780c */ /* 0x000fe20007701670 */
[----:B------:R-:W-:Y:S01]  /*13f00*/  @!P2 IMAD R27, R27, R17, RZ ;  /* 0x000000111b1ba224 */ /* 0x000fe200078e02ff */
[----:B------:R-:W-:Y:S01]  /*13f10*/  @!P2 IADD3.X R9, R5, UR44, RZ, P4, !PT ;  /* 0x0000002c0509ac10 */ /* 0x000fe2000a7fe4ff */
[----:B------:R-:W-:-:S04]  /*13f20*/  VIADD R3, R3, UR4 ;  /* 0x0000000403037c36 */ /* 0x000fc80008000000 */
[----:B------:R-:W-:Y:S01]  /*13f30*/  @!P2 STG.E.U8 desc[UR50][R8.64+0x1], R27 ;  /* 0x0000011b0800a986 */ /* 0x000fe2000c101132 */
[----:B------:R-:W-:Y:S01]  /*13f40*/  ISETP.LT.OR P2, PT, R0, 0xa, !P5 ;  /* 0x0000000a0000780c */ /* 0x000fe20006f41670 */
[----:B------:R-:W-:Y:S01]  /*13f50*/  @!P1 IMAD R11, R28, R17, RZ ;  /* 0x000000111c0b9224 */ /* 0x000fe200078e02ff */
[----:B-1----:R-:W-:-:S03]  /*13f60*/  @!P3 IADD3 R4, P4, R2, UR45, RZ ;  /* 0x0000002d0204bc10 */ /* 0x002fc6000ff9e0ff */
[-C--:B------:R-:W-:Y:S01]  /*13f70*/  @!P0 IMAD R29, R29, R17.reuse, RZ ;  /* 0x000000111d1d8224 */ /* 0x080fe200078e02ff */
[----:B------:R-:W-:Y:S01]  /*13f80*/  @!P3 IADD3.X R5, R3, UR44, RZ, P4, !PT ;  /* 0x0000002c0305bc10 */ /* 0x000fe2000a7fe4ff */
[----:B--2---:R-:W-:Y:S01]  /*13f90*/  @!P3 IMAD R13, R30, R17, RZ ;  /* 0x000000111e0db224 */ /* 0x004fe200078e02ff */
[----:B------:R-:W-:Y:S01]  /*13fa0*/  @!P1 STG.E.U8 desc[UR50][R2.64+0x8], R11 ;  /* 0x0000080b02009986 */ /* 0x000fe2000c101132 */
[----:B------:R-:W-:-:S03]  /*13fb0*/  ISETP.LT.OR P1, PT, R0, 0x11, !P6 ;  /* 0x000000110000780c */ /* 0x000fc60007721670 */
[----:B------:R-:W-:Y:S01]  /*13fc0*/  @!P0 STG.E.U8 desc[UR50][R2.64+0x9], R29 ;  /* 0x0000091d02008986 */ /* 0x000fe2000c101132 */
[C---:B------:R-:W-:Y:S02]  /*13fd0*/  ISETP.LT.OR P0, PT, R0.reuse, 0x11, !P5 ;  /* 0x000000110000780c */ /* 0x040fe40006f01670 */
[----:B------:R-:W-:Y:S01]  /*13fe0*/  ISETP.LT.OR P4, PT, R0, 0x12, !P6 ;  /* 0x000000120000780c */ /* 0x000fe20007781670 */
[----:B------:R1:W-:Y:S01]  /*13ff0*/  @!P3 STG.E.U8 desc[UR50][R4.64+0x8], R13 ;  /* 0x0000080d0400b986 */ /* 0x0003e2000c101132 */
[----:B------:R-:W-:Y:S01]  /*14000*/  @!P2 IADD3 R6, P3, R2, UR45, RZ ;  /* 0x0000002d0206ac10 */ /* 0x000fe2000ff7e0ff */
[----:B------:R-:W-:-:S03]  /*14010*/  @!P2 IMAD R31, R31, R17, RZ ;  /* 0x000000111f1fa224 */ /* 0x000fc600078e02ff */
[----:B------:R-:W-:Y:S02]  /*14020*/  @!P2 IADD3.X R7, R3, UR44, RZ, P3, !PT ;  /* 0x0000002c0307ac10 */ /* 0x000fe40009ffe4ff */
[----:B------:R-:W-:-:S03]  /*14030*/  ISETP.LT.OR P3, PT, R0, 0x12, !P5 ;  /* 0x000000120000780c */ /* 0x000fc60006f61670 */
[----:B------:R2:W-:Y:S01]  /*14040*/  @!P2 STG.E.U8 desc[UR50][R6.64+0x9], R31 ;  /* 0x0000091f0600a986 */ /* 0x0005e2000c101132 */
[----:B-1----:R-:W-:Y:S01]  /*14050*/  @!P0 IADD3 R4, P2, R2, UR45, RZ ;  /* 0x0000002d02048c10 */ /* 0x002fe2000ff5e0ff */
[-C--:B------:R-:W-:Y:S02]  /*14060*/  @!P1 IMAD R9, R32, R17.reuse, RZ ;  /* 0x0000001120099224 */ /* 0x080fe400078e02ff */
[-C--:B------:R-:W-:Y:S01]  /*14070*/  @!P4 IMAD R33, R33, R17.reuse, RZ ;  /* 0x000000112121c224 */ /* 0x080fe200078e02ff */
[----:B------:R-:W-:Y:S01]  /*14080*/  @!P0 IADD3.X R5, R3, UR44, RZ, P2, !PT ;  /* 0x0000002c03058c10 */ /* 0x000fe200097fe4ff */
[----:B------:R-:W-:Y:S01]  /*14090*/  @!P0 IMAD R11, R34, R17, RZ ;  /* 0x00000011220b8224 */ /* 0x000fe200078e02ff */
[----:B------:R1:W-:Y:S01]  /*140a0*/  @!P1 STG.E.U8 desc[UR50][R2.64+0x10], R9 ;  /* 0x0000100902009986 */ /* 0x0003e2000c101132 */
[C---:B------:R-:W-:Y:S02]  /*140b0*/  ISETP.LT.OR P1, PT, R0.reuse, 0x19, !P6 ;  /* 0x000000190000780c */ /* 0x040fe40007721670 */
[----:B------:R-:W-:Y:S01]  /*140c0*/  ISETP.LT.OR P2, PT, R0, 0x19, !P5 ;  /* 0x000000190000780c */ /* 0x000fe20006f41670 */
[----:B------:R-:W-:Y:S01]  /*140d0*/  @!P4 STG.E.U8 desc[UR50][R2.64+0x11], R33 ;  /* 0x000011210200c986 */ /* 0x000fe2000c101132 */
[----:B--2---:R-:W-:-:S03]  /*140e0*/  @!P3 IADD3 R6, P4, R2, UR45, RZ ;  /* 0x0000002d0206bc10 */ /* 0x004fc6000ff9e0ff */
[----:B------:R2:W-:Y:S01]  /*140f0*/  @!P0 STG.E.U8 desc[UR50][R4.64+0x10], R11 ;  /* 0x0000100b04008986 */ /* 0x0005e2000c101132 */
[----:B------:R-:W-:Y:S01]  /*14100*/  ISETP.LT.OR P0, PT, R0, 0x1a, !P6 ;  /* 0x0000001a0000780c */ /* 0x000fe20007701670 */
[----:B------:R-:W-:Y:S01]  /*14110*/  @!P3 IMAD R35, R35, R17, RZ ;  /* 0x000000112323b224 */ /* 0x000fe200078e02ff */
[----:B------:R-:W-:-:S05]  /*14120*/  @!P3 IADD3.X R7, R3, UR44, RZ, P4, !PT ;  /* 0x0000002c0307bc10 */ /* 0x000fca000a7fe4ff */
[----:B------:R3:W-:Y:S01]  /*14130*/  @!P3 STG.E.U8 desc[UR50][R6.64+0x11], R35 ;  /* 0x000011230600b986 */ /* 0x0007e2000c101132 */
[----:B------:R-:W-:Y:S01]  /*14140*/  ISETP.LT.OR P3, PT, R0, 0x1a, !P5 ;  /* 0x0000001a0000780c */ /* 0x000fe20006f61670 */
[----:B------:R-:W-:Y:S01]  /*14150*/  @!P1 IMAD R13, R36, R17, RZ ;  /* 0x00000011240d9224 */ /* 0x000fe200078e02ff */
[----:B------:R-:W-:-:S03]  /*14160*/  @!P2 IADD3 R8, P4, R2, UR45, RZ ;  /* 0x0000002d0208ac10 */ /* 0x000fc6000ff9e0ff */
[-C--:B------:R-:W-:Y:S01]  /*14170*/  @!P0 IMAD R37, R37, R17.reuse, RZ ;  /* 0x0000001125258224 */ /* 0x080fe200078e02ff */
[----:B-1----:R-:W-:Y:S01]  /*14180*/  @!P2 IADD3.X R9, R3, UR44, RZ, P4, !PT ;  /* 0x0000002c0309ac10 */ /* 0x002fe2000a7fe4ff */
[----:B--2---:R-:W-:Y:S01]  /*14190*/  @!P2 IMAD R11, R38, R17, RZ ;  /* 0x00000011260ba224 */ /* 0x004fe200078e02ff */
[----:B------:R1:W-:Y:S01]  /*141a0*/  @!P1 STG.E.U8 desc[UR50][R2.64+0x18], R13 ;  /* 0x0000180d02009986 */ /* 0x0003e2000c101132 */
        /* <DEDUP_REMOVED lines=10> */
[----:B---3--:R-:W-:Y:S01]  /*14250*/  @!P0 IADD3 R6, P3, R2, UR45, RZ ;  /* 0x0000002d02068c10 */ /* 0x008fe2000ff7e0ff */
[-C--:B-1----:R-:W-:Y:S02]  /*14260*/  @!P1 IMAD R13, R40, R17.reuse, RZ ;  /* 0x00000011280d9224 */ /* 0x082fe400078e02ff */
[-C--:B------:R-:W-:Y:S01]  /*14270*/  @!P4 IMAD R41, R41, R17.reuse, RZ ;  /* 0x000000112929c224 */ /* 0x080fe200078e02ff */
[----:B------:R-:W-:Y:S01]  /*14280*/  @!P0 IADD3.X R7, R3, UR44, RZ, P3, !PT ;  /* 0x0000002c03078c10 */ /* 0x000fe20009ffe4ff */
[----:B--2---:R-:W-:Y:S01]  /*14290*/  @!P0 IMAD R11, R42, R17, RZ ;  /* 0x000000112a0b8224 */ /* 0x004fe200078e02ff */
[----:B------:R1:W-:Y:S01]  /*142a0*/  @!P1 STG.E.U8 desc[UR50][R2.64+0x20], R13 ;  /* 0x0000200d02009986 */ /* 0x0003e2000c101132 */
[C---:B------:R-:W-:Y:S02]  /*142b0*/  ISETP.LT.OR P1, PT, R0.reuse, 0x29, !P6 ;  /* 0x000000290000780c */ /* 0x040fe40007721670 */
[----:B------:R-:W-:Y:S01]  /*142c0*/  ISETP.LT.OR P3, PT, R0, 0x29, !P5 ;  /* 0x000000290000780c */ /* 0x000fe20006f61670 */
[----:B------:R-:W-:Y:S01]  /*142d0*/  @!P4 STG.E.U8 desc[UR50][R2.64+0x21], R41 ;  /* 0x000021290200c986 */ /* 0x000fe2000c101132 */
[----:B0-----:R-:W-:-:S03]  /*142e0*/  @!P2 IADD3 R4, P4, R2, UR45, RZ ;  /* 0x0000002d0204ac10 */ /* 0x001fc6000ff9e0ff */
[----:B------:R0:W-:Y:S01]  /*142f0*/  @!P0 STG.E.U8 desc[UR50][R6.64+0x20], R11 ;  /* 0x0000200b06008986 */ /* 0x0001e2000c101132 */
[----:B------:R-:W-:Y:S01]  /*14300*/  ISETP.LT.OR P0, PT, R0, 0x2a, !P6 ;  /* 0x0000002a0000780c */ /* 0x000fe20007701670 */
[----:B------:R-:W-:Y:S01]  /*14310*/  @!P2 IMAD R43, R43, R17, RZ ;  /* 0x000000112b2ba224 */ /* 0x000fe200078e02ff */
[----:B------:R-:W-:-:S05]  /*14320*/  @!P2 IADD3.X R5, R3, UR44, RZ, P4, !PT ;  /* 0x0000002c0305ac10 */ /* 0x000fca000a7fe4ff */
[----:B------:R2:W-:Y:S01]  /*14330*/  @!P2 STG.E.U8 desc[UR50][R4.64+0x21], R43 ;  /* 0x0000212b0400a986 */ /* 0x0005e2000c101132 */
[----:B------:R-:W-:Y:S01]  /*14340*/  ISETP.LT.OR P2, PT, R0, 0x2a, !P5 ;  /* 0x0000002a0000780c */ /* 0x000fe20006f41670 */
[----:B-1----:R-:W-:Y:S01]  /*14350*/  @!P1 IMAD R13, R44, R17, RZ ;  /* 0x000000112c0d9224 */ /* 0x002fe200078e02ff */
[----:B------:R-:W-:-:S03]  /*14360*/  @!P3 IADD3 R8, P4, R2, UR45, RZ ;  /* 0x0000002d0208bc10 */ /* 0x000fc6000ff9e0ff */
[-C--:B------:R-:W-:Y:S01]  /*14370*/  @!P0 IMAD R45, R45, R17.reuse, RZ ;  /* 0x000000112d2d8224 */ /* 0x080fe200078e02ff */
[----:B------:R-:W-:Y:S01]  /*14380*/  @!P3 IADD3.X R9, R3, UR44, RZ, P4, !PT ;  /* 0x0000002c0309bc10 */ /* 0x000fe2000a7fe4ff */
[----:B0-----:R-:W-:Y:S01]  /*14390*/  @!P3 IMAD R7, R46, R17, RZ ;  /* 0x000000112e07b224 */ /* 0x001fe200078e02ff */
[----:B------:R-:W-:Y:S01]  /*143a0*/  @!P1 STG.E.U8 desc[UR50][R2.64+0x28], R13 ;  /* 0x0000280d02009986 */ /* 0x000fe2000c101132 */
[----:B------:R-:W-:-:S03]  /*143b0*/  ISETP.LT.OR P1, PT, R0, 0x31, !P6 ;  /* 0x000000310000780c */ /* 0x000fc60007721670 */
[----:B------:R-:W-:Y:S01]  /*143c0*/  @!P0 STG.E.U8 desc[UR50][R2.64+0x29], R45 ;  /* 0x0000292d02008986 */ /* 0x000fe2000c101132 */
[C---:B------:R-:W-:Y:S02]  /*143d0*/  ISETP.LT.OR P0, PT, R0.reuse, 0x31, !P5 ;  /* 0x000000310000780c */ /* 0x040fe40006f01670 */
[----:B------:R-:W-:Y:S01]  /*143e0*/  ISETP.LT.OR P4, PT, R0, 0x32, !P6 ;  /* 0x000000320000780c */ /* 0x000fe20007781670 */
[----:B------:R0:W-:Y:S01]  /*143f0*/  @!P3 STG.E.U8 desc[UR50][R8.64+0x28], R7 ;  /* 0x000028070800b986 */ /* 0x0001e2000c101132 */
[----:B--2---:R-:W-:Y:S01]  /*14400*/  @!P2 IADD3 R4, P3, R2, UR45, RZ ;  /* 0x0000002d0204ac10 */ /* 0x004fe2000ff7e0ff */
[----:B------:R-:W-:-:S03]  /*14410*/  @!P2 IMAD R47, R47, R17, RZ ;  /* 0x000000112f2fa224 */ /* 0x000fc600078e02ff */
[----:B------:R-:W-:Y:S02]  /*14420*/  @!P2 IADD3.X R5, R3, UR44, RZ, P3, !PT ;  /* 0x0000002c0305ac10 */ /* 0x000fe40009ffe4ff */
[----:B------:R-:W-:-:S03]  /*14430*/  ISETP.LT.OR P3, PT, R0, 0x32, !P5 ;  /* 0x000000320000780c */ /* 0x000fc60006f61670 */
[----:B------:R1:W-:Y:S01]  /*14440*/  @!P2 STG.E.U8 desc[UR50][R4.64+0x29], R47 ;  /* 0x0000292f0400a986 */ /* 0x0003e2000c101132 */
[----:B------:R-:W-:Y:S01]  /*14450*/  @!P0 IADD3 R6, P2, R2, UR45, RZ ;  /* 0x0000002d02068c10 */ /* 0x000fe2000ff5e0ff */
[-C--:B------:R-:W-:Y:S02]  /*14460*/  @!P1 IMAD R11, R48, R17.reuse, RZ ;  /* 0x00000011300b9224 */ /* 0x080fe400078e02ff */
[-C--:B------:R-:W-:Y:S01]  /*14470*/  @!P4 IMAD R49, R49, R17.reuse, RZ ;  /* 0x000000113131c224 */ /* 0x080fe200078e02ff */
[----:B0-----:R-:W-:Y:S01]  /*14480*/  @!P0 IADD3.X R7, R3, UR44, RZ, P2, !PT ;  /* 0x0000002c03078c10 */ /* 0x001fe200097fe4ff */
[----:B------:R-:W-:Y:S01]  /*14490*/  @!P0 IMAD R13, R50, R17, RZ ;  /* 0x00000011320d8224 */ /* 0x000fe200078e02ff */
[----:B------:R0:W-:Y:S01]  /*144a0*/  @!P1 STG.E.U8 desc[UR50][R2.64+0x30], R11 ;  /* 0x0000300b02009986 */ /* 0x0001e2000c101132 */
[C---:B------:R-:W-:Y:S02]  /*144b0*/  ISETP.LT.OR P1, PT, R0.reuse, 0x39, !P6 ;  /* 0x000000390000780c */ /* 0x040fe40007721670 */
[----:B------:R-:W-:Y:S01]  /*144c0*/  ISETP.LT.OR P2, PT, R0, 0x39, !P5 ;  /* 0x000000390000780c */ /* 0x000fe20006f41670 */
[----:B------:R-:W-:Y:S01]  /*144d0*/  @!P4 STG.E.U8 desc[UR50][R2.64+0x31], R49 ;  /* 0x000031310200c986 */ /* 0x000fe2000c101132 */
[----:B-1----:R-:W-:-:S03]  /*144e0*/  @!P3 IADD3 R4, P4, R2, UR45, RZ ;  /* 0x0000002d0204bc10 */ /* 0x002fc6000ff9e0ff */
[----:B------:R1:W-:Y:S01]  /*144f0*/  @!P0 STG.E.U8 desc[UR50][R6.64+0x30], R13 ;  /* 0x0000300d06008986 */ /* 0x0003e2000c101132 */
[----:B------:R-:W-:Y:S01]  /*14500*/  ISETP.LT.OR P0, PT, R0, 0x3a, !P6 ;  /* 0x0000003a0000780c */ /* 0x000fe20007701670 */
[----:B------:R-:W-:Y:S01]  /*14510*/  @!P3 IMAD R51, R51, R17, RZ ;  /* 0x000000113333b224 */ /* 0x000fe200078e02ff */
[----:B------:R-:W-:-:S05]  /*14520*/  @!P3 IADD3.X R5, R3, UR44, RZ, P4, !PT ;  /* 0x0000002c0305bc10 */ /* 0x000fca000a7fe4ff */
[----:B------:R2:W-:Y:S01]  /*14530*/  @!P3 STG.E.U8 desc[UR50][R4.64+0x31], R51 ;  /* 0x000031330400b986 */ /* 0x0005e2000c101132 */
[----:B------:R-:W-:Y:S01]  /*14540*/  ISETP.LT.OR P3, PT, R0, 0x3a, !P5 ;  /* 0x0000003a0000780c */ /* 0x000fe20006f61670 */
[----:B0-----:R-:W-:Y:S01]  /*14550*/  @!P1 IMAD R11, R52, R17, RZ ;  /* 0x00000011340b9224 */ /* 0x001fe200078e02ff */
[----:B------:R-:W-:-:S03]  /*14560*/  @!P2 IADD3 R8, P4, R2, UR45, RZ ;  /* 0x0000002d0208ac10 */ /* 0x000fc6000ff9e0ff */
[-C--:B------:R-:W-:Y:S01]  /*14570*/  @!P0 IMAD R53, R53, R17.reuse, RZ ;  /* 0x0000001135358224 */ /* 0x080fe200078e02ff */
[----:B------:R-:W-:Y:S01]  /*14580*/  @!P2 IADD3.X R9, R3, UR44, RZ, P4, !PT ;  /* 0x0000002c0309ac10 */ /* 0x000fe2000a7fe4ff */
[----:B-1----:R-:W-:Y:S01]  /*14590*/  @!P2 IMAD R7, R54, R17, RZ ;  /* 0x000000113607a224 */ /* 0x002fe200078e02ff */
[----:B------:R0:W-:Y:S01]  /*145a0*/  @!P1 STG.E.U8 desc[UR50][R2.64+0x38], R11 ;  /* 0x0000380b02009986 */ /* 0x0001e2000c101132 */
        /* <DEDUP_REMOVED lines=11> */
[-C--:B0-----:R-:W-:Y:S02]  /*14660*/  @!P1 IMAD R11, R56, R17.reuse, RZ ;  /* 0x00000011380b9224 */ /* 0x081fe400078e02ff */
[-C--:B------:R-:W-:Y:S01]  /*14670*/  @!P4 IMAD R57, R57, R17.reuse, RZ ;  /* 0x000000113939c224 */ /* 0x080fe200078e02ff */
[----:B-1----:R-:W-:Y:S01]  /*14680*/  @!P0 IADD3.X R7, R3, UR44, RZ, P3, !PT ;  /* 0x0000002c03078c10 */ /* 0x002fe20009ffe4ff */
[----:B----4-:R-:W-:Y:S01]  /*14690*/  @!P0 IMAD R13, R58, R17, RZ ;  /* 0x000000113a0d8224 */ /* 0x010fe200078e02ff */
        /* <DEDUP_REMOVED lines=46> */
[----:B------:R0:W-:Y:S01]  /*14980*/  @!P1 STG.E.U8 desc[UR50][R2.64+0x58], R11 ;  /* 0x0000580b02009986 */ /* 0x0001e2000c101132 */
[----:B------:R-:W-:Y:S01]  /*14990*/  @!P2 IADD3.X R9, R3, UR44, RZ, P4, !PT ;  /* 0x0000002c0309ac10 */ /* 0x000fe2000a7fe4ff */
[-C--:B-1----:R-:W-:Y:S01]  /*149a0*/  @!P2 IMAD R7, R70, R17.reuse, RZ ;  /* 0x000000114607a224 */ /* 0x082fe200078e02ff */
[C---:B------:R-:W-:Y:S01]  /*149b0*/  ISETP.LT.OR P1, PT, R0.reuse, 0x61, !P6 ;  /* 0x000000610000780c */ /* 0x040fe20007721670 */
[----:B------:R-:W-:Y:S01]  /*149c0*/  @!P0 STG.E.U8 desc[UR50][R2.64+0x59], R69 ;  /* 0x0000594502008986 */ /* 0x000fe2000c101132 */
[C---:B------:R-:W-:Y:S02]  /*149d0*/  ISETP.LT.OR P0, PT, R0.reuse, 0x61, !P5 ;  /* 0x000000610000780c */ /* 0x040fe40006f01670 */
[----:B------:R-:W-:Y:S01]  /*149e0*/  ISETP.LT.OR P4, PT, R0, 0x62, !P6 ;  /* 0x000000620000780c */ /* 0x000fe20007781670 */
[----:B------:R1:W-:Y:S01]  /*149f0*/  @!P2 STG.E.U8 desc[UR50][R8.64+0x58], R7 ;  /* 0x000058070800a986 */ /* 0x0003e2000c101132 */
[----:B--2---:R-:W-:Y:S01]  /*14a00*/  @!P3 IADD3 R4, P2, R2, UR45, RZ ;  /* 0x0000002d0204bc10 */ /* 0x004fe2000ff5e0ff */
[----:B------:R-:W-:-:S03]  /*14a10*/  @!P3 IMAD R71, R71, R17, RZ ;  /* 0x000000114747b224 */ /* 0x000fc600078e02ff */
[----:B------:R-:W-:Y:S02]  /*14a20*/  @!P3 IADD3.X R5, R3, UR44, RZ, P2, !PT ;  /* 0x0000002c0305bc10 */ /* 0x000fe400097fe4ff */
[----:B------:R-:W-:Y:S01]  /*14a30*/  ISETP.LT.OR P2, PT, R0, 0x62, !P5 ;  /* 0x000000620000780c */ /* 0x000fe20006f41670 */
[-C--:B0-----:R-:W-:Y:S02]  /*14a40*/  @!P1 IMAD R11, R72, R17.reuse, RZ ;  /* 0x00000011480b9224 */ /* 0x081fe400078e02ff */
[----:B------:R0:W-:Y:S01]  /*14a50*/  @!P3 STG.E.U8 desc[UR50][R4.64+0x59], R71 ;  /* 0x000059470400b986 */ /* 0x0001e2000c101132 */
[----:B------:R-:W-:Y:S01]  /*14a60*/  @!P0 IADD3 R6, P3, R2, UR45, RZ ;  /* 0x0000002d02068c10 */ /* 0x000fe2000ff7e0ff */
[-C--:B------:R-:W-:Y:S02]  /*14a70*/  @!P4 IMAD R73, R73, R17.reuse, RZ ;  /* 0x000000114949c224 */ /* 0x080fe400078e02ff */
[----:B------:R2:W-:Y:S01]  /*14a80*/  @!P1 STG.E.U8 desc[UR50][R2.64+0x60], R11 ;  /* 0x0000600b02009986 */ /* 0x0005e2000c101132 */
[----:B------:R-:W-:Y:S01]  /*14a90*/  ISETP.LT.OR P1, PT, R0, 0x69, !P6 ;  /* 0x000000690000780c */ /* 0x000fe20007721670 */
[----:B-1----:R-:W-:Y:S01]  /*14aa0*/  @!P0 IMAD R9, R74, R17, RZ ;  /* 0x000000114a098224 */ /* 0x002fe200078e02ff */
[----:B------:R-:W-:Y:S01]  /*14ab0*/  @!P0 IADD3.X R7, R3, UR44, RZ, P3, !PT ;  /* 0x0000002c03078c10 */ /* 0x000fe20009ffe4ff */
[----:B------:R-:W-:Y:S04]  /*14ac0*/  @!P4 STG.E.U8 desc[UR50][R2.64+0x61], R73 ;  /* 0x000061490200c986 */ /* 0x000fe8000c101132 */
[----:B------:R1:W-:Y:S01]  /*14ad0*/  @!P0 STG.E.U8 desc[UR50][R6.64+0x60], R9 ;  /* 0x0000600906008986 */ /* 0x0003e2000c101132 */
[----:B------:R-:W-:-:S02]  /*14ae0*/  ISETP.LT.OR P0, PT, R0, 0x69, !P5 ;  /* 0x000000690000780c */ /* 0x000fc40006f01670 */
[----:B0-----:R-:W-:Y:S02]  /*14af0*/  @!P2 IADD3 R4, P4, R2, UR45, RZ ;  /* 0x0000002d0204ac10 */ /* 0x001fe4000ff9e0ff */
[----:B------:R-:W-:Y:S01]  /*14b00*/  ISETP.LT.OR P3, PT, R0, 0x6a, !P6 ;  /* 0x0000006a0000780c */ /* 0x000fe20007761670 */
[-C--:B------:R-:W-:Y:S01]  /*14b10*/  @!P2 IMAD R75, R75, R17.reuse, RZ ;  /* 0x000000114b4ba224 */ /* 0x080fe200078e02ff */
[----:B------:R-:W-:Y:S01]  /*14b20*/  @!P2 IADD3.X R5, R3, UR44, RZ, P4, !PT ;  /* 0x0000002c0305ac10 */ /* 0x000fe2000a7fe4ff */
[----:B--2---:R-:W-:Y:S01]  /*14b30*/  @!P1 IMAD R11, R76, R17, RZ ;  /* 0x000000114c0b9224 */ /* 0x004fe200078e02ff */
[----:B------:R-:W-:-:S03]  /*14b40*/  ISETP.LT.OR P4, PT, R0, 0x6a, !P5 ;  /* 0x0000006a0000780c */ /* 0x000fc60006f81670 */
[----:B------:R-:W-:Y:S04]  /*14b50*/  @!P2 STG.E.U8 desc[UR50][R4.64+0x61], R75 ;  /* 0x0000614b0400a986 */ /* 0x000fe8000c101132 */
[----:B------:R0:W-:Y:S01]  /*14b60*/  @!P1 STG.E.U8 desc[UR50][R2.64+0x68], R11 ;  /* 0x0000680b02009986 */ /* 0x0001e2000c101132 */
[----:B-1----:R-:W-:Y:S01]  /*14b70*/  @!P0 IADD3 R6, P1, R2, UR45, RZ ;  /* 0x0000002d02068c10 */ /* 0x002fe2000ff3e0ff */
[-C--:B------:R-:W-:Y:S01]  /*14b80*/  @!P3 IMAD R77, R77, R17.reuse, RZ ;  /* 0x000000114d4db224 */ /* 0x080fe200078e02ff */
[----:B------:R-:W-:Y:S01]  /*14b90*/  ISETP.LT.OR P2, PT, R0, 0x71, !P6 ;  /* 0x000000710000780c */ /* 0x000fe20007741670 */
[----:B------:R-:W-:Y:S01]  /*14ba0*/  @!P0 IMAD R13, R78, R17, RZ ;  /* 0x000000114e0d8224 */ /* 0x000fe200078e02ff */
[----:B------:R-:W-:Y:S02]  /*14bb0*/  @!P0 IADD3.X R7, R3, UR44, RZ, P1, !PT ;  /* 0x0000002c03078c10 */ /* 0x000fe40008ffe4ff */
[----:B------:R-:W-:Y:S01]  /*14bc0*/  ISETP.LT.OR P1, PT, R0, 0x72, !P6 ;  /* 0x000000720000780c */ /* 0x000fe20007721670 */
[----:B------:R-:W-:Y:S01]  /*14bd0*/  @!P3 STG.E.U8 desc[UR50][R2.64+0x69], R77 ;  /* 0x0000694d0200b986 */ /* 0x000fe2000c101132 */
[----:B------:R-:W-:-:S03]  /*14be0*/  @!P4 IADD3 R8, P3, R2, UR45, RZ ;  /* 0x0000002d0208cc10 */ /* 0x000fc6000ff7e0ff */
[----:B------:R1:W-:Y:S01]  /*14bf0*/  @!P0 STG.E.U8 desc[UR50][R6.64+0x68], R13 ;  /* 0x0000680d06008986 */ /* 0x0003e2000c101132 */
[----:B------:R-:W-:Y:S01]  /*14c00*/  ISETP.LT.OR P0, PT, R0, 0x71, !P5 ;  /* 0x000000710000780c */ /* 0x000fe20006f01670 */
[-C--:B------:R-:W-:Y:S01]  /*14c10*/  @!P4 IMAD R79, R79, R17.reuse, RZ ;  /* 0x000000114f4fc224 */ /* 0x080fe200078e02ff */
[----:B------:R-:W-:Y:S01]  /*14c20*/  @!P4 IADD3.X R9, R3, UR44, RZ, P3, !PT ;  /* 0x0000002c0309cc10 */ /* 0x000fe20009ffe4ff */
[----:B0-----:R-:W-:Y:S01]  /*14c30*/  @!P2 IMAD R11, R80, R17, RZ ;  /* 0x00000011500ba224 */ /* 0x001fe200078e02ff */
[----:B------:R-:W-:-:S03]  /*14c40*/  ISETP.LT.OR P3, PT, R0, 0x72, !P5 ;  /* 0x000000720000780c */ /* 0x000fc60006f61670 */
[-C--:B------:R-:W-:Y:S01]  /*14c50*/  @!P1 IMAD R81, R81, R17.reuse, RZ ;  /* 0x0000001151519224 */ /* 0x080fe200078e02ff */
[----:B------:R0:W-:Y:S01]  /*14c60*/  @!P4 STG.E.U8 desc[UR50][R8.64+0x69], R79 ;  /* 0x0000694f0800c986 */ /* 0x0001e2000c101132 */
[C---:B------:R-:W-:Y:S02]  /*14c70*/  ISETP.LT.OR P4, PT, R0.reuse, 0x79, !P5 ;  /* 0x000000790000780c */ /* 0x040fe40006f81670 */
[C---:B------:R-:W-:Y:S01]  /*14c80*/  ISETP.LT.OR P5, PT, R0.reuse, 0x7a, !P5 ;  /* 0x0000007a0000780c */ /* 0x040fe20006fa1670 */
[----:B------:R2:W-:Y:S01]  /*14c90*/  @!P2 STG.E.U8 desc[UR50][R2.64+0x70], R11 ;  /* 0x0000700b0200a986 */ /* 0x0005e2000c101132 */
[C---:B------:R-:W-:Y:S02]  /*14ca0*/  ISETP.LT.OR P2, PT, R0.reuse, 0x79, !P6 ;  /* 0x000000790000780c */ /* 0x040fe40007741670 */
[----:B------:R-:W-:Y:S01]  /*14cb0*/  ISETP.LT.OR P6, PT, R0, 0x7a, !P6 ;  /* 0x0000007a0000780c */ /* 0x000fe200077c1670 */
[----:B------:R-:W-:Y:S01]  /*14cc0*/  @!P1 STG.E.U8 desc[UR50][R2.64+0x71], R81 ;  /* 0x0000715102009986 */ /* 0x000fe2000c101132 */
[----:B------:R-:W-:Y:S01]  /*14cd0*/  @!P0 IADD3 R4, P1, R2, UR45, RZ ;  /* 0x0000002d02048c10 */ /* 0x000fe2000ff3e0ff */
[----:B-1----:R-:W-:-:S03]  /*14ce0*/  @!P0 IMAD R13, R82, R17, RZ ;  /* 0x00000011520d8224 */ /* 0x002fc600078e02ff */
[----:B------:R-:W-:Y:S02]  /*14cf0*/  @!P0 IADD3.X R5, R3, UR44, RZ, P1, !PT ;  /* 0x0000002c03058c10 */ /* 0x000fe40008ffe4ff */
[C---:B------:R-:W-:Y:S01]  /*14d00*/  @!P3 IADD3 R6, P1, R2.reuse, UR45, RZ ;  /* 0x0000002d0206bc10 */ /* 0x040fe2000ff3e0ff */
[-C--:B------:R-:W-:Y:S02]  /*14d10*/  @!P3 IMAD R83, R83, R17.reuse, RZ ;  /* 0x000000115353b224 */ /* 0x080fe400078e02ff */
[----:B------:R1:W-:Y:S01]  /*14d20*/  @!P0 STG.E.U8 desc[UR50][R4.64+0x70], R13 ;  /* 0x0000700d04008986 */ /* 0x0003e2000c101132 */
[----:B0-----:R-:W-:Y:S02]  /*14d30*/  @!P4 IADD3 R8, P0, R2, UR45, RZ ;  /* 0x0000002d0208cc10 */ /* 0x001fe4000ff1e0ff */
[----:B------:R-:W-:Y:S01]  /*14d40*/  @!P3 IADD3.X R7, R3, UR44, RZ, P1, !PT ;  /* 0x0000002c0307bc10 */ /* 0x000fe20008ffe4ff */
[-C--:B------:R-:W-:Y:S01]  /*14d50*/  @!P2 IMAD R15, R84, R17.reuse, RZ ;  /* 0x00000011540fa224 */ /* 0x080fe200078e02ff */
[----:B------:R-:W-:Y:S01]  /*14d60*/  @!P5 IADD3 R10, P1, R2, UR45, RZ ;  /* 0x0000002d020adc10 */ /* 0x000fe2000ff3e0ff */
[-C--:B------:R-:W-:Y:S01]  /*14d70*/  @!P6 IMAD R85, R85, R17.reuse, RZ ;  /* 0x000000115555e224 */ /* 0x080fe200078e02ff */
[C---:B------:R-:W-:Y:S01]  /*14d80*/  @!P4 IADD3.X R9, R3.reuse, UR44, RZ, P0, !PT ;  /* 0x0000002c0309cc10 */ /* 0x040fe200087fe4ff */
[-C--:B------:R-:W-:Y:S01]  /*14d90*/  @!P4 IMAD R21, R86, R17.reuse, RZ ;  /* 0x000000115615c224 */ /* 0x080fe200078e02ff */
[----:B--2---:R-:W-:Y:S01]  /*14da0*/  @!P5 IADD3.X R11, R3, UR44, RZ, P1, !PT ;  /* 0x0000002c030bdc10 */ /* 0x004fe20008ffe4ff */
[----:B------:R-:W-:-:S02]  /*14db0*/  @!P5 IMAD R87, R87, R17, RZ ;  /* 0x000000115757d224 */ /* 0x000fc400078e02ff */
[----:B-1----:R-:W-:Y:S02]  /*14dc0*/  @!P6 IMAD.MOV.U32 R4, RZ, RZ, R2 ;  /* 0x000000ffff04e224 */ /* 0x002fe400078e0002 */
[----:B------:R-:W-:Y:S01]  /*14dd0*/  @!P6 IMAD.MOV.U32 R5, RZ, RZ, R3 ;  /* 0x000000ffff05e224 */ /* 0x000fe200078e0003 */
[----:B------:R2:W-:Y:S04]  /*14de0*/  @!P3 STG.E.U8 desc[UR50][R6.64+0x71], R83 ;  /* 0x000071530600b986 */ /* 0x0005e8000c101132 */
[----:B------:R2:W-:Y:S04]  /*14df0*/  @!P2 STG.E.U8 desc[UR50][R2.64+0x78], R15 ;  /* 0x0000780f0200a986 */ /* 0x0005e8000c101132 */
[----:B------:R2:W-:Y:S04]  /*14e00*/  @!P6 STG.E.U8 desc[UR50][R4.64+0x79], R85 ;  /* 0x000079550400e986 */ /* 0x0005e8000c101132 */
[----:B------:R2:W-:Y:S04]  /*14e10*/  @!P4 STG.E.U8 desc[UR50][R8.64+0x78], R21 ;  /* 0x000078150800c986 */ /* 0x0005e8000c101132 */
[----:B------:R2:W-:Y:S02]  /*14e20*/  @!P5 STG.E.U8 desc[UR50][R10.64+0x79], R87 ;  /* 0x000079570a00d986 */ /* 0x0005e4000c101132 */
.L_x_540:
[----:B------:R-:W-:Y:S05]  /*14e30*/  BSYNC B0 ;  /* 0x0000000000007941 */ /* 0x000fea0003800000 */
.L_x_28:
[----:B--2---:R-:W2:Y:S01]  /*14e40*/  LDL.LU R2, [R1+0x100] ;  /* 0x0001000001027983 */ /* 0x004ea20000300800 */
[----:B------:R-:W-:Y:S01]  /*14e50*/  ULDC UR4, c[0x0][0xc] ;  /* 0x0000030000047ab9 */ /* 0x000fe20000000800 */
[----:B------:R-:W-:Y:S01]  /*14e60*/  ULDC UR5, c[0x0][0x10] ;  /* 0x0000040000057ab9 */ /* 0x000fe20000000800 */
[----:B-1----:R-:W2:Y:S01]  /*14e70*/  LDC R5, c[0x0][0x14] ;  /* 0x00000500ff057b82 */ /* 0x002ea20000000800 */
[----:B------:R-:W-:Y:S01]  /*14e80*/  UIMAD.WIDE.U32 UR4, UR4, UR5, URZ ;  /* 0x00000005040472a5 */ /* 0x000fe2000f8e003f */
[----:B-----5:R-:W-:Y:S01]  /*14e90*/  IMAD.MOV.U32 R3, RZ, RZ, R19 ;  /* 0x000000ffff037224 */ /* 0x020fe200078e0013 */
[----:B------:R-:W-:Y:S01]  /*14ea0*/  UMOV UR40, 0xffffffff ;  /* 0xffffffff00287882 */ /* 0x000fe20000000000 */
[----:B------:R-:W-:Y:S01]  /*14eb0*/  UMOV UR41, 0xffffffff ;  /* 0xffffffff00297882 */ /* 0x000fe20000000000 */
[----:B------:R-:W-:Y:S02]  /*14ec0*/  PRMT R0, RZ, 0x7610, R0 ;  /* 0x00007610ff007816 */ /* 0x000fe40000000000 */
[----:B--2---:R-:W-:-:S04]  /*14ed0*/  IMAD.WIDE.U32 R2, R5, UR4, R2 ;  /* 0x0000000405027c25 */ /* 0x004fc8000f8e0002 */
[----:B------:R-:W-:Y:S02]  /*14ee0*/  IMAD.MOV.U32 R4, RZ, RZ, R2 ;  /* 0x000000ffff047224 */ /* 0x000fe400078e0002 */
[----:B------:R-:W-:Y:S01]  /*14ef0*/  IMAD R5, R5, UR5, RZ ;  /* 0x0000000505057c24 */ /* 0x000fe2000f8e02ff */
[----:B------:R-:W-:Y:S02]  /*14f00*/  ULDC.64 UR4, c[0x0][0x650] ;  /* 0x0001940000047ab9 */ /* 0x000fe40000000a00 */
[----:B------:R1:W-:Y:S01]  /*14f10*/  STL [R1+0x100], R4 ;  /* 0x0001000401007387 */ /* 0x0003e20000100800 */
[----:B------:R-:W-:Y:S01]  /*14f20*/  IMAD.IADD R19, R3, 0x1, R5 ;  /* 0x0000000103137824 */ /* 0x000fe200078e0205 */
[----:B------:R-:W-:-:S04]  /*14f30*/  ISETP.GE.U32.AND P0, PT, R2, UR4, PT ;  /* 0x0000000402007c0c */ /* 0x000fc8000bf06070 */
[----:B------:R-:W-:-:S13]  /*14f40*/  ISETP.GE.U32.AND.EX P0, PT, R19, UR5, PT, P0 ;  /* 0x0000000513007c0c */ /* 0x000fda000bf06100 */
[----:B-1----:R-:W-:Y:S05]  /*14f50*/  @P0 BRA `(.L_x_541) ;  /* 0x0000000400800947 */ /* 0x002fea0003800000 */
[----:B------:R-:W1:Y:S01]  /*14f60*/  S2UR UR6, SR_CTAID.X ;  /* 0x00000000000679c3 */ /* 0x000e620000002500 */
[----:B------:R-:W-:Y:S01]  /*14f70*/  ULDC.64 UR4, c[0x0][0x628] ;  /* 0x00018a0000047ab9 */ /* 0x000fe20000000a00 */
[----:B------:R-:W-:Y:S01]  /*14f80*/  ULDC UR7, c[0x0][0x150] ;  /* 0x0000540000077ab9 */ /* 0x000fe20000000800 */
[----:B------:R-:W-:Y:S01]  /*14f90*/  ISETP.NE.U32.AND P0, PT, RZ, UR4, PT ;  /* 0x00000004ff007c0c */ /* 0x000fe2000bf05070 */
[----:B------:R-:W-:Y:S01]  /*14fa0*/  ULDC UR15, c[0x0][0x630] ;  /* 0x00018c00000f7ab9 */ /* 0x000fe20000000800 */
[C---:B------:R-:W-:Y:S01]  /*14fb0*/  R2UR UR16, R4.reuse ;  /* 0x00000000041072ca */ /* 0x040fe200000e0000 */
[----:B------:R-:W-:Y:S01]  /*14fc0*/  ULDC UR19, c[0x0][0x154] ;  /* 0x0000550000137ab9 */ /* 0x000fe20000000800 */
[----:B------:R-:W-:Y:S01]  /*14fd0*/  ISETP.NE.AND.EX P0, PT, RZ, UR5, PT, P0 ;  /* 0x00000005ff007c0c */ /* 0x000fe2000bf05300 */
[----:B------:R-:W2:Y:S01]  /*14fe0*/  S2UR UR18, SR_CTAID.Y ;  /* 0x00000000001279c3 */ /* 0x000ea20000002600 */
[----:B------:R-:W-:Y:S02]  /*14ff0*/  R2UR UR17, R19 ;  /* 0x00000000131172ca */ /* 0x000fe400000e0000 */
[----:B------:R-:W-:-:S02]  /*15000*/  R2UR UR12, R4 ;  /* 0x00000000040c72ca */ /* 0x000fc400000e0000 */
[----:B------:R-:W-:Y:S02]  /*15010*/  R2UR UR13, R19 ;  /* 0x00000000130d72ca */ /* 0x000fe400000e0000 */
[----:B-1----:R-:W-:-:S05]  /*15020*/  I2FP.F32.U32 R0, UR6 ;  /* 0x0000000600007c45 */ /* 0x002fca0008201000 */
[----:B------:R-:W-:-:S04]  /*15030*/  FMUL R0, R0, UR7 ;  /* 0x0000000700007c20 */ /* 0x000fc80008400000 */
[----:B------:R1:W3:Y:S01]  /*15040*/  F2I.U32.TRUNC.NTZ R2, R0 ;  /* 0x0000000000027305 */ /* 0x0002e2000020f000 */
[----:B--2---:R-:W-:Y:S05]  /*15050*/  @!P0 BRA `(.L_x_542) ;  /* 0x0000000000308947 */ /* 0x004fea0003800000 */
        /* <DEDUP_REMOVED lines=12> */
.L_x_542:
[----:B------:R-:W-:Y:S01]  /*15120*/  USHF.R.U64 UR41, UR12, UR15, UR13 ;  /* 0x0000000f0c297299 */ /* 0x000fe2000800120d */
[----:B-1----:R-:W-:Y:S01]  /*15130*/  I2FP.F32.U32 R0, UR18 ;  /* 0x0000001200007c45 */ /* 0x002fe20008201000 */
[----:B------:R-:W-:Y:S02]  /*15140*/  USHF.R.U32.HI UR4, URZ, UR15, UR13 ;  /* 0x0000000f3f047299 */ /* 0x000fe4000801160d */
[----:B------:R-:W-:Y:S02]  /*15150*/  UIADD3 UR10, UP0, URZ, -UR41, URZ ;  /* 0x800000293f0a7290 */ /* 0x000fe4000ff1e03f */
[----:B------:R-:W-:Y:S01]  /*15160*/  FMUL R0, R0, UR19 ;  /* 0x0000001300007c20 */ /* 0x000fe20008400000 */
[----:B------:R-:W-:Y:S01]  /*15170*/  ULDC.64 UR12, c[0x0][0x620] ;  /* 0x00018800000c7ab9 */ /* 0x000fe20000000a00 */
[----:B------:R-:W-:Y:S01]  /*15180*/  UIADD3.X UR4, URZ, ~UR4, URZ, UP0, !UPT ;  /* 0x800000043f047290 */ /* 0x000fe200087fe43f */
[----:B------:R-:W-:Y:S01]  /*15190*/  UMOV UR8, UR16 ;  /* 0x0000001000087c82 */ /* 0x000fe20008000000 */
[----:B------:R-:W-:-:S02]  /*151a0*/  UMOV UR9, UR17 ;  /* 0x0000001100097c82 */ /* 0x000fc40008000000 */
[----:B------:R-:W1:Y:S01]  /*151b0*/  F2I.U32.TRUNC.NTZ R0, R0 ;  /* 0x0000000000007305 */ /* 0x000e62000020f000 */
[----:B------:R-:W-:Y:S02]  /*151c0*/  UIMAD UR4, UR4, UR12, URZ ;  /* 0x0000000c040472a4 */ /* 0x000fe4000f8e023f */
[----:B------:R-:W-:Y:S01]  /*151d0*/  UIMAD.WIDE.U32 UR8, UR10, UR12, UR8 ;  /* 0x0000000c0a0872a5 */ /* 0x000fe2000f8e0008 */
[----:B---3--:R-:W-:Y:S01]  /*151e0*/  R2UR UR12, R2 ;  /* 0x00000000020c72ca */ /* 0x008fe200000e0000 */
[----:B------:R-:W-:Y:S01]  /*151f0*/  UIMAD UR10, UR10, UR13, UR4 ;  /* 0x0000000d0a0a72a4 */ /* 0x000fe2000f8e0204 */
[----:B------:R-:W-:Y:S01]  /*15200*/  ULDC UR11, c[0x0][0x618] ;  /* 0x00018600000b7ab9 */ /* 0x000fe20000000800 */
[----:B------:R-:W-:Y:S02]  /*15210*/  ULDC UR21, c[0x0][0x658] ;  /* 0x0001960000157ab9 */ /* 0x000fe40000000800 */
[----:B------:R-:W-:Y:S01]  /*15220*/  UIADD3 UR10, UR9, UR10, URZ ;  /* 0x0000000a090a7290 */ /* 0x000fe2000fffe03f */
[----:B------:R-:W-:Y:S01]  /*15230*/  UMOV UR16, 0xffffffff ;  /* 0xffffffff00107882 */ /* 0x000fe20000000000 */
[----:B------:R-:W-:Y:S01]  /*15240*/  ULDC.64 UR4, c[0x0][0x640] ;  /* 0x0001900000047ab9 */ /* 0x000fe20000000a00 */
[----:B------:R-:W-:Y:S01]  /*15250*/  USHF.L.U32 UR17, UR16, UR21, URZ ;  /* 0x0000001510117299 */ /* 0x000fe2000800063f */
[----:B------:R-:W-:Y:S01]  /*15260*/  ISETP.NE.U32.AND P0, PT, RZ, UR4, PT ;  /* 0x00000004ff007c0c */ /* 0x000fe2000bf05070 */
[----:B------:R-:W-:Y:S01]  /*15270*/  USHF.R.U64 UR8, UR8, UR11, UR10 ;  /* 0x0000000b08087299 */ /* 0x000fe2000800120a */
[----:B-1----:R-:W-:Y:S01]  /*15280*/  R2UR UR14, R0 ;  /* 0x00000000000e72ca */ /* 0x002fe200000e0000 */
[----:B------:R-:W-:Y:S01]  /*15290*/  USHF.R.U32.HI UR10, URZ, UR11, UR10 ;  /* 0x0000000b3f0a7299 */ /* 0x000fe2000801160a */
[----:B------:R-:W-:Y:S01]  /*152a0*/  ISETP.NE.AND.EX P0, PT, RZ, UR5, PT, P0 ;  /* 0x00000005ff007c0c */ /* 0x000fe2000bf05300 */
[----:B------:R-:W-:Y:S01]  /*152b0*/  ULDC UR15, c[0x0][0x608] ;  /* 0x00018200000f7ab9 */ /* 0x000fe20000000800 */
[----:B------:R-:W-:-:S02]  /*152c0*/  ULOP3.LUT UR22, URZ, UR17, URZ, 0x33, !UPT ;  /* 0x000000113f167292 */ /* 0x000fc4000f8e333f */
[----:B------:R-:W-:Y:S02]  /*152d0*/  USHF.R.U64 UR17, UR8, UR15, UR10 ;  /* 0x0000000f08117299 */ /* 0x000fe4000800120a */
[----:B------:R-:W-:Y:S01]  /*152e0*/  USHF.R.U32.HI UR10, URZ, UR15, UR10 ;  /* 0x0000000f3f0a7299 */ /* 0x000fe2000801160a */
[----:B------:R-:W-:Y:S01]  /*152f0*/  UMOV UR19, 0x1 ;  /* 0x0000000100137882 */ /* 0x000fe20000000000 */
[----:B------:R-:W-:Y:S02]  /*15300*/  UIADD3 UR12, -UR12, URZ, URZ ;  /* 0x0000003f0c0c7290 */ /* 0x000fe4000fffe13f */
[----:B------:R-:W-:Y:S02]  /*15310*/  USHF.L.U32 UR16, UR19, UR21, URZ ;  /* 0x0000001513107299 */ /* 0x000fe4000800063f */
[----:B------:R-:W-:Y:S01]  /*15320*/  USHF.R.U64 UR19, UR17, UR21, UR10 ;  /* 0x0000001511137299 */ /* 0x000fe2000800120a */
[----:B------:R-:W-:Y:S01]  /*15330*/  ULDC UR13, c[0x0][0x144] ;  /* 0x00005100000d7ab9 */ /* 0x000fe20000000800 */
[----:B------:R-:W-:Y:S01]  /*15340*/  ULDC UR7, c[0x0][0x600] ;  /* 0x0001800000077ab9 */ /* 0x000fe20000000800 */
[----:B------:R-:W-:-:S02]  /*15350*/  UIADD3 UR20, -UR14, URZ, URZ ;  /* 0x0000003f0e147290 */ /* 0x000fc4000fffe13f */
[----:B------:R-:W-:Y:S02]  /*15360*/  USHF.R.U32.HI UR15, URZ, UR21, UR10 ;  /* 0x000000153f0f7299 */ /* 0x000fe4000801160a */
[----:B------:R-:W-:Y:S02]  /*15370*/  UIADD3 UR9, UR7, -0x1, URZ ;  /* 0xffffffff07097890 */ /* 0x000fe4000fffe03f */
        /* <DEDUP_REMOVED lines=16> */
.L_x_543:
[----:B------:R-:W-:Y:S01]  /*15480*/  UISETP.NE.AND UP0, UPT, UR39, URZ, UPT ;  /* 0x0000003f2700728c */ /* 0x000fe2000bf05270 */
[----:B------:R-:W-:Y:S01]  /*15490*/  IMAD.MOV.U32 R0, RZ, RZ, 0x1 ;  /* 0x00000001ff007424 */ /* 0x000fe200078e00ff */
[----:B------:R-:W-:Y:S02]  /*154a0*/  USHF.R.U64 UR4, UR14, UR21, UR15 ;  /* 0x000000150e047299 */ /* 0x000fe4000800120f */
[----:B------:R-:W-:Y:S02]  /*154b0*/  ULOP3.LUT UR17, UR17, UR22, URZ, 0xc0, !UPT ;  /* 0x0000001611117292 */ /* 0x000fe4000f8ec03f */
[----:B------:R-:W-:Y:S02]  /*154c0*/  UIADD3 UR5, -UR4, URZ, URZ ;  /* 0x0000003f04057290 */ /* 0x000fe4000fffe13f */
[----:B------:R-:W-:Y:S02]  /*154d0*/  UIMAD UR16, UR16, UR4, UR17 ;  /* 0x00000004101072a4 */ /* 0x000fe4000f8e0211 */
[----:B------:R-:W-:-:S02]  /*154e0*/  ULOP3.LUT UR9, UR8, UR9, URZ, 0xc0, !UPT ;  /* 0x0000000908097292 */ /* 0x000fc4000f8ec03f */
[----:B------:R-:W-:Y:S02]  /*154f0*/  @UP0 UIMAD UR49, UR24, UR20, UR18 ;  /* 0x00000014183102a4 */ /* 0x000fe4000f8e0212 */
[----:B------:R-:W-:-:S03]  /*15500*/  UIMAD UR4, UR5, UR23, UR19 ;  /* 0x00000017050472a4 */ /* 0x000fc6000f8e0213 */
[----:B------:R-:W-:Y:S01]  /*15510*/  ULDC UR5, c[0x0][0x610] ;  /* 0x0001840000057ab9 */ /* 0x000fe20000000800 */
[----:B------:R-:W-:Y:S02]  /*15520*/  UIMAD UR4, UR4, UR7, UR9 ;  /* 0x00000007040472a4 */ /* 0x000fe4000f8e0209 */
[----:B------:R-:W-:-:S04]  /*15530*/  UIMAD UR49, UR16, UR5, UR49 ;  /* 0x00000005103172a4 */ /* 0x000fc8000f8e0231 */
[----:B------:R-:W-:Y:S02]  /*15540*/  USEL UR40, UR4, UR49, !UP0 ;  /* 0x0000003104287287 */ /* 0x000fe4000c000000 */
[----:B------:R-:W-:-:S12]  /*15550*/  USEL UR49, UR49, UR4, !UP0 ;  /* 0x0000000431317287 */ /* 0x000fd8000c000000 */
.L_x_541:
[----:B------:R-:W-:-:S13]  /*15560*/  LOP3.LUT P0, RZ, R0, 0xff, RZ, 0xc0, !PT ;  /* 0x000000ff00ff7812 */ /* 0x000fda000780c0ff */
[----:B------:R-:W-:Y:S05]  /*15570*/  @P0 BRA `(.L_x_544) ;  /* 0xfffffebc00040947 */ /* 0x000fea000383ffff */
[----:B------:R-:W-:Y:S05]  /*15580*/  EXIT ;  /* 0x000000000000794d */ /* 0x000fea0003800000 */
.L_x_3:
[----:B------:R-:W2:Y:S01]  /*15590*/  LDL R4, [R1+0x100] ;  /* 0x0001000001047983 */ /* 0x000ea20000100800 */
[----:B------:R-:W-:Y:S01]  /*155a0*/  ULDC.64 UR8, c[0x0][0x650] ;  /* 0x0001940000087ab9 */ /* 0x000fe20000000a00 */
[----:B------:R-:W-:Y:S01]  /*155b0*/  PRMT R0, RZ, 0x7610, R0 ;  /* 0x00007610ff007816 */ /* 0x000fe20000000000 */
[----:B------:R-:W-:Y:S02]  /*155c0*/  IMAD.MOV.U32 R3, RZ, RZ, -0x1 ;  /* 0xffffffffff037424 */ /* 0x000fe400078e00ff */
[----:B------:R-:W-:Y:S02]  /*155d0*/  IMAD.MOV.U32 R2, RZ, RZ, -0x1 ;  /* 0xffffffffff027424 */ /* 0x000fe400078e00ff */
[----:B------:R-:W-:Y:S01]  /*155e0*/  IMAD.MOV.U32 R9, RZ, RZ, -0x1 ;  /* 0xffffffffff097424 */ /* 0x000fe200078e00ff */
[----:B--2---:R-:W-:-:S04]  /*155f0*/  ISETP.GE.U32.AND P0, PT, R4, UR8, PT ;  /* 0x0000000804007c0c */ /* 0x004fc8000bf06070 */
[----:B------:R-:W-:-:S13]  /*15600*/  ISETP.GE.U32.AND.EX P0, PT, R19, UR9, PT, P0 ;  /* 0x0000000913007c0c */ /* 0x000fda000bf06100 */
[----:B------:R-:W-:Y:S05]  /*15610*/  @P0 BRA `(.L_x_545) ;  /* 0x00000004008c0947 */ /* 0x000fea0003800000 */
[----:B------:R-:W-:Y:S01]  /*15620*/  I2FP.F32.U32 R0, UR4 ;  /* 0x0000000400007c45 */ /* 0x000fe20008201000 */
[----:B0-----:R-:W-:Y:S01]  /*15630*/  ULDC.64 UR16, c[0x0][0x628] ;  /* 0x00018a0000107ab9 */ /* 0x001fe20000000a00 */
        /* <DEDUP_REMOVED lines=24> */
.L_x_546:
        /* <DEDUP_REMOVED lines=24> */
[----:B------:R-:W-:Y:S01]  /*15940*/  UMOV UR19, 0x1 ;  /* 0x0000000100137882 */ /* 0x000fe20000000000 */
[----:B------:R-:W-:Y:S01]  /*15950*/  ULDC UR20, c[0x0][0x608] ;  /* 0x0001820000147ab9 */ /* 0x000fe20000000800 */
[----:B------:R-:W-:Y:S01]  /*15960*/  USHF.L.U32 UR26, UR19, UR23, URZ ;  /* 0x00000017131a7299 */ /* 0x000fe2000800063f */
[----:B------:R-:W-:Y:S01]  /*15970*/  ISETP.NE.AND.EX P0, PT, RZ, UR9, PT, P0 ;  /* 0x00000009ff007c0c */ /* 0x000fe2000bf05300 */
[----:B------:R-:W-:Y:S02]  /*15980*/  USHF.R.U64 UR19, UR18, UR20, UR11 ;  /* 0x0000001412137299 */ /* 0x000fe4000800120b */
[----:B------:R-:W-:Y:S02]  /*15990*/  USHF.R.U32.HI UR11, URZ, UR20, UR11 ;  /* 0x000000143f0b7299 */ /* 0x000fe4000801160b */
[----:B------:R-:W-:-:S02]  /*159a0*/  UIADD3 UR15, -UR15, URZ, URZ ;  /* 0x0000003f0f0f7290 */ /* 0x000fc4000fffe13f */
[----:B------:R-:W-:Y:S01]  /*159b0*/  USHF.R.U64 UR20, UR19, UR23, UR11 ;  /* 0x0000001713147299 */ /* 0x000fe2000800120b */
[----:B------:R-:W-:Y:S01]  /*159c0*/  ULDC UR16, c[0x0][0x144] ;  /* 0x0000510000107ab9 */ /* 0x000fe20000000800 */
[----:B------:R-:W-:Y:S01]  /*159d0*/  ULDC UR6, c[0x0][0x600] ;  /* 0x0001800000067ab9 */ /* 0x000fe20000000800 */
[----:B------:R-:W-:Y:S02]  /*159e0*/  USHF.R.U32.HI UR11, URZ, UR23, UR11 ;  /* 0x000000173f0b7299 */ /* 0x000fe4000801160b */
[----:B------:R-:W-:Y:S02]  /*159f0*/  UIMAD UR23, UR16, UR15, UR4 ;  /* 0x0000000f101772a4 */ /* 0x000fe4000f8e0204 */
[----:B------:R-:W-:Y:S02]  /*15a00*/  UIADD3 UR22, UR6, -0x1, URZ ;  /* 0xffffffff06167890 */ /* 0x000fe4000fffe03f */
[----:B------:R-:W-:Y:S02]  /*15a10*/  ULOP3.LUT UR27, URZ, UR13, URZ, 0x33, !UPT ;  /* 0x0000000d3f1b7292 */ /* 0x000fe4000f8e333f */
[----:B------:R-:W-:Y:S01]  /*15a20*/  UIADD3 UR21, -UR17, URZ, URZ ;  /* 0x0000003f11157290 */ /* 0x000fe2000fffe13f */
        /* <DEDUP_REMOVED lines=17> */
.L_x_547:
[----:B------:R-:W-:Y:S01]  /*15b40*/  UISETP.NE.AND UP0, UPT, UR39, URZ, UPT ;  /* 0x0000003f2700728c */ /* 0x000fe2000bf05270 */
[----:B------:R-:W-:Y:S01]  /*15b50*/  IMAD.MOV.U32 R0, RZ, RZ, 0x1 ;  /* 0x00000001ff007424 */ /* 0x000fe200078e00ff */
[----:B------:R-:W-:Y:S01]  /*15b60*/  USHF.R.U64 UR8, UR4, UR24, UR11 ;  /* 0x0000001804087299 */ /* 0x000fe2000800120b */
[----:B------:R-:W-:Y:S01]  /*15b70*/  IMAD.U32 R9, RZ, RZ, UR5 ;  /* 0x00000005ff097e24 */ /* 0x000fe2000f8e00ff */
[----:B------:R-:W-:Y:S02]  /*15b80*/  ULOP3.LUT UR4, UR19, UR27, URZ, 0xc0, !UPT ;  /* 0x0000001b13047292 */ /* 0x000fe4000f8ec03f */
[----:B------:R-:W-:Y:S02]  /*15b90*/  ULOP3.LUT UR18, UR18, UR22, URZ, 0xc0, !UPT ;  /* 0x0000001612127292 */ /* 0x000fe4000f8ec03f */
[----:B------:R-:W-:-:S03]  /*15ba0*/  UIMAD UR4, UR26, UR8, UR4 ;  /* 0x000000081a0472a4 */ /* 0x000fc6000f8e0204 */
[----:B------:R-:W-:Y:S02]  /*15bb0*/  @UP0 UIMAD UR23, UR28, UR21, UR7 ;  /* 0x000000151c1702a4 */ /* 0x000fe4000f8e0207 */
[----:B------:R-:W-:-:S03]  /*15bc0*/  UIADD3 UR7, -UR8, URZ, URZ ;  /* 0x0000003f08077290 */ /* 0x000fc6000fffe13f */
[----:B------:R-:W-:Y:S01]  /*15bd0*/  ULDC UR8, c[0x0][0x610] ;  /* 0x0001840000087ab9 */ /* 0x000fe20000000800 */
[----:B------:R-:W-:Y:S02]  /*15be0*/  UIMAD UR7, UR7, UR25, UR20 ;  /* 0x00000019070772a4 */ /* 0x000fe4000f8e0214 */
[----:B------:R-:W-:Y:S02]  /*15bf0*/  UIMAD UR4, UR4, UR8, UR23 ;  /* 0x00000008040472a4 */ /* 0x000fe4000f8e0217 */
[----:B------:R-:W-:-:S04]  /*15c00*/  UIMAD UR7, UR7, UR6, UR18 ;  /* 0x00000006070772a4 */ /* 0x000fc8000f8e0212 */
[----:B------:R-:W-:Y:S02]  /*15c10*/  USEL UR6, UR7, UR4, !UP0 ;  /* 0x0000000407067287 */ /* 0x000fe4000c000000 */
[----:B------:R-:W-:-:S04]  /*15c20*/  USEL UR4, UR4, UR7, !UP0 ;  /* 0x0000000704047287 */ /* 0x000fc8000c000000 */
[----:B------:R-:W-:Y:S02]  /*15c30*/  IMAD.U32 R2, RZ, RZ, UR6 ;  /* 0x00000006ff027e24 */ /* 0x000fe4000f8e00ff */
[----:B------:R-:W-:-:S07]  /*15c40*/  IMAD.U32 R3, RZ, RZ, UR4 ;  /* 0x00000004ff037e24 */ /* 0x000fce000f8e00ff */
.L_x_545:
[----:B------:R-:W-:-:S08]  /*15c50*/  NOP ;  /* 0x0000000000007918 */ /* 0x000fd00000000000 */
[----:B0-----:R-:W0:-:S00]  /*15c60*/  USETMAXREG.DEALLOC.CTAPOOL 0x18 ;  /* 0x00000018000079c8 */ /* 0x001e0000080e0500 */
[----:B------:R-:W-:-:S13]  /*15c70*/  ISETP.NE.AND P0, PT, RZ, UR10, PT ;  /* 0x0000000aff007c0c */ /* 0x000fda000bf05270 */
[----:B------:R-:W-:Y:S05]  /*15c80*/  @P0 EXIT ;  /* 0x000000000000094d */ /* 0x000fea0003800000 */
[----:B0-----:R-:W-:Y:S01]  /*15c90*/  LOP3.LUT P0, RZ, R0, 0xff, RZ, 0xc0, !PT ;  /* 0x000000ff00ff7812 */ /* 0x001fe2000780c0ff */
[----:B------:R-:W-:Y:S02]  /*15ca0*/  IMAD.MOV.U32 R0, RZ, RZ, 0x1 ;  /* 0x00000001ff007424 */ /* 0x000fe400078e00ff */
[----:B------:R-:W-:-:S10]  /*15cb0*/  IMAD.MOV.U32 R6, RZ, RZ, RZ ;  /* 0x000000ffff067224 */ /* 0x000fd400078e00ff */
[----:B------:R-:W-:Y:S05]  /*15cc0*/  @!P0 BRA `(.L_x_548) ;  /* 0x0000000c00608947 */ /* 0x000fea0003800000 */
[----:B------:R-:W0:Y:S01]  /*15cd0*/  S2R R4, SR_TID.X ;  /* 0x0000000000047919 */ /* 0x000e220000002100 */
[----:B------:R-:W-:Y:S01]  /*15ce0*/  ULDC UR4, c[0x0][0x28c] ;  /* 0x0000a30000047ab9 */ /* 0x000fe20000000800 */
[----:B------:R-:W-:Y:S01]  /*15cf0*/  ULDC UR6, c[0x0][0x658] ;  /* 0x0001960000067ab9 */ /* 0x000fe20000000800 */
[----:B------:R-:W-:Y:S01]  /*15d00*/  UIADD3 UR10, UR4, 0x3f, URZ ;  /* 0x0000003f040a7890 */ /* 0x000fe2000fffe03f */
[----:B------:R-:W-:Y:S01]  /*15d10*/  BSSY B0, `(.L_x_548) ;  /* 0x00000d3000007945 */ /* 0x000fe20003800000 */
[----:B------:R-:W-:Y:S01]  /*15d20*/  UMOV UR7, 0xffffffff ;  /* 0xffffffff00077882 */ /* 0x000fe20000000000 */
[----:B------:R-:W-:Y:S01]  /*15d30*/  ULDC UR5, c[0x0][0x600] ;  /* 0x0001800000057ab9 */ /* 0x000fe20000000800 */
[----:B------:R-:W-:Y:S01]  /*15d40*/  UMOV UR9, 0x1 ;  /* 0x0000000100097882 */ /* 0x000fe20000000000 */
[----:B------:R-:W-:Y:S01]  /*15d50*/  USHF.L.U32 UR7, UR7, UR6, URZ ;  /* 0x0000000607077299 */ /* 0x000fe2000800063f */
[----:B------:R-:W-:Y:S01]  /*15d60*/  IMAD.MOV.U32 R8, RZ, RZ, 0x1 ;  /* 0x00000001ff087424 */ /* 0x000fe200078e00ff */
[----:B------:R-:W-:Y:S01]  /*15d70*/  UIADD3 UR4, UR5, -0x1, URZ ;  /* 0xffffffff05047890 */ /* 0x000fe2000fffe03f */
[----:B------:R-:W-:Y:S01]  /*15d80*/  IMAD.MOV.U32 R0, RZ, RZ, 0x1 ;  /* 0x00000001ff007424 */ /* 0x000fe200078e00ff */
[----:B------:R-:W-:Y:S01]  /*15d90*/  USHF.R.S32.HI UR11, URZ, 0x1f, UR10 ;  /* 0x0000001f3f0b7899 */ /* 0x000fe2000801140a */
[----:B------:R-:W-:Y:S01]  /*15da0*/  IMAD.MOV.U32 R6, RZ, RZ, RZ ;  /* 0x000000ffff067224 */ /* 0x000fe200078e00ff */
[----:B------:R-:W-:Y:S01]  /*15db0*/  ULDC UR8, c[0x0][0xc] ;  /* 0x0000030000087ab9 */ /* 0x000fe20000000800 */
[----:B------:R-:W-:-:S02]  /*15dc0*/  USHF.L.U32 UR5, UR9, UR6, URZ ;  /* 0x0000000609057299 */ /* 0x000fc4000800063f */
[----:B------:R-:W-:Y:S01]  /*15dd0*/  ULEA.HI UR11, UR11, UR10, URZ, 0x6 ;  /* 0x0000000a0b0b7291 */ /* 0x000fe2000f8f303f */
[----:B------:R-:W-:Y:S01]  /*15de0*/  ULDC UR9, c[0x0][0x10] ;  /* 0x0000040000097ab9 */ /* 0x000fe20000000800 */
[----:B------:R-:W-:Y:S02]  /*15df0*/  ULOP3.LUT UR6, URZ, UR7, URZ, 0x33, !UPT ;  /* 0x000000073f067292 */ /* 0x000fe4000f8e333f */
[----:B------:R-:W-:Y:S01]  /*15e00*/  UIMAD.WIDE.U32 UR8, UR8, UR9, URZ ;  /* 0x00000009080872a5 */ /* 0x000fe2000f8e003f */
[----:B------:R-:W-:Y:S01]  /*15e10*/  ULDC UR7, c[0x0][0x14] ;  /* 0x0000050000077ab9 */ /* 0x000fe20000000800 */
[----:B------:R-:W-:Y:S02]  /*15e20*/  USHF.R.S32.HI UR19, URZ, 0x6, UR11 ;  /* 0x000000063f137899 */ /* 0x000fe4000801140b */
[----:B------:R-:W-:Y:S02]  /*15e30*/  UIMAD.WIDE.U32 UR22, UR8, UR7, URZ ;  /* 0x00000007081672a5 */ /* 0x000fe4000f8e003f */
[----:B------:R-:W-:-:S02]  /*15e40*/  UIMAD UR13, UR9, UR7, URZ ;  /* 0x00000007090d72a4 */ /* 0x000fc4000f8e023f */
[----:B------:R-:W-:Y:S01]  /*15e50*/  ULOP3.LUT UR21, UR38, 0x2, URZ, 0xfc, !UPT ;  /* 0x0000000226157892 */ /* 0x000fe2000f8efc3f */
[C---:B0-----:R-:W-:Y:S01]  /*15e60*/  LOP3.LUT P2, RZ, R4.reuse, 0x7f, RZ, 0xc0, !PT ;  /* 0x0000007f04ff7812 */ /* 0x041fe2000784c0ff */
[----:B------:R-:W-:Y:S01]  /*15e70*/  UIADD3 UR13, UR23, UR13, URZ ;  /* 0x0000000d170d7290 */ /* 0x000fe2000fffe03f */
[----:B------:R-:W-:Y:S01]  /*15e80*/  LOP3.LUT P0, RZ, R4, 0x1f, RZ, 0xc0, !PT ;  /* 0x0000001f04ff7812 */ /* 0x000fe2000780c0ff */
[----:B------:R-:W-:Y:S01]  /*15e90*/  UIADD3 UR26, UR19, 0x1, URZ ;  /* 0x00000001131a7890 */ /* 0x000fe2000fffe03f */
[----:B------:R-:W-:Y:S02]  /*15ea0*/  ULDC.64 UR24, c[0x0][0x198] ;  /* 0x0000660000187ab9 */ /* 0x000fe40000000a00 */
[----:B------:R-:W-:-:S13]  /*15eb0*/  PLOP3.LUT P0, PT, P0, P2, PT, 0x8a, 0x0 ;  /* 0x000000000000781c */ /* 0x000fda0000705172 */
.L_x_560:
[----:B------:R-:W-:-:S03]  /*15ec0*/  UMOV UR7, 0xffffffff ;  /* 0xffffffff00077882 */ /* 0x000fc60000000000 */
[----:B------:R-:W-:Y:S05]  /*15ed0*/  BRA.DIV UR7, `(.L_x_549) ;  /* 0x0000000e07ec7947 */ /* 0x000fea000b800000 */
[----:B------:R-:W-:-:S13]  /*15ee0*/  ELECT P6, URZ, PT ;  /* 0x00000000003f782f */ /* 0x000fda00038c0000 */
.L_x_572:
[----:B------:R-:W0:Y:S01]  /*15ef0*/  LDC R4, c[0x0][0x28c] ;  /* 0x0000a300ff047b82 */ /* 0x000e220000000800 */
[----:B------:R-:W-:Y:S01]  /*15f00*/  BSSY B1, `(.L_x_550) ;  /* 0x0000038000017945 */ /* 0x000fe20003800000 */
[----:B0-----:R-:W-:-:S13]  /*15f10*/  ISETP.LT.OR P6, PT, R4, 0x1, !P6 ;  /* 0x000000010400780c */ /* 0x001fda00077c1670 */
[----:B------:R-:W-:Y:S05]  /*15f20*/  @P6 BRA `(.L_x_551) ;  /* 0x0000000000d46947 */ /* 0x000fea0003800000 */
[----:B------:R-:W-:Y:S02]  /*15f30*/  IMAD.SHL.U32 R2, R2, 0x80, RZ ;  /* 0x0000008002027824 */ /* 0x000fe400078e00ff */
[----:B------:R-:W-:Y:S02]  /*15f40*/  IMAD.SHL.U32 R3, R3, 0x200, RZ ;  /* 0x0000020003037824 */ /* 0x000fe400078e00ff */
[----:B------:R-:W-:Y:S02]  /*15f50*/  IMAD.MOV.U32 R13, RZ, RZ, RZ ;  /* 0x000000ffff0d7224 */ /* 0x000fe400078e00ff */
[----:B------:R-:W-:Y:S02]  /*15f60*/  IMAD.U32 R11, RZ, RZ, UR26 ;  /* 0x0000001aff0b7e24 */ /* 0x000fe4000f8e00ff */
[----:B------:R-:W-:Y:S02]  /*15f70*/  IMAD.MOV.U32 R4, RZ, RZ, R0 ;  /* 0x000000ffff047224 */ /* 0x000fe400078e0000 */
[----:B------:R-:W-:-:S07]  /*15f80*/  IMAD.MOV.U32 R5, RZ, RZ, R6 ;  /* 0x000000ffff057224 */ /* 0x000fce00078e0006 */
.L_x_555:
[----:B------:R-:W0:Y:S01]  /*15f90*/  S2R R10, SR_CgaCtaId ;  /* 0x00000000000a7919 */ /* 0x000e220000008800 */
[----:B------:R-:W-:-:S04]  /*15fa0*/  MOV R7, 0x400 ;  /* 0x0000040000077802 */ /* 0x000fc80000000f00 */
[----:B0-----:R-:W-:Y:S02]  /*15fb0*/  LEA R14, R10, R7, 0x18 ;  /* 0x000000070a0e7211 */ /* 0x001fe400078ec0ff */
[----:B------:R-:W-:Y:S01]  /*15fc0*/  SHF.L.U32 R7, R4, 0x1f, RZ ;  /* 0x0000001f04077819 */ /* 0x000fe200000006ff */
[----:B------:R-:W0:Y:S02]  /*15fd0*/  @!P2 LDC R10, c[0x0][0x500] ;  /* 0x00014000ff0aab82 */ /* 0x000e240000000800 */
[----:B------:R-:W-:-:S04]  /*15fe0*/  IMAD R12, R5, 0x8, R14 ;  /* 0x00000008050c7824 */ /* 0x000fc800078e020e */
[----:B------:R-:W1:Y:S02]  /*15ff0*/  SYNCS.PHASECHK.TRANS64.TRYWAIT P1, [R12+URZ+0x28], R7 ;  /* 0x000028070c0075a7 */ /* 0x000e64000802017f */
[----:B-1----:R-:W-:Y:S05]  /*16000*/  @!P1 BRA `(.L_x_552) ;  /* 0x0000000c00c09947 */ /* 0x002fea0003800000 */
.L_x_573:
[----:B------:R-:W-:Y:S01]  /*16010*/  UPRMT UR7, UR21, 0x9910, URZ ;  /* 0x0000991015077896 */ /* 0x000fe2000800003f */
[----:B0-----:R0:W-:Y:S03]  /*16020*/  @!P2 SYNCS.ARRIVE.TRANS64 RZ, [R12+URZ], R10 ;  /* 0x0000000a0cffa9a7 */ /* 0x0011e6000800003f */
[----:B------:R-:W-:-:S06]  /*16030*/  UISETP.NE.AND UP0, UPT, UR7, 0x2, UPT ;  /* 0x000000020700788c */ /* 0x000fcc000bf05270 */
[----:B------:R-:W-:-:S13]  /*16040*/  PLOP3.LUT P1, PT, PT, PT, UP0, 0x80, 0x0 ;  /* 0x000000000000781c */ /* 0x000fda0003f2f008 */
[----:B0-----:R-:W-:Y:S05]  /*16050*/  @P1 BRA `(.L_x_553) ;  /* 0x0000000000041947 */ /* 0x001fea0003800000 */
[----:B------:R-:W-:Y:S01]  /*16060*/  BPT.TRAP 0x1 ;  /* 0x000000040000795c */ /* 0x000fe20000300000 */
.L_x_553:
[----:B------:R-:W-:Y:S05]  /*16070*/  @P0 BRA `(.L_x_554) ;  /* 0x0000000000040947 */ /* 0x000fea0003800000 */
[----:B------:R-:W-:Y:S01]  /*16080*/  BPT.TRAP 0x1 ;  /* 0x000000040000795c */ /* 0x000fe20000300000 */
.L_x_554:
[C-C-:B-1----:R-:W-:Y:S01]  /*16090*/  IMAD R7, R5.reuse, 0x8000, R14.reuse ;  /* 0x0000800005077824 */ /* 0x142fe200078e020e */
[----:B------:R-:W-:Y:S01]  /*160a0*/  R2UR UR9, R12 ;  /* 0x000000000c0972ca */ /* 0x000fe200000e0000 */
[----:B------:R-:W-:Y:S01]  /*160b0*/  IMAD R14, R5, 0x2000, R14 ;  /* 0x00002000050e7824 */ /* 0x000fe200078e020e */
[----:B------:R-:W-:Y:S01]  /*160c0*/  UIADD3 UR14, UP0, UR24, 0xf0, URZ ;  /* 0x000000f0180e7890 */ /* 0x000fe2000ff1e03f */
[----:B------:R-:W-:Y:S01]  /*160d0*/  VIADD R11, R11, 0xffffffff ;  /* 0xffffffff0b0b7836 */ /* 0x000fe20000000000 */
[----:B------:R-:W-:Y:S01]  /*160e0*/  R2UR UR7, R7 ;  /* 0x00000000070772ca */ /* 0x000fe200000e0000 */
[----:B------:R-:W-:Y:S01]  /*160f0*/  UIADD3 UR28, UP1, UR24, 0x1f0, URZ ;  /* 0x000001f0181c7890 */ /* 0x000fe2000ff3e03f */
[----:B------:R-:W-:Y:S01]  /*16100*/  R2UR UR8, R14 ;  /* 0x000000000e0872ca */ /* 0x000fe200000e0000 */
[----:B------:R-:W-:Y:S01]  /*16110*/  UIADD3.X UR15, URZ, UR25, URZ, UP0, !UPT ;  /* 0x000000193f0f7290 */ /* 0x000fe200087fe43f */
[----:B------:R-:W-:Y:S01]  /*16120*/  R2UR UR11, R3 ;  /* 0x00000000030b72ca */ /* 0x000fe200000e0000 */
[----:B------:R-:W-:Y:S01]  /*16130*/  VIADD R5, R5, 0x1 ;  /* 0x0000000105057836 */ /* 0x000fe20000000000 */
[----:B------:R-:W-:Y:S01]  /*16140*/  R2UR UR10, R13 ;  /* 0x000000000d0a72ca */ /* 0x000fe200000e0000 */
[----:B------:R-:W-:Y:S01]  /*16150*/  UIADD3.X UR29, URZ, UR25, URZ, UP1, !UPT ;  /* 0x000000193f1d7290 */ /* 0x000fe20008ffe43f */
[----:B------:R-:W-:Y:S01]  /*16160*/  R2UR UR12, R9 ;  /* 0x00000000090c72ca */ /* 0x000fe200000e0000 */
[----:B------:R-:W-:Y:S01]  /*16170*/  UMOV UR16, 0x0 ;  /* 0x0000000000107882 */ /* 0x000fe20000000000 */
[----:B------:R-:W-:Y:S01]  /*16180*/  R2UR UR20, R2 ;  /* 0x00000000021472ca */ /* 0x000fe200000e0000 */
[----:B------:R-:W-:Y:S01]  /*16190*/  UMOV UR17, 0x10000000 ;  /* 0x1000000000117882 */ /* 0x000fe20000000000 */
[----:B------:R-:W-:Y:S01]  /*161a0*/  ISETP.GT.AND P3, PT, R11, 0x1, PT ;  /* 0x000000010b00780c */ /* 0x000fe20003f64270 */
[----:B------:R-:W-:Y:S01]  /*161b0*/  UIADD3 UR7, UR7, 0x100, URZ ;  /* 0x0000010007077890 */ /* 0x000fe2000fffe03f */
[----:B------:R-:W-:Y:S01]  /*161c0*/  ISETP.NE.AND P1, PT, R5, 0x5, PT ;  /* 0x000000050500780c */ /* 0x000fe20003f25270 */
[----:B------:R-:W-:Y:S01]  /*161d0*/  UIADD3 UR18, UR8, 0x28100, URZ ;  /* 0x0002810008127890 */ /* 0x000fe2000fffe03f */
[----:B------:R-:W-:-:S02]  /*161e0*/  VIADD R13, R13, 0x40 ;  /* 0x000000400d0d7836 */ /* 0x000fc40000000000 */
[----:B------:R-:W-:Y:S02]  /*161f0*/  SEL R7, RZ, 0x1, P1 ;  /* 0x00000001ff077807 */ /* 0x000fe40000800000 */
[----:B------:R-:W-:Y:S01]  /*16200*/  UMOV UR8, UR7 ;  /* 0x0000000700087c82 */ /* 0x000fe20008000000 */
[----:B------:R-:W-:Y:S01]  /*16210*/  SEL R5, R5, RZ, P1 ;  /* 0x000000ff05057207 */ /* 0x000fe20000800000 */
[----:B------:R0:W-:Y:S01]  /*16220*/  UTMALDG.3D [UR8], [UR14], desc[UR16] ;  /* 0x000010080e0075b4 */ /* 0x0001e20008011000 */
[----:B------:R-:W-:Y:S01]  /*16230*/  LOP3.LUT R4, R4, R7, RZ, 0x3c, !PT ;  /* 0x0000000704047212 */ /* 0x000fe200078e3cff */
[----:B0-----:R-:W-:Y:S01]  /*16240*/  UMOV UR8, UR18 ;  /* 0x0000001200087c82 */ /* 0x001fe20008000000 */
[----:B------:R-:W-:Y:S02]  /*16250*/  UMOV UR11, UR20 ;  /* 0x00000014000b7c82 */ /* 0x000fe40008000000 */
[----:B------:R0:W-:Y:S02]  /*16260*/  UTMALDG.3D [UR8], [UR28], desc[UR16] ;  /* 0x000010081c0075b4 */ /* 0x0001e40008011000 */
[----:B0-----:R-:W-:Y:S05]  /*16270*/  @P3 BRA `(.L_x_555) ;  /* 0xfffffffc00443947 */ /* 0x001fea000383ffff */
.L_x_551:
[----:B------:R-:W-:Y:S05]  /*16280*/  BSYNC B1 ;  /* 0x0000000000017941 */ /* 0x000fea0003800000 */
.L_x_550:
[----:B------:R-:W2:Y:S01]  /*16290*/  LDL.LU R12, [R1+0x100] ;  /* 0x00010000010c7983 */ /* 0x000ea20000300800 */
[----:B------:R-:W-:Y:S01]  /*162a0*/  LOP3.LUT P1, RZ, R8, 0xff, RZ, 0xc0, !PT ;  /* 0x000000ff08ff7812 */ /* 0x000fe2000782c0ff */
[----:B------:R-:W-:Y:S01]  /*162b0*/  VIADD R6, R6, UR19 ;  /* 0x0000001306067c36 */ /* 0x000fe20008000000 */
[----:B------:R-:W-:Y:S01]  /*162c0*/  ULDC.64 UR8, c[0x0][0x650] ;  /* 0x0001940000087ab9 */ /* 0x000fe20000000a00 */
[----:B------:R-:W-:Y:S01]  /*162d0*/  UISETP.GE.U32.AND UP0, UPT, UR19, 0x5, UPT ;  /* 0x000000051300788c */ /* 0x000fe2000bf06070 */
[----:B------:R-:W-:Y:S01]  /*162e0*/  BSSY B1, `(.L_x_556) ;  /* 0x0000073000017945 */ /* 0x000fe20003800000 */
[----:B------:R-:W-:Y:S01]  /*162f0*/  IMAD.MOV.U32 R9, RZ, RZ, -0x1 ;  /* 0xffffffffff097424 */ /* 0x000fe200078e00ff */
[----:B------:R-:W-:Y:S02]  /*16300*/  PRMT R4, RZ, 0x7610, R4 ;  /* 0x00007610ff047816 */ /* 0x000fe40000000004 */
[----:B------:R-:W-:Y:S02]  /*16310*/  PRMT R8, RZ, 0x7610, R8 ;  /* 0x00007610ff087816 */ /* 0x000fe40000000008 */
[----:B------:R-:W-:-:S03]  /*16320*/  PLOP3.LUT P3, PT, PT, PT, UP0, 0x80, 0x0 ;  /* 0x000000000000781c */ /* 0x000fc60003f6f008 */
[----:B------:R-:W0:Y:S01]  /*16330*/  @P1 S2R R3, SR_CgaCtaId ;  /* 0x0000000000031919 */ /* 0x000e220000008800 */
[----:B------:R-:W-:-:S04]  /*16340*/  @P1 MOV R2, 0x400 ;  /* 0x0000040000021802 */ /* 0x000fc80000000f00 */
[----:B0-----:R-:W-:-:S04]  /*16350*/  @P1 LEA R2, R3, R2, 0x18 ;  /* 0x0000000203021211 */ /* 0x001fc800078ec0ff */
[----:B------:R0:W-:Y:S01]  /*16360*/  @P1 SYNCS.ARRIVE.TRANS64.A1T0 RZ, [R2+URZ+0x68], RZ ;  /* 0x000068ff02ff19a7 */ /* 0x0001e2000810003f */
[----:B------:R-:W-:Y:S01]  /*16370*/  ISETP.GT.U32.AND P1, PT, R6, 0x4, PT ;  /* 0x000000040600780c */ /* 0x000fe20003f24070 */
[----:B0-----:R-:W-:-:S05]  /*16380*/  IMAD.U32 R2, RZ, RZ, UR19 ;  /* 0x00000013ff027e24 */ /* 0x001fca000f8e00ff */
[----:B------:R-:W-:Y:S01]  /*16390*/  ISETP.LT.U32.AND P1, PT, R2, 0x5, P1 ;  /* 0x000000050200780c */ /* 0x000fe20000f21070 */
[----:B------:R-:W-:-:S04]  /*163a0*/  IMAD.WIDE.U32 R2, R6, -0x33333333, RZ ;  /* 0xcccccccd06027825 */ /* 0x000fc800078e00ff */
[----:B------:R-:W-:Y:S01]  /*163b0*/  IMAD.MOV.U32 R2, RZ, RZ, -0x1 ;  /* 0xffffffffff027424 */ /* 0x000fe200078e00ff */
[----:B------:R-:W-:Y:S02]  /*163c0*/  SHF.R.U32.HI R5, RZ, 0x2, R3 ;  /* 0x00000002ff057819 */ /* 0x000fe40000011603 */
[----:B------:R-:W-:-:S03]  /*163d0*/  SEL R3, RZ, 0x1, !P1 ;  /* 0x00000001ff037807 */ /* 0x000fc60004800000 */
[----:B------:R-:W-:Y:S01]  /*163e0*/  IMAD R6, R5, -0x5, R6 ;  /* 0xfffffffb05067824 */ /* 0x000fe200078e0206 */
[----:B------:R-:W-:Y:S01]  /*163f0*/  LOP3.LUT R0, R0, R3, RZ, 0x3c, !PT ;  /* 0x0000000300007212 */ /* 0x000fe200078e3cff */
[----:B------:R-:W-:-:S03]  /*16400*/  IMAD.MOV.U32 R3, RZ, RZ, -0x1 ;  /* 0xffffffffff037424 */ /* 0x000fc600078e00ff */
[----:B------:R-:W-:Y:S02]  /*16410*/  @P3 LOP3.LUT R0, R0, 0x1, R5, 0x78, !PT ;  /* 0x0000000100003812 */ /* 0x000fe400078e7805 */
[----:B--2---:R-:W-:-:S04]  /*16420*/  IADD3 R12, P1, R12, UR22, RZ ;  /* 0x000000160c0c7c10 */ /* 0x004fc8000ff3e0ff */
[----:B------:R-:W-:Y:S01]  /*16430*/  IADD3.X R19, R19, UR13, RZ, P1, !PT ;  /* 0x0000000d13137c10 */ /* 0x000fe20008ffe4ff */
[----:B------:R0:W-:Y:S01]  /*16440*/  STL [R1+0x100], R12 ;  /* 0x0001000c01007387 */ /* 0x0001e20000100800 */
[----:B------:R-:W-:-:S04]  /*16450*/  ISETP.GE.U32.AND P1, PT, R12, UR8, PT ;  /* 0x000000080c007c0c */ /* 0x000fc8000bf26070 */
[----:B------:R-:W-:-:S13]  /*16460*/  ISETP.GE.U32.AND.EX P1, PT, R19, UR9, PT, P1 ;  /* 0x0000000913007c0c */ /* 0x000fda000bf26110 */
[----:B0-----:R-:W-:Y:S05]  /*16470*/  @P1 BRA `(.L_x_557) ;  /* 0x0000000400641947 */ /* 0x001fea0003800000 */
[----:B------:R-:W0:Y:S01]  /*16480*/  S2R R7, SR_CTAID.X ;  /* 0x0000000000077919 */ /* 0x000e220000002500 */
[----:B------:R-:W-:Y:S01]  /*16490*/  ULDC UR7, c[0x0][0x150] ;  /* 0x0000540000077ab9 */ /* 0x000fe20000000800 */
[----:B------:R-:W1:Y:S01]  /*164a0*/  LDC R4, c[0x0][0x144] ;  /* 0x00005100ff047b82 */ /* 0x000e620000000800 */
[----:B------:R-:W-:Y:S01]  /*164b0*/  UISETP.NE.AND UP0, UPT, UR39, URZ, UPT ;  /* 0x0000003f2700728c */ /* 0x000fe2000bf05270 */
[----:B------:R-:W2:Y:S01]  /*164c0*/  S2R R5, SR_CTAID.Y ;  /* 0x0000000000057919 */ /* 0x000ea20000002600 */
[----:B------:R-:W-:Y:S01]  /*164d0*/  ULDC.64 UR8, c[0x0][0x628] ;  /* 0x00018a0000087ab9 */ /* 0x000fe20000000a00 */
[----:B------:R-:W-:-:S03]  /*164e0*/  ULDC UR10, c[0x0][0x630] ;  /* 0x00018c00000a7ab9 */ /* 0x000fc60000000800 */
[----:B------:R-:W-:Y:S01]  /*164f0*/  PLOP3.LUT P1, PT, PT, PT, UP0, 0x80, 0x0 ;  /* 0x000000000000781c */ /* 0x000fe20003f2f008 */
[----:B------:R-:W3:Y:S01]  /*16500*/  LDC R10, c[0x0][0x148] ;  /* 0x00005200ff0a7b82 */ /* 0x000ee20000000800 */
[----:B0-----:R-:W-:Y:S02]  /*16510*/  I2FP.F32.U32 R2, R7 ;  /* 0x0000000700027245 */ /* 0x001fe40000201000 */
[----:B--2---:R-:W-:-:S03]  /*16520*/  I2FP.F32.U32 R3, R5 ;  /* 0x0000000500037245 */ /* 0x004fc60000201000 */
[----:B------:R-:W-:Y:S01]  /*16530*/  FMUL R2, R2, UR7 ;  /* 0x0000000702027c20 */ /* 0x000fe20008400000 */
[----:B------:R-:W-:Y:S02]  /*16540*/  ULDC UR7, c[0x0][0x154] ;  /* 0x0000550000077ab9 */ /* 0x000fe40000000800 */
[----:B------:R-:W-:-:S03]  /*16550*/  FMUL R9, R3, UR7 ;  /* 0x0000000703097c20 */ /* 0x000fc60008400000 */
[----:B------:R-:W0:Y:S08]  /*16560*/  F2I.U32.TRUNC.NTZ R2, R2 ;  /* 0x0000000200027305 */ /* 0x000e30000020f000 */
[----:B------:R-:W2:Y:S01]  /*16570*/  F2I.U32.TRUNC.NTZ R9, R9 ;  /* 0x0000000900097305 */ /* 0x000ea2000020f000 */
[----:B0-----:R-:W-:Y:S02]  /*16580*/  IMAD.MOV R3, RZ, RZ, -R2 ;  /* 0x000000ffff037224 */ /* 0x001fe400078e0a02 */
[----:B------:R-:W-:-:S02]  /*16590*/  IMAD.MOV.U32 R2, RZ, RZ, R12 ;  /* 0x000000ffff027224 */ /* 0x000fc400078e000c */
[----:B-1----:R-:W-:Y:S02]  /*165a0*/  IMAD R7, R4, R3, R7 ;  /* 0x0000000304077224 */ /* 0x002fe400078e0207 */
[----:B--2---:R-:W-:-:S04]  /*165b0*/  IMAD.MOV R3, RZ, RZ, -R9 ;  /* 0x000000ffff037224 */ /* 0x004fc800078e0a09 */
[----:B---3--:R-:W-:Y:S01]  /*165c0*/  @P1 IMAD R7, R10, R3, R5 ;  /* 0x000000030a071224 */ /* 0x008fe200078e0205 */
[----:B------:R-:W-:Y:S01]  /*165d0*/  ISETP.NE.U32.AND P1, PT, RZ, UR8, PT ;  /* 0x00000008ff007c0c */ /* 0x000fe2000bf25070 */
[----:B------:R-:W-:-:S03]  /*165e0*/  IMAD.MOV.U32 R3, RZ, RZ, R19 ;  /* 0x000000ffff037224 */ /* 0x000fc600078e0013 */
[----:B------:R-:W-:-:S13]  /*165f0*/  ISETP.NE.AND.EX P1, PT, RZ, UR9, PT, P1 ;  /* 0x00000009ff007c0c */ /* 0x000fda000bf25310 */
[----:B------:R-:W-:Y:S05]  /*16600*/  @!P1 BRA `(.L_x_558) ;  /* 0x0000000000289947 */ /* 0x000fea0003800000 */
[----:B------:R-:W-:Y:S02]  /*16610*/  ULDC UR7, c[0x0][0x634] ;  /* 0x00018d0000077ab9 */ /* 0x000fe40000000800 */
[----:B------:R-:W-:-:S05]  /*16620*/  IADD3 R3, P1, R12, UR7, RZ ;  /* 0x000000070c037c10 */ /* 0x000fca000ff3e0ff */
[----:B------:R-:W-:-:S04]  /*16630*/  IMAD.X R9, RZ, RZ, R19, P1 ;  /* 0x000000ffff097224 */ /* 0x000fc800008e0613 */
[----:B------:R-:W-:-:S04]  /*16640*/  IMAD.WIDE.U32 R4, R9, UR8, RZ ;  /* 0x0000000809047c25 */ /* 0x000fc8000f8e00ff */
[----:B------:R-:W-:-:S04]  /*16650*/  IMAD.WIDE.U32 R4, P1, R3, UR9, R4 ;  /* 0x0000000903047c25 */ /* 0x000fc8000f820004 */
[----:B------:R-:W-:-:S04]  /*16660*/  IMAD.WIDE.U32 R2, R3, UR8, RZ ;  /* 0x0000000803027c25 */ /* 0x000fc8000f8e00ff */
[----:B------:R-:W-:Y:S01]  /*16670*/  IMAD.MOV.U32 R2, RZ, RZ, R5 ;  /* 0x000000ffff027224 */ /* 0x000fe200078e0005 */
[----:B------:R-:W-:Y:S01]  /*16680*/  IADD3 RZ, P3, R3, R4, RZ ;  /* 0x0000000403ff7210 */ /* 0x000fe20007f7e0ff */
[----:B------:R-:W-:-:S04]  /*16690*/  IMAD.X R3, RZ, RZ, RZ, P1 ;  /* 0x000000ffff037224 */ /* 0x000fc800008e06ff */
[----:B------:R-:W-:-:S08]  /*166a0*/  IMAD.WIDE.U32.X R2, R9, UR9, R2, P3 ;  /* 0x0000000909027c25 */ /* 0x000fd000098e0402 */
.L_x_558:
[--C-:B------:R-:W-:Y:S01]  /*166b0*/  SHF.R.U64 R9, R2, UR10, R3.reuse ;  /* 0x0000000a02097c19 */ /* 0x100fe20008001203 */
[----:B------:R-:W-:Y:S01]  /*166c0*/  ULDC.64 UR8, c[0x0][0x620] ;  /* 0x0001880000087ab9 */ /* 0x000fe20000000a00 */
[----:B------:R-:W-:Y:S01]  /*166d0*/  SHF.R.U32.HI R2, RZ, UR10, R3 ;  /* 0x0000000aff027c19 */ /* 0x000fe20008011603 */
[----:B------:R-:W-:Y:S01]  /*166e0*/  IMAD.MOV.U32 R3, RZ, RZ, R19 ;  /* 0x000000ffff037224 */ /* 0x000fe200078e0013 */
[----:B------:R-:W-:Y:S01]  /*166f0*/  IADD3 R11, P1, RZ, -R9, RZ ;  /* 0x80000009ff0b7210 */ /* 0x000fe20007f3e0ff */
[----:B------:R-:W-:-:S04]  /*16700*/  ULDC UR7, c[0x0][0x618] ;  /* 0x0001860000077ab9 */ /* 0x000fc80000000800 */
[----:B------:R-:W-:-:S04]  /*16710*/  IMAD.X R2, RZ, RZ, ~R2, P1 ;  /* 0x000000ffff027224 */ /* 0x000fc800008e0e02 */
[----:B------:R-:W-:-:S04]  /*16720*/  IMAD R2, R2, UR8, RZ ;  /* 0x0000000802027c24 */ /* 0x000fc8000f8e02ff */
[----:B------:R-:W-:Y:S02]  /*16730*/  IMAD R5, R11, UR9, R2 ;  /* 0x000000090b057c24 */ /* 0x000fe4000f8e0202 */
[----:B------:R-:W-:-:S04]  /*16740*/  IMAD.MOV.U32 R2, RZ, RZ, R12 ;  /* 0x000000ffff027224 */ /* 0x000fc800078e000c */
[----:B------:R-:W-:Y:S01]  /*16750*/  IMAD.WIDE.U32 R2, R11, UR8, R2 ;  /* 0x000000080b027c25 */ /* 0x000fe2000f8e0002 */
[----:B------:R-:W-:Y:S02]  /*16760*/  ULDC.64 UR8, c[0x0][0x640] ;  /* 0x0001900000087ab9 */ /* 0x000fe40000000a00 */
[----:B------:R-:W-:Y:S01]  /*16770*/  ISETP.NE.U32.AND P1, PT, RZ, UR8, PT ;  /* 0x00000008ff007c0c */ /* 0x000fe2000bf25070 */
[----:B------:R-:W-:-:S03]  /*16780*/  IMAD.IADD R3, R3, 0x1, R5 ;  /* 0x0000000103037824 */ /* 0x000fc600078e0205 */
[----:B------:R-:W-:Y:S02]  /*16790*/  ISETP.NE.AND.EX P1, PT, RZ, UR9, PT, P1 ;  /* 0x00000009ff007c0c */ /* 0x000fe4000bf25310 */
[--C-:B------:R-:W-:Y:S02]  /*167a0*/  SHF.R.U64 R10, R2, UR7, R3.reuse ;  /* 0x00000007020a7c19 */ /* 0x100fe40008001203 */
[----:B------:R-:W-:Y:S01]  /*167b0*/  SHF.R.U32.HI R3, RZ, UR7, R3 ;  /* 0x00000007ff037c19 */ /* 0x000fe20008011603 */
[----:B------:R-:W-:-:S03]  /*167c0*/  ULDC UR7, c[0x0][0x608] ;  /* 0x0001820000077ab9 */ /* 0x000fc60000000800 */
[--C-:B------:R-:W-:Y:S02]  /*167d0*/  SHF.R.U64 R12, R10, UR7, R3.reuse ;  /* 0x000000070a0c7c19 */ /* 0x100fe40008001203 */
[----:B------:R-:W-:Y:S01]  /*167e0*/  SHF.R.U32.HI R3, RZ, UR7, R3 ;  /* 0x00000007ff037c19 */ /* 0x000fe20008011603 */
[----:B------:R-:W-:-:S03]  /*167f0*/  ULDC UR7, c[0x0][0x658] ;  /* 0x0001960000077ab9 */ /* 0x000fc60000000800 */
[--C-:B------:R-:W-:Y:S02]  /*16800*/  SHF.R.U64 R11, R12, UR7, R3.reuse ;  /* 0x000000070c0b7c19 */ /* 0x100fe40008001203 */
[----:B------:R-:W-:-:S03]  /*16810*/  SHF.R.U32.HI R13, RZ, UR7, R3 ;  /* 0x00000007ff0d7c19 */ /* 0x000fc60008011603 */
[----:B------:R-:W-:Y:S02]  /*16820*/  IMAD.MOV.U32 R2, RZ, RZ, R11 ;  /* 0x000000ffff027224 */ /* 0x000fe400078e000b */
[----:B------:R-:W-:Y:S01]  /*16830*/  IMAD.MOV.U32 R3, RZ, RZ, R13 ;  /* 0x000000ffff037224 */ /* 0x000fe200078e000d */
[----:B------:R-:W-:Y:S06]  /*16840*/  @!P1 BRA `(.L_x_559) ;  /* 0x0000000000289947 */ /* 0x000fec0003800000 */
        /* <DEDUP_REMOVED lines=10> */
.L_x_559:
[----:B------:R-:W-:Y:S01]  /*168f0*/  ULDC UR7, c[0x0][0x648] ;  /* 0x0001920000077ab9 */ /* 0x000fe20000000800 */
[----:B------:R-:W-:Y:S01]  /*16900*/  LOP3.LUT R12, R12, UR6, RZ, 0xc0, !PT ;  /* 0x000000060c0c7c12 */ /* 0x000fe2000f8ec0ff */
[----:B------:R-:W-:Y:S01]  /*16910*/  UISETP.NE.AND UP0, UPT, UR39, URZ, UPT ;  /* 0x0000003f2700728c */ /* 0x000fe2000bf05270 */
[----:B------:R-:W-:Y:S01]  /*16920*/  SHF.R.U64 R3, R2, UR7, R3 ;  /* 0x0000000702037c19 */ /* 0x000fe20008001203 */
[----:B------:R-:W-:Y:S01]  /*16930*/  ULDC UR7, c[0x0][0x638] ;  /* 0x00018e0000077ab9 */ /* 0x000fe20000000800 */
[----:B------:R-:W-:-:S03]  /*16940*/  LOP3.LUT R4, R10, UR4, RZ, 0xc0, !PT ;  /* 0x000000040a047c12 */ /* 0x000fc6000f8ec0ff */
[----:B------:R-:W-:Y:S01]  /*16950*/  IMAD.MOV R2, RZ, RZ, -R3 ;  /* 0x000000ffff027224 */ /* 0x000fe200078e0a03 */
[----:B------:R-:W-:Y:S01]  /*16960*/  PLOP3.LUT P1, PT, PT, PT, UP0, 0x40, 0x0 ;  /* 0x000000000000781c */ /* 0x000fe20003f2e808 */
[----:B------:R-:W-:Y:S01]  /*16970*/  IMAD R12, R3, UR5, R12 ;  /* 0x00000005030c7c24 */ /* 0x000fe2000f8e020c */
[----:B------:R-:W-:Y:S01]  /*16980*/  PLOP3.LUT P3, PT, PT, PT, UP0, 0x40, 0x0 ;  /* 0x000000000000781c */ /* 0x000fe20003f6e808 */
[----:B------:R-:W-:Y:S01]  /*16990*/  IMAD R11, R2, UR7, R11 ;  /* 0x00000007020b7c24 */ /* 0x000fe2000f8e020b */
[----:B------:R-:W-:Y:S02]  /*169a0*/  ULDC UR7, c[0x0][0x610] ;  /* 0x0001840000077ab9 */ /* 0x000fe40000000800 */
[----:B------:R-:W-:Y:S01]  /*169b0*/  IMAD R7, R12, UR7, R7 ;  /* 0x000000070c077c24 */ /* 0x000fe2000f8e0207 */
[----:B------:R-:W-:Y:S02]  /*169c0*/  ULDC UR7, c[0x0][0x600] ;  /* 0x0001800000077ab9 */ /* 0x000fe40000000800 */
[----:B------:R-:W-:-:S05]  /*169d0*/  IMAD R4, R11, UR7, R4 ;  /* 0x000000070b047c24 */ /* 0x000fca000f8e0204 */
[----:B------:R-:W-:Y:S02]  /*169e0*/  SEL R2, R4, R7, P1 ;  /* 0x0000000704027207 */ /* 0x000fe40000800000 */
[----:B------:R-:W-:Y:S01]  /*169f0*/  SEL R3, R7, R4, P3 ;  /* 0x0000000407037207 */ /* 0x000fe20001800000 */
[----:B------:R-:W-:-:S07]  /*16a00*/  IMAD.MOV.U32 R4, RZ, RZ, 0x1 ;  /* 0x00000001ff047424 */ /* 0x000fce00078e00ff */
.L_x_557:
[----:B------:R-:W-:Y:S05]  /*16a10*/  BSYNC B1 ;  /* 0x0000000000017941 */ /* 0x000fea0003800000 */
.L_x_556:
[----:B------:R-:W-:-:S13]  /*16a20*/  LOP3.LUT P1, RZ, R4, 0xff, RZ, 0xc0, !PT ;  /* 0x000000ff04ff7812 */ /* 0x000fda000782c0ff */
[----:B------:R-:W-:Y:S05]  /*16a30*/  @P1 BRA `(.L_x_560) ;  /* 0xfffffff400201947 */ /* 0x000fea000383ffff */
[----:B------:R-:W-:Y:S05]  /*16a40*/  BSYNC B0 ;  /* 0x0000000000007941 */ /* 0x000fea0003800000 */
.L_x_548:
[----:B------:R-:W-:-:S03]  /*16a50*/  UMOV UR7, 0xffffffff ;  /* 0xffffffff00077882 */ /* 0x000fc60000000000 */
[----:B------:R-:W-:Y:S05]  /*16a60*/  BRA.DIV UR7, `(.L_x_561) ;  /* 0x00000006073c7947 */ /* 0x000fea000b800000 */
[----:B------:R-:W-:-:S13]  /*16a70*/  ELECT P6, URZ, PT ;  /* 0x00000000003f782f */ /* 0x000fda00038c0000 */
.L_x_576:
[----:B------:R-:W-:Y:S04]  /*16a80*/  BSSY B0, `(.L_x_562) ;  /* 0x0000035000007945 */ /* 0x000fe80003800000 */
[----:B------:R-:W-:Y:S05]  /*16a90*/  @!P6 BRA `(.L_x_563) ;  /* 0x0000000000cce947 */ /* 0x000fea0003800000 */
[----:B------:R-:W-:-:S04]  /*16aa0*/  ULOP3.LUT UR7, UR38, 0x2, URZ, 0xfc, !UPT ;  /* 0x0000000226077892 */ /* 0x000fc8000f8efc3f */
[----:B------:R-:W-:-:S06]  /*16ab0*/  UISETP.NE.AND UP0, UPT, UR7, 0x3, UPT ;  /* 0x000000030700788c */ /* 0x000fcc000bf05270 */
[----:B------:R-:W-:-:S13]  /*16ac0*/  PLOP3.LUT P0, PT, PT, PT, UP0, 0x80, 0x0 ;  /* 0x000000000000781c */ /* 0x000fda0003f0f008 */
[----:B------:R-:W-:Y:S05]  /*16ad0*/  @!P0 BRA `(.L_x_564) ;  /* 0x0000000000048947 */ /* 0x000fea0003800000 */
[----:B------:R-:W-:Y:S01]  /*16ae0*/  BPT.TRAP 0x1 ;  /* 0x000000040000795c */ /* 0x000fe20000300000 */
.L_x_564:
[----:B------:R-:W0:Y:S01]  /*16af0*/  S2R R3, SR_CgaCtaId ;  /* 0x0000000000037919 */ /* 0x000e220000008800 */
[----:B------:R-:W-:-:S04]  /*16b00*/  MOV R2, 0x400 ;  /* 0x0000040000027802 */ /* 0x000fc80000000f00 */
[----:B0-----:R-:W-:Y:S02]  /*16b10*/  LEA R3, R3, R2, 0x18 ;  /* 0x0000000203037211 */ /* 0x001fe400078ec0ff */
[----:B------:R-:W-:-:S03]  /*16b20*/  SHF.L.U32 R2, R0, 0x1f, RZ ;  /* 0x0000001f00027819 */ /* 0x000fc600000006ff */
[----:B------:R-:W-:-:S04]  /*16b30*/  VIADD R3, R3, 0x28 ;  /* 0x0000002803037836 */ /* 0x000fc80000000000 */
[----:B------:R-:W-:-:S04]  /*16b40*/  IMAD R5, R6, 0x8, R3 ;  /* 0x0000000806057824 */ /* 0x000fc800078e0203 */
[----:B------:R-:W0:Y:S02]  /*16b50*/  SYNCS.PHASECHK.TRANS64.TRYWAIT P0, [R5+URZ], R2 ;  /* 0x00000002050075a7 */ /* 0x000e24000800017f */
[----:B0-----:R-:W-:Y:S05]  /*16b60*/  @!P0 BRA `(.L_x_565) ;  /* 0x00000004001c8947 */ /* 0x001fea0003800000 */
.L_x_577:
[----:B------:R-:W-:-:S05]  /*16b70*/  VIADD R6, R6, 0x1 ;  /* 0x0000000106067836 */ /* 0x000fca0000000000 */
[----:B------:R-:W-:-:S04]  /*16b80*/  ISETP.NE.AND P0, PT, R6, 0x5, PT ;  /* 0x000000050600780c */ /* 0x000fc80003f05270 */
[----:B0-----:R-:W-:Y:S02]  /*16b90*/  SEL R5, RZ, 0x1, P0 ;  /* 0x00000001ff057807 */ /* 0x001fe40000000000 */
[----:B------:R-:W-:Y:S02]  /*16ba0*/  SEL R6, R6, RZ, P0 ;  /* 0x000000ff06067207 */ /* 0x000fe40000000000 */
[----:B------:R-:W-:-:S03]  /*16bb0*/  LOP3.LUT R5, R0, R5, RZ, 0x3c, !PT ;  /* 0x0000000500057212 */ /* 0x000fc600078e3cff */
[----:B------:R-:W-:Y:S01]  /*16bc0*/  IMAD R7, R6, 0x8, R3 ;  /* 0x0000000806077824 */ /* 0x000fe200078e0203 */
[----:B------:R-:W-:-:S04]  /*16bd0*/  SHF.L.U32 R0, R5, 0x1f, RZ ;  /* 0x0000001f05007819 */ /* 0x000fc800000006ff */
[----:B------:R-:W0:Y:S02]  /*16be0*/  SYNCS.PHASECHK.TRANS64.TRYWAIT P0, [R7+URZ], R0 ;  /* 0x00000000070075a7 */ /* 0x000e24000800017f */
[----:B0-----:R-:W-:Y:S05]  /*16bf0*/  @!P0 BRA `(.L_x_566) ;  /* 0x00000004000c8947 */ /* 0x001fea0003800000 */
.L_x_578:
[----:B0-----:R-:W-:-:S05]  /*16c00*/  VIADD R0, R6, 0x1 ;  /* 0x0000000106007836 */ /* 0x001fca0000000000 */
[----:B------:R-:W-:-:S04]  /*16c10*/  ISETP.NE.AND P0, PT, R0, 0x5, PT ;  /* 0x000000050000780c */ /* 0x000fc80003f05270 */
[----:B------:R-:W-:Y:S02]  /*16c20*/  SEL R2, RZ, 0x1, P0 ;  /* 0x00000001ff027807 */ /* 0x000fe40000000000 */
[----:B------:R-:W-:Y:S02]  /*16c30*/  SEL R4, R0, RZ, P0 ;  /* 0x000000ff00047207 */ /* 0x000fe40000000000 */
[----:B------:R-:W-:-:S03]  /*16c40*/  LOP3.LUT R5, R5, R2, RZ, 0x3c, !PT ;  /* 0x0000000205057212 */ /* 0x000fc600078e3cff */
[----:B------:R-:W-:Y:S01]  /*16c50*/  IMAD R7, R4, 0x8, R3 ;  /* 0x0000000804077824 */ /* 0x000fe200078e0203 */
[----:B------:R-:W-:-:S04]  /*16c60*/  SHF.L.U32 R0, R5, 0x1f, RZ ;  /* 0x0000001f05007819 */ /* 0x000fc800000006ff */
[----:B------:R-:W0:Y:S02]  /*16c70*/  SYNCS.PHASECHK.TRANS64.TRYWAIT P0, [R7+URZ], R0 ;  /* 0x00000000070075a7 */ /* 0x000e24000800017f */
[----:B0-----:R-:W-:Y:S05]  /*16c80*/  @!P0 BRA `(.L_x_567) ;  /* 0x0000000000fc8947 */ /* 0x001fea0003800000 */
.L_x_579:
        /* <DEDUP_REMOVED lines=9> */
.L_x_580:
[----:B0-----:R-:W-:-:S05]  /*16d20*/  VIADD R0, R4, 0x1 ;  /* 0x0000000104007836 */ /* 0x001fca0000000000 */
[----:B------:R-:W-:-:S04]  /*16d30*/  ISETP.NE.AND P0, PT, R0, 0x5, PT ;  /* 0x000000050000780c */ /* 0x000fc80003f05270 */
[----:B------:R-:W-:Y:S02]  /*16d40*/  SEL R2, RZ, 0x1, P0 ;  /* 0x00000001ff027807 */ /* 0x000fe40000000000 */
[----:B------:R-:W-:Y:S02]  /*16d50*/  SEL R0, R0, RZ, P0 ;  /* 0x000000ff00007207 */ /* 0x000fe40000000000 */
[----:B------:R-:W-:-:S03]  /*16d60*/  LOP3.LUT R2, R5, R2, RZ, 0x3c, !PT ;  /* 0x0000000205027212 */ /* 0x000fc600078e3cff */
[----:B------:R-:W-:Y:S01]  /*16d70*/  IMAD R3, R0, 0x8, R3 ;  /* 0x0000000800037824 */ /* 0x000fe200078e0203 */
[----:B------:R-:W-:-:S07]  /*16d80*/  SHF.L.U32 R0, R2, 0x1f, RZ ;  /* 0x0000001f02007819 */ /* 0x000fce00000006ff */
.L_x_569:
[----:B0-----:R0:W1:Y:S02]  /*16d90*/  SYNCS.PHASECHK.TRANS64.TRYWAIT P0, [R3+URZ], R0 ;  /* 0x00000000030075a7 */ /* 0x001064000800017f */
[----:B-1----:R-:W-:Y:S05]  /*16da0*/  @!P0 NANOSLEEP.SYNCS 0x989680 ;  /* 0x009896800000895d */ /* 0x002fea0003900000 */
[----:B------:R-:W1:Y:S02]  /*16db0*/  @!P0 SYNCS.PHASECHK.TRANS64 P0, [R3+URZ], R0 ;  /* 0x00000000030085a7 */ /* 0x000e64000800007f */
[----:B-1----:R-:W-:Y:S05]  /*16dc0*/  @!P0 BRA `(.L_x_569) ;  /* 0xfffffffc00f08947 */ /* 0x002fea000383ffff */
.L_x_563:
[----:B------:R-:W-:Y:S05]  /*16dd0*/  BSYNC B0 ;  /* 0x0000000000007941 */ /* 0x000fea0003800000 */
.L_x_562:
[----:B------:R-:W-:Y:S05]  /*16de0*/  EXIT ;  /* 0x000000000000794d */ /* 0x000fea0003800000 */
.L_x_17:
[----:B-1----:R1:W2:Y:S02]  /*16df0*/  SYNCS.PHASECHK.TRANS64.TRYWAIT P1, [R3+URZ], R2 ;  /* 0x00000002030075a7 */ /* 0x0022a4000802017f */
[----:B--2---:R-:W-:Y:S05]  /*16e00*/  @!P1 NANOSLEEP.SYNCS 0x989680 ;  /* 0x009896800000995d */ /* 0x004fea0003900000 */
[----:B------:R-:W2:Y:S02]  /*16e10*/  @!P1 SYNCS.PHASECHK.TRANS64 P1, [R3+URZ], R2 ;  /* 0x00000002030095a7 */ /* 0x000ea4000802007f */
[----:B--2---:R-:W-:Y:S05]  /*16e20*/  @!P1 BRA `(.L_x_17) ;  /* 0xfffffffc00f09947 */ /* 0x004fea000383ffff */
[----:B------:R-:W-:Y:S05]  /*16e30*/  BRA `(.L_x_16) ;  /* 0xfffffea400a87947 */ /* 0x000fea000383ffff */
.L_x_22:
[----:B-1----:R1:W2:Y:S02]  /*16e40*/  SYNCS.PHASECHK.TRANS64.TRYWAIT P1, [R4+URZ], R5 ;  /* 0x00000005040075a7 */ /* 0x0022a4000802017f */
[----:B--2---:R-:W-:Y:S05]  /*16e50*/  @!P1 NANOSLEEP.SYNCS 0x989680 ;  /* 0x009896800000995d */ /* 0x004fea0003900000 */
[----:B------:R-:W2:Y:S02]  /*16e60*/  @!P1 SYNCS.PHASECHK.TRANS64 P1, [R4+URZ], R5 ;  /* 0x00000005040095a7 */ /* 0x000ea4000802007f */
[----:B--2---:R-:W-:Y:S05]  /*16e70*/  @!P1 BRA `(.L_x_22) ;  /* 0xfffffffc00f09947 */ /* 0x004fea000383ffff */
[----:B------:R-:W-:Y:S05]  /*16e80*/  BRA `(.L_x_21) ;  /* 0xfffffeb800087947 */ /* 0x000fea000383ffff */
.L_x_549:
[----:B------:R-:W-:Y:S01]  /*16e90*/  BSSY B1, `(.L_x_570) ;  /* 0x0000006000017945 */ /* 0x000fe20003800000 */
[----:B------:R-:W-:-:S07]  /*16ea0*/  IMAD.MOV.U32 R15, RZ, RZ, -0x1 ;  /* 0xffffffffff0f7424 */ /* 0x000fce00078e00ff */
[----:B------:R-:W-:Y:S05]  /*16eb0*/  WARPSYNC.COLLECTIVE R15, `(.L_x_571) ;  /* 0x000000000f0c7348 */ /* 0x000fea0003c00000 */
[----:B------:R-:W-:Y:S02]  /*16ec0*/  ELECT P6, UR62, PT ;  /* 0x00000000003e782f */ /* 0x000fe400038c0000 */
[----:B------:R-:W-:Y:S01]  /*16ed0*/  MOV R14, UR62 ;  /* 0x0000003e000e7c02 */ /* 0x000fe20008000f00 */
[----:B------:R-:W-:Y:S10]  /*16ee0*/  ENDCOLLECTIVE ;  /* 0x000000000000791b */ /* 0x000ff40003800000 */
.L_x_571:
[----:B------:R-:W-:Y:S05]  /*16ef0*/  BSYNC B1 ;  /* 0x0000000000017941 */ /* 0x000fea0003800000 */
.L_x_570:
[----:B------:R-:W-:Y:S05]  /*16f00*/  BRA `(.L_x_572) ;  /* 0xffffffec00f87947 */ /* 0x000fea000383ffff */
.L_x_552:
[----:B-1----:R1:W2:Y:S02]  /*16f10*/  SYNCS.PHASECHK.TRANS64.TRYWAIT P1, [R12+URZ+0x28], R7 ;  /* 0x000028070c0075a7 */ /* 0x0022a4000802017f */
[----:B--2---:R-:W-:Y:S05]  /*16f20*/  @!P1 NANOSLEEP.SYNCS 0x989680 ;  /* 0x009896800000995d */ /* 0x004fea0003900000 */
[----:B------:R-:W2:Y:S02]  /*16f30*/  @!P1 SYNCS.PHASECHK.TRANS64 P1, [R12+URZ+0x28], R7 ;  /* 0x000028070c0095a7 */ /* 0x000ea4000802007f */
[----:B--2---:R-:W-:Y:S05]  /*16f40*/  @!P1 BRA `(.L_x_552) ;  /* 0xfffffffc00f09947 */ /* 0x004fea000383ffff */
[----:B------:R-:W-:Y:S05]  /*16f50*/  BRA `(.L_x_573) ;  /* 0xfffffff0002c7947 */ /* 0x000fea000383ffff */
.L_x_561:
[----:B------:R-:W-:Y:S01]  /*16f60*/  BSSY B0, `(.L_x_574) ;  /* 0x0000006000007945 */ /* 0x000fe20003800000 */
[----:B------:R-:W-:-:S07]  /*16f70*/  IMAD.MOV.U32 R15, RZ, RZ, -0x1 ;  /* 0xffffffffff0f7424 */ /* 0x000fce00078e00ff */
[----:B------:R-:W-:Y:S05]  /*16f80*/  WARPSYNC.COLLECTIVE R15, `(.L_x_575) ;  /* 0x000000000f0c7348 */ /* 0x000fea0003c00000 */
[----:B------:R-:W-:Y:S02]  /*16f90*/  ELECT P6, UR62, PT ;  /* 0x00000000003e782f */ /* 0x000fe400038c0000 */
[----:B------:R-:W-:Y:S01]  /*16fa0*/  MOV R14, UR62 ;  /* 0x0000003e000e7c02 */ /* 0x000fe20008000f00 */
[----:B------:R-:W-:Y:S10]  /*16fb0*/  ENDCOLLECTIVE ;  /* 0x000000000000791b */ /* 0x000ff40003800000 */
.L_x_575:
[----:B------:R-:W-:Y:S05]  /*16fc0*/  BSYNC B0 ;  /* 0x0000000000007941 */ /* 0x000fea0003800000 */
.L_x_574:
[----:B------:R-:W-:Y:S05]  /*16fd0*/  BRA `(.L_x_576) ;  /* 0xfffffff800a87947 */ /* 0x000fea000383ffff */
.L_x_565:
[----:B0-----:R0:W1:Y:S02]  /*16fe0*/  SYNCS.PHASECHK.TRANS64.TRYWAIT P0, [R5+URZ], R2 ;  /* 0x00000002050075a7 */ /* 0x001064000800017f */
[----:B-1----:R-:W-:Y:S05]  /*16ff0*/  @!P0 NANOSLEEP.SYNCS 0x989680 ;  /* 0x009896800000895d */ /* 0x002fea0003900000 */
[----:B------:R-:W1:Y:S02]  /*17000*/  @!P0 SYNCS.PHASECHK.TRANS64 P0, [R5+URZ], R2 ;  /* 0x00000002050085a7 */ /* 0x000e64000800007f */
[----:B-1----:R-:W-:Y:S05]  /*17010*/  @!P0 BRA `(.L_x_565) ;  /* 0xfffffffc00f08947 */ /* 0x002fea000383ffff */
[----:B------:R-:W-:Y:S05]  /*17020*/  BRA `(.L_x_577) ;  /* 0xfffffff800d07947 */ /* 0x000fea000383ffff */
.L_x_566:
[----:B0-----:R0:W1:Y:S02]  /*17030*/  SYNCS.PHASECHK.TRANS64.TRYWAIT P0, [R7+URZ], R0 ;  /* 0x00000000070075a7 */ /* 0x001064000800017f */
[----:B-1----:R-:W-:Y:S05]  /*17040*/  @!P0 NANOSLEEP.SYNCS 0x989680 ;  /* 0x009896800000895d */ /* 0x002fea0003900000 */
[----:B------:R-:W1:Y:S02]  /*17050*/  @!P0 SYNCS.PHASECHK.TRANS64 P0, [R7+URZ], R0 ;  /* 0x00000000070085a7 */ /* 0x000e64000800007f */
[----:B-1----:R-:W-:Y:S05]  /*17060*/  @!P0 BRA `(.L_x_566) ;  /* 0xfffffffc00f08947 */ /* 0x002fea000383ffff */
[----:B------:R-:W-:Y:S05]  /*17070*/  BRA `(.L_x_578) ;  /* 0xfffffff800e07947 */ /* 0x000fea000383ffff */
.L_x_567:
[----:B0-----:R0:W1:Y:S02]  /*17080*/  SYNCS.PHASECHK.TRANS64.TRYWAIT P0, [R7+URZ], R0 ;  /* 0x00000000070075a7 */ /* 0x001064000800017f */
[----:B-1----:R-:W-:Y:S05]  /*17090*/  @!P0 NANOSLEEP.SYNCS 0x989680 ;  /* 0x009896800000895d */ /* 0x002fea0003900000 */
[----:B------:R-:W1:Y:S02]  /*170a0*/  @!P0 SYNCS.PHASECHK.TRANS64 P0, [R7+URZ], R0 ;  /* 0x00000000070085a7 */ /* 0x000e64000800007f */
[----:B-1----:R-:W-:Y:S05]  /*170b0*/  @!P0 BRA `(.L_x_567) ;  /* 0xfffffffc00f08947 */ /* 0x002fea000383ffff */
[----:B------:R-:W-:Y:S05]  /*170c0*/  BRA `(.L_x_579) ;  /* 0xfffffff800f07947 */ /* 0x000fea000383ffff */
.L_x_568:
[----:B0-----:R0:W1:Y:S02]  /*170d0*/  SYNCS.PHASECHK.TRANS64.TRYWAIT P0, [R7+URZ], R0 ;  /* 0x00000000070075a7 */ /* 0x001064000800017f */
[----:B-1----:R-:W-:Y:S05]  /*170e0*/  @!P0 NANOSLEEP.SYNCS 0x989680 ;  /* 0x009896800000895d */ /* 0x002fea0003900000 */
[----:B------:R-:W1:Y:S02]  /*170f0*/  @!P0 SYNCS.PHASECHK.TRANS64 P0, [R7+URZ], R0 ;  /* 0x00000000070085a7 */ /* 0x000e64000800007f */
[----:B-1----:R-:W-:Y:S05]  /*17100*/  @!P0 BRA `(.L_x_568) ;  /* 0xfffffffc00f08947 */ /* 0x002fea000383ffff */
[----:B------:R-:W-:Y:S05]  /*17110*/  BRA `(.L_x_580) ;  /* 0xfffffffc00007947 */ /* 0x000fea000383ffff */
.L_x_581:
[----:B------:R-:W-:-:S00]  /*17120*/  BRA `(.L_x_581) ;  /* 0xfffffffc00fc7947 */ /* 0x000fc0000383ffff */
[----:B------:R-:W-:-:S00]  /*17130*/  NOP ;  /* 0x0000000000007918 */ /* 0x000fc00000000000 */
        /* <DEDUP_REMOVED lines=12> */
.L_x_582:


//--------------------- .nv.global.init           --------------------------
	.section	.nv.global.init,"aw",@progbits
.nv.global.init:
	.type		$str$22,@object
	.size		$str$22,($str$23 - $str$22)
$str$22:
        /*0000*/ 	.byte	0x6b, 0x5f, 0x74, 0x69, 0x6c, 0x65, 0x5f, 0x63, 0x6f, 0x75, 0x6e, 0x74, 0x20, 0x3e, 0x3d, 0x20
        /*0010*/ 	.byte	0x31, 0x00
	.type		$str$23,@object
	.size		$str$23,(__unnamed_1 - $str$23)
$str$23:
        /*0012*/ 	.byte	0x2f, 0x74, 0x6d, 0x70, 0x2f, 0x63, 0x75, 0x74, 0x6c, 0x61, 0x73, 0x73, 0x5f, 0x73, 0x77, 0x65
        /*0022*/ 	.byte	0x65, 0x70, 0x5f, 0x73, 0x72, 0x63, 0x2f, 0x69, 0x6e, 0x63, 0x6c, 0x75, 0x64, 0x65, 0x2f, 0x63
        /*0032*/ 	.byte	0x75, 0x74, 0x6c, 0x61, 0x73, 0x73, 0x2f, 0x67, 0x65, 0x6d, 0x6d, 0x2f, 0x63, 0x6f, 0x6c, 0x6c
        /*0042*/ 	.byte	0x65, 0x63, 0x74, 0x69, 0x76, 0x65, 0x2f, 0x73, 0x6d, 0x39, 0x30, 0x5f, 0x6d, 0x6d, 0x61, 0x5f
        /*0052*/ 	.byte	0x74, 0x6d, 0x61, 0x5f, 0x67, 0x6d, 0x6d, 0x61, 0x5f, 0x73, 0x73, 0x5f, 0x77, 0x61, 0x72, 0x70
        /*0062*/ 	.byte	0x73, 0x70, 0x65, 0x63, 0x69, 0x61, 0x6c, 0x69, 0x7a, 0x65, 0x64, 0x2e, 0x68, 0x70, 0x70, 0x00
	.type		__unnamed_1,@object
	.size		__unnamed_1,(.L_0 - __unnamed_1)
__unnamed_1:
        /* <DEDUP_REMOVED lines=173> */
        /*0b42*/ 	.byte	0x00
.L_0:


//--------------------- .nv.shared._ZN7cutlass13device_kernelINS_4gemm6kernel13GemmUniversalIN4cute5tupleIJiiiiEEENS1_10collective13CollectiveMmaINS1_34MainloopSm90TmaGmmaWarpSpecializedILi5ENS5_IJNS4_1CILi1EEESB_SB_EEENS1_35KernelTmaWarpSpecializedCooperativeEEENS5_IJNSA_ILi512EEENSA_ILi128EEENSA_ILi64EEEEEEaNS5_IJlSB_lEEEaSJ_NS4_8TiledMMAINS4_8MMA_AtomIJNS4_4SM904GMMA27MMA_64x128x32_S32S8S8_SS_TNEEEENS4_6LayoutINS5_IJNSA_ILi2EEESB_SB_EEENS5_IJSB_NSA_ILi0EEEST_EEEEENS5_IJNS4_10UnderscoreESW_SW_EEEEENS4_13SM90_TMA_LOADENS4_14ComposedLayoutINS4_7SwizzleILi2ELi4ELi3EEENS4_18smem_ptr_flag_bitsILi8EEENSQ_INS5_IJNSA_ILi8EEESH_EEENS5_IJSH_SB_EEEEEEEvNS4_8identityESZ_S19_vS1A_EENS_8epilogue10collective6detail29Sm90TmaWarpSpecializedAdapterINS1D_15DefaultEpilogueIaSJ_SJ_NS1C_6thread17LinearCombinationIaLi1EiiLNS1H_9ScaleType4KindE0ELNS_15FloatRoundStyleE2EaEENS1_15EpilogueDefaultEEEEEvvEEEEvNT_6ParamsE --------------------------
	.section	.nv.shared._ZN7cutlass13device_kernelINS_4gemm6kernel13GemmUniversalIN4cute5tupleIJiiiiEEENS1_10collective13CollectiveMmaINS1_34MainloopSm90TmaGmmaWarpSpecializedILi5ENS5_IJNS4_1CILi1EEESB_SB_EEENS1_35KernelTmaWarpSpecializedCooperativeEEENS5_IJNSA_ILi512EEENSA_ILi128EEENSA_ILi64EEEEEEaNS5_IJlSB_lEEEaSJ_NS4_8TiledMMAINS4_8MMA_AtomIJNS4_4SM904GMMA27MMA_64x128x32_S32S8S8_SS_TNEEEENS4_6LayoutINS5_IJNSA_ILi2EEESB_SB_EEENS5_IJSB_NSA_ILi0EEEST_EEEEENS5_IJNS4_10UnderscoreESW_SW_EEEEENS4_13SM90_TMA_LOADENS4_14ComposedLayoutINS4_7SwizzleILi2ELi4ELi3EEENS4_18smem_ptr_flag_bitsILi8EEENSQ_INS5_IJNSA_ILi8EEESH_EEENS5_IJSH_SB_EEEEEEEvNS4_8identityESZ_S19_vS1A_EENS_8epilogue10collective6detail29Sm90TmaWarpSpecializedAdapterINS1D_15DefaultEpilogueIaSJ_SJ_NS1C_6thread17LinearCombinationIaLi1EiiLNS1H_9ScaleType4KindE0ELNS_15FloatRoundStyleE2EaEENS1_15EpilogueDefaultEEEEEvvEEEEvNT_6ParamsE,"aw",@nobits
	.sectionflags	@""
	.align	16
	.zero		1024


//--------------------- .nv.shared.reserved.0     --------------------------
	.section	.nv.shared.reserved.0,"aw",@nobits
	.weak		__nv_reservedSMEM_offset_0_alias
	.size		__nv_reservedSMEM_offset_0_alias, 0, 0
	.other		__nv_reservedSMEM_offset_0_alias,@"STO_CUDA_RESERVED_SHARED STV_DEFAULT"
__nv_reservedSMEM_offset_0_alias:
	.zero		0


//--------------------- .nv.global                --------------------------
	.section	.nv.global,"aw",@nobits
.nv.global:
	.type		_ZN40_INTERNAL_73def6ec_4_k_cu_9c7ee659_103534cute1_E,@object
	.size		_ZN40_INTERNAL_73def6ec_4_k_cu_9c7ee659_103534cute1_E,(_ZN40_INTERNAL_73def6ec_4_k_cu_9c7ee659_103534cuda3std3__45__cpo6cbeginE - _ZN40_INTERNAL_73def6ec_4_k_cu_9c7ee659_103534cute1_E)
_ZN40_INTERNAL_73def6ec_4_k_cu_9c7ee659_103534cute1_E:
	.zero		1
	.type		_ZN40_INTERNAL_73def6ec_4_k_cu_9c7ee659_103534cuda3std3__45__cpo6cbeginE,@object
	.size		_ZN40_INTERNAL_73def6ec_4_k_cu_9c7ee659_103534cuda3std3__45__cpo6cbeginE,(_ZN40_INTERNAL_73def6ec_4_k_cu_9c7ee659_103534cuda3std3__48in_placeE - _ZN40_INTERNAL_73def6ec_4_k_cu_9c7ee659_103534cuda3std3__45__cpo6cbeginE)
_ZN40_INTERNAL_73def6ec_4_k_cu_9c7ee659_103534cuda3std3__45__cpo6cbeginE:
	.zero		1
	.type		_ZN40_INTERNAL_73def6ec_4_k_cu_9c7ee659_103534cuda3std3__48in_placeE,@object
	.size		_ZN40_INTERNAL_73def6ec_4_k_cu_9c7ee659_103534cuda3std3__48in_placeE,(_ZN40_INTERNAL_73def6ec_4_k_cu_9c7ee659_103534cuda3std6ranges3__45__cpo9iter_moveE - _ZN40_INTERNAL_73def6ec_4_k_cu_9c7ee659_103534cuda3std3__48in_placeE)
_ZN40_INTERNAL_73def6ec_4_k_cu_9c7ee659_103534cuda3std3__48in_placeE:
	.zero		1
	.type		_ZN40_INTERNAL_73def6ec_4_k_cu_9c7ee659_103534cuda3std6ranges3__45__cpo9iter_moveE,@object
	.size		_ZN40_INTERNAL_73def6ec_4_k_cu_9c7ee659_103534cuda3std6ranges3__45__cpo9iter_moveE,(_ZN40_INTERNAL_73def6ec_4_k_cu_9c7ee659_103534cuda3std3__45__cpo5beginE - _ZN40_INTERNAL_73def6ec_4_k_cu_9c7ee659_103534cuda3std6ranges3__45__cpo9iter_moveE)
_ZN40_INTERNAL_73def6ec_4_k_cu_9c7ee659_103534cuda3std6ranges3__45__cpo9iter_moveE:
	.zero		1
	.type		_ZN40_INTERNAL_73def6ec_4_k_cu_9c7ee659_103534cuda3std3__45__cpo5beginE,@object
	.size		_ZN40_INTERNAL_73def6ec_4_k_cu_9c7ee659_103534cuda3std3__45__cpo5beginE,(_ZN40_INTERNAL_73def6ec_4_k_cu_9c7ee659_103534cuda3std3__442_GLOBAL__N__73def6ec_4_k_cu_9c7ee659_103536ignoreE - _ZN40_INTERNAL_73def6ec_4_k_cu_9c7ee659_103534cuda3std3__45__cpo5beginE)
_ZN40_INTERNAL_73def6ec_4_k_cu_9c7ee659_103534cuda3std3__45__cpo5beginE:
	.zero		1
	.type		_ZN40_INTERNAL_73def6ec_4_k_cu_9c7ee659_103534cuda3std3__442_GLOBAL__N__73def6ec_4_k_cu_9c7ee659_103536ignoreE,@object
	.size		_ZN40_INTERNAL_73def6ec_4_k_cu_9c7ee659_103534cuda3std3__442_GLOBAL__N__73def6ec_4_k_cu_9c7ee659_103536ignoreE,(_ZN40_INTERNAL_73def6ec_4_k_cu_9c7ee659_103534cute7productE - _ZN40_INTERNAL_73def6ec_4_k_cu_9c7ee659_103534cuda3std3__442_GLOBAL__N__73def6ec_4_k_cu_9c7ee659_103536ignoreE)
_ZN40_INTERNAL_73def6ec_4_k_cu_9c7ee659_103534cuda3std3__442_GLOBAL__N__73def6ec_4_k_cu_9c7ee659_103536ignoreE:
	.zero		1
	.type		_ZN40_INTERNAL_73def6ec_4_k_cu_9c7ee659_103534cute7productE,@object
	.size		_ZN40_INTERNAL_73def6ec_4_k_cu_9c7ee659_103534cute7productE,(_ZN40_INTERNAL_73def6ec_4_k_cu_9c7ee659_103534cuda3std3__45__cpo3endE - _ZN40_INTERNAL_73def6ec_4_k_cu_9c7ee659_103534cute7productE)
_ZN40_INTERNAL_73def6ec_4_k_cu_9c7ee659_103534cute7productE:
	.zero		1
	.type		_ZN40_INTERNAL_73def6ec_4_k_cu_9c7ee659_103534cuda3std3__45__cpo3endE,@object
	.size		_ZN40_INTERNAL_73def6ec_4_k_cu_9c7ee659_103534cuda3std3__45__cpo3endE,(_ZN40_INTERNAL_73def6ec_4_k_cu_9c7ee659_103534cuda3std3__419piecewise_constructE - _ZN40_INTERNAL_73def6ec_4_k_cu_9c7ee659_103534cuda3std3__45__cpo3endE)
_ZN40_INTERNAL_73def6ec_4_k_cu_9c7ee659_103534cuda3std3__45__cpo3endE:
	.zero		1
	.type		_ZN40_INTERNAL_73def6ec_4_k_cu_9c7ee659_103534cuda3std3__419piecewise_constructE,@object
	.size		_ZN40_INTERNAL_73def6ec_4_k_cu_9c7ee659_103534cuda3std3__419piecewise_constructE,(_ZN40_INTERNAL_73def6ec_4_k_cu_9c7ee659_103534cuda3std3__45__cpo4cendE - _ZN40_INTERNAL_73def6ec_4_k_cu_9c7ee659_103534cuda3std3__419piecewise_constructE)
_ZN40_INTERNAL_73def6ec_4_k_cu_9c7ee659_103534cuda3std3__419piecewise_constructE:
	.zero		1
	.type		_ZN40_INTERNAL_73def6ec_4_k_cu_9c7ee659_103534cuda3std3__45__cpo4cendE,@object
	.size		_ZN40_INTERNAL_73def6ec_4_k_cu_9c7ee659_103534cuda3std3__45__cpo4cendE,(_ZN40_INTERNAL_73def6ec_4_k_cu_9c7ee659_103534cuda3std6ranges3__45__cpo4swapE - _ZN40_INTERNAL_73def6ec_4_k_cu_9c7ee659_103534cuda3std3__45__cpo4cendE)
_ZN40_INTERNAL_73def6ec_4_k_cu_9c7ee659_103534cuda3std3__45__cpo4cendE:
	.zero		1
	.type		_ZN40_INTERNAL_73def6ec_4_k_cu_9c7ee659_103534cuda3std6ranges3__45__cpo4swapE,@object
	.size		_ZN40_INTERNAL_73def6ec_4_k_cu_9c7ee659_103534cuda3std6ranges3__45__cpo4swapE,(.L_8 - _ZN40_INTERNAL_73def6ec_4_k_cu_9c7ee659_103534cuda3std6ranges3__45__cpo4swapE)
_ZN40_INTERNAL_73def6ec_4_k_cu_9c7ee659_103534cuda3std6ranges3__45__cpo4swapE:
	.zero		1
.L_8:


//--------------------- .nv.constant0._ZN7cutlass13device_kernelINS_4gemm6kernel13GemmUniversalIN4cute5tupleIJiiiiEEENS1_10collective13CollectiveMmaINS1_34MainloopSm90TmaGmmaWarpSpecializedILi5ENS5_IJNS4_1CILi1EEESB_SB_EEENS1_35KernelTmaWarpSpecializedCooperativeEEENS5_IJNSA_ILi512EEENSA_ILi128EEENSA_ILi64EEEEEEaNS5_IJlSB_lEEEaSJ_NS4_8TiledMMAINS4_8MMA_AtomIJNS4_4SM904GMMA27MMA_64x128x32_S32S8S8_SS_TNEEEENS4_6LayoutINS5_IJNSA_ILi2EEESB_SB_EEENS5_IJSB_NSA_ILi0EEEST_EEEEENS5_IJNS4_10UnderscoreESW_SW_EEEEENS4_13SM90_TMA_LOADENS4_14ComposedLayoutINS4_7SwizzleILi2ELi4ELi3EEENS4_18smem_ptr_flag_bitsILi8EEENSQ_INS5_IJNSA_ILi8EEESH_EEENS5_IJSH_SB_EEEEEEEvNS4_8identityESZ_S19_vS1A_EENS_8epilogue10collective6detail29Sm90TmaWarpSpecializedAdapterINS1D_15DefaultEpilogueIaSJ_SJ_NS1C_6thread17LinearCombinationIaLi1EiiLNS1H_9ScaleType4KindE0ELNS_15FloatRoundStyleE2EaEENS1_15EpilogueDefaultEEEEEvvEEEEvNT_6ParamsE --------------------------
	.section	.nv.constant0._ZN7cutlass13device_kernelINS_4gemm6kernel13GemmUniversalIN4cute5tupleIJiiiiEEENS1_10collective13CollectiveMmaINS1_34MainloopSm90TmaGmmaWarpSpecializedILi5ENS5_IJNS4_1CILi1EEESB_SB_EEENS1_35KernelTmaWarpSpecializedCooperativeEEENS5_IJNSA_ILi512EEENSA_ILi128EEENSA_ILi64EEEEEEaNS5_IJlSB_lEEEaSJ_NS4_8TiledMMAINS4_8MMA_AtomIJNS4_4SM904GMMA27MMA_64x128x32_S32S8S8_SS_TNEEEENS4_6LayoutINS5_IJNSA_ILi2EEESB_SB_EEENS5_IJSB_NSA_ILi0EEEST_EEEEENS5_IJNS4_10UnderscoreESW_SW_EEEEENS4_13SM90_TMA_LOADENS4_14ComposedLayoutINS4_7SwizzleILi2ELi4ELi3EEENS4_18smem_ptr_flag_bitsILi8EEENSQ_INS5_IJNSA_ILi8EEESH_EEENS5_IJSH_SB_EEEEEEEvNS4_8identityESZ_S19_vS1A_EENS_8epilogue10collective6detail29Sm90TmaWarpSpecializedAdapterINS1D_15DefaultEpilogueIaSJ_SJ_NS1C_6thread17LinearCombinationIaLi1EiiLNS1H_9ScaleType4KindE0ELNS_15FloatRoundStyleE2EaEENS1_15EpilogueDefaultEEEEEvvEEEEvNT_6ParamsE,"a",@progbits
	.sectionflags	@""
	.align	4
.nv.constant0._ZN7cutlass13device_kernelINS_4gemm6kernel13GemmUniversalIN4cute5tupleIJiiiiEEENS1_10collective13CollectiveMmaINS1_34MainloopSm90TmaGmmaWarpSpecializedILi5ENS5_IJNS4_1CILi1EEESB_SB_EEENS1_35KernelTmaWarpSpecializedCooperativeEEENS5_IJNSA_ILi512EEENSA_ILi128EEENSA_ILi64EEEEEEaNS5_IJlSB_lEEEaSJ_NS4_8TiledMMAINS4_8MMA_AtomIJNS4_4SM904GMMA27MMA_64x128x32_S32S8S8_SS_TNEEEENS4_6LayoutINS5_IJNSA_ILi2EEESB_SB_EEENS5_IJSB_NSA_ILi0EEEST_EEEEENS5_IJNS4_10UnderscoreESW_SW_EEEEENS4_13SM90_TMA_LOADENS4_14ComposedLayoutINS4_7SwizzleILi2ELi4ELi3EEENS4_18smem_ptr_flag_bitsILi8EEENSQ_INS5_IJNSA_ILi8EEESH_EEENS5_IJSH_SB_EEEEEEEvNS4_8identityESZ_S19_vS1A_EENS_8epilogue10collective6detail29Sm90TmaWarpSpecializedAdapterINS1D_15DefaultEpilogueIaSJ_SJ_NS1C_6thread17LinearCombinationIaLi1EiiLNS1H_9ScaleType4KindE0ELNS_15FloatRoundStyleE2EaEENS1_15EpilogueDefaultEEEEEvvEEEEvNT_6ParamsE:
	.zero		1664


//--------------------- SYMBOLS --------------------------

	.type		.nv.reservedSmem.offset0,@object
	.size		.nv.reservedSmem.offset0,0x4
	.type		__assertfail,@function
